//
// Generated by NVIDIA NVVM Compiler
//
// Compiler Build ID: CL-36424714
// Cuda compilation tools, release 13.0, V13.0.88
// Based on NVVM 20.0.0
//

.version 9.0
.target sm_100
.address_size 64

	// .globl	_ZN3cub18CUB_300001_SM_10006detail11EmptyKernelIvEEvv
// _ZZN3cub18CUB_300001_SM_10006detail6reduce28DeviceReduceSingleTileKernelINS2_10policy_hubIdjN4cuda3std3__44plusIdEEE10Policy1000EN6thrust24THRUST_300001_SM_1000_NS6detail15normal_iteratorINSD_10device_ptrIdEEEEPdjS9_dd7functorEEvT0_T1_T2_T3_T4_T6_E12temp_storage has been demoted
// _ZZN3cub18CUB_300001_SM_10006detail6reduce18DeviceReduceKernelINS2_10policy_hubIdjN4cuda3std3__44plusIdEEE10Policy1000EN6thrust24THRUST_300001_SM_1000_NS6detail15normal_iteratorINSD_10device_ptrIdEEEEjS9_d7functorEEvT0_PT3_T1_NS0_13GridEvenShareISN_EET2_T4_E12temp_storage has been demoted
// _ZZN3cub18CUB_300001_SM_10006detail6reduce28DeviceReduceSingleTileKernelINS2_10policy_hubIdjN4cuda3std3__44plusIdEEE10Policy1000EPdSC_iS9_ddNS7_10__identityEEEvT0_T1_T2_T3_T4_T6_E12temp_storage has been demoted
// _ZZN3cub18CUB_300001_SM_10006detail6reduce28DeviceReduceSingleTileKernelINS2_10policy_hubIdyN4cuda3std3__44plusIdEEE10Policy1000EN6thrust24THRUST_300001_SM_1000_NS6detail15normal_iteratorINSD_10device_ptrIdEEEEPdyS9_dd7functorEEvT0_T1_T2_T3_T4_T6_E12temp_storage has been demoted
// _ZZN3cub18CUB_300001_SM_10006detail6reduce18DeviceReduceKernelINS2_10policy_hubIdyN4cuda3std3__44plusIdEEE10Policy1000EN6thrust24THRUST_300001_SM_1000_NS6detail15normal_iteratorINSD_10device_ptrIdEEEEyS9_d7functorEEvT0_PT3_T1_NS0_13GridEvenShareISN_EET2_T4_E12temp_storage has been demoted
// _ZZN3cub18CUB_300001_SM_10006detail6reduce28DeviceReduceSingleTileKernelINS2_10policy_hubIdyN4cuda3std3__44plusIdEEE10Policy1000EPdSC_iS9_ddNS7_10__identityEEEvT0_T1_T2_T3_T4_T6_E12temp_storage has been demoted
.global .align 1 .b8 _ZN30_INTERNAL_15e074db_4_k_cu_main4cuda3std3__45__cpo5beginE[1];
.global .align 1 .b8 _ZN30_INTERNAL_15e074db_4_k_cu_main4cuda3std3__45__cpo3endE[1];
.global .align 1 .b8 _ZN30_INTERNAL_15e074db_4_k_cu_main4cuda3std3__45__cpo6cbeginE[1];
.global .align 1 .b8 _ZN30_INTERNAL_15e074db_4_k_cu_main4cuda3std3__45__cpo4cendE[1];
.global .align 1 .b8 _ZN30_INTERNAL_15e074db_4_k_cu_main4cuda3std3__45__cpo6rbeginE[1];
.global .align 1 .b8 _ZN30_INTERNAL_15e074db_4_k_cu_main4cuda3std3__45__cpo4rendE[1];
.global .align 1 .b8 _ZN30_INTERNAL_15e074db_4_k_cu_main4cuda3std3__45__cpo7crbeginE[1];
.global .align 1 .b8 _ZN30_INTERNAL_15e074db_4_k_cu_main4cuda3std3__45__cpo5crendE[1];
.global .align 1 .b8 _ZN30_INTERNAL_15e074db_4_k_cu_main4cuda3std3__432_GLOBAL__N__15e074db_4_k_cu_main6ignoreE[1];
.global .align 1 .b8 _ZN30_INTERNAL_15e074db_4_k_cu_main4cuda3std3__419piecewise_constructE[1];
.global .align 1 .b8 _ZN30_INTERNAL_15e074db_4_k_cu_main4cuda3std3__48in_placeE[1];
.global .align 1 .b8 _ZN30_INTERNAL_15e074db_4_k_cu_main4cuda3std3__420unreachable_sentinelE[1];
.global .align 1 .b8 _ZN30_INTERNAL_15e074db_4_k_cu_main4cuda3std3__47nulloptE[1];
.global .align 1 .b8 _ZN30_INTERNAL_15e074db_4_k_cu_main4cuda3std3__48unexpectE[1];
.global .align 1 .b8 _ZN30_INTERNAL_15e074db_4_k_cu_main4cuda3std6ranges3__45__cpo4swapE[1];
.global .align 1 .b8 _ZN30_INTERNAL_15e074db_4_k_cu_main4cuda3std6ranges3__45__cpo9iter_moveE[1];
.global .align 1 .b8 _ZN30_INTERNAL_15e074db_4_k_cu_main4cuda3std6ranges3__45__cpo5beginE[1];
.global .align 1 .b8 _ZN30_INTERNAL_15e074db_4_k_cu_main4cuda3std6ranges3__45__cpo3endE[1];
.global .align 1 .b8 _ZN30_INTERNAL_15e074db_4_k_cu_main4cuda3std6ranges3__45__cpo6cbeginE[1];
.global .align 1 .b8 _ZN30_INTERNAL_15e074db_4_k_cu_main4cuda3std6ranges3__45__cpo4cendE[1];
.global .align 1 .b8 _ZN30_INTERNAL_15e074db_4_k_cu_main4cuda3std6ranges3__45__cpo7advanceE[1];
.global .align 1 .b8 _ZN30_INTERNAL_15e074db_4_k_cu_main4cuda3std6ranges3__45__cpo9iter_swapE[1];
.global .align 1 .b8 _ZN30_INTERNAL_15e074db_4_k_cu_main4cuda3std6ranges3__45__cpo4nextE[1];
.global .align 1 .b8 _ZN30_INTERNAL_15e074db_4_k_cu_main4cuda3std6ranges3__45__cpo4prevE[1];
.global .align 1 .b8 _ZN30_INTERNAL_15e074db_4_k_cu_main4cuda3std6ranges3__45__cpo4dataE[1];
.global .align 1 .b8 _ZN30_INTERNAL_15e074db_4_k_cu_main4cuda3std6ranges3__45__cpo5cdataE[1];
.global .align 1 .b8 _ZN30_INTERNAL_15e074db_4_k_cu_main4cuda3std6ranges3__45__cpo4sizeE[1];
.global .align 1 .b8 _ZN30_INTERNAL_15e074db_4_k_cu_main4cuda3std6ranges3__45__cpo5ssizeE[1];
.global .align 1 .b8 _ZN30_INTERNAL_15e074db_4_k_cu_main4cuda3std6ranges3__45__cpo8distanceE[1];
.global .align 1 .b8 _ZN30_INTERNAL_15e074db_4_k_cu_main6thrust24THRUST_300001_SM_1000_NS8cuda_cub3parE[1];
.global .align 1 .b8 _ZN30_INTERNAL_15e074db_4_k_cu_main6thrust24THRUST_300001_SM_1000_NS8cuda_cub10par_nosyncE[1];
.global .align 1 .b8 _ZN30_INTERNAL_15e074db_4_k_cu_main6thrust24THRUST_300001_SM_1000_NS6system6detail10sequential3seqE[1];
.global .align 1 .b8 _ZN30_INTERNAL_15e074db_4_k_cu_main6thrust24THRUST_300001_SM_1000_NS12placeholders2_1E[1];
.global .align 1 .b8 _ZN30_INTERNAL_15e074db_4_k_cu_main6thrust24THRUST_300001_SM_1000_NS12placeholders2_2E[1];
.global .align 1 .b8 _ZN30_INTERNAL_15e074db_4_k_cu_main6thrust24THRUST_300001_SM_1000_NS12placeholders2_3E[1];
.global .align 1 .b8 _ZN30_INTERNAL_15e074db_4_k_cu_main6thrust24THRUST_300001_SM_1000_NS12placeholders2_4E[1];
.global .align 1 .b8 _ZN30_INTERNAL_15e074db_4_k_cu_main6thrust24THRUST_300001_SM_1000_NS12placeholders2_5E[1];
.global .align 1 .b8 _ZN30_INTERNAL_15e074db_4_k_cu_main6thrust24THRUST_300001_SM_1000_NS12placeholders2_6E[1];
.global .align 1 .b8 _ZN30_INTERNAL_15e074db_4_k_cu_main6thrust24THRUST_300001_SM_1000_NS12placeholders2_7E[1];
.global .align 1 .b8 _ZN30_INTERNAL_15e074db_4_k_cu_main6thrust24THRUST_300001_SM_1000_NS12placeholders2_8E[1];
.global .align 1 .b8 _ZN30_INTERNAL_15e074db_4_k_cu_main6thrust24THRUST_300001_SM_1000_NS12placeholders2_9E[1];
.global .align 1 .b8 _ZN30_INTERNAL_15e074db_4_k_cu_main6thrust24THRUST_300001_SM_1000_NS12placeholders3_10E[1];
.global .align 1 .b8 _ZN30_INTERNAL_15e074db_4_k_cu_main6thrust24THRUST_300001_SM_1000_NS3seqE[1];

.visible .entry _ZN3cub18CUB_300001_SM_10006detail11EmptyKernelIvEEvv()
{


	ret;

}
	// .globl	_ZN3cub18CUB_300001_SM_10006detail8for_each13static_kernelINS2_12policy_hub_t12policy_500_tEmN6thrust24THRUST_300001_SM_1000_NS8cuda_cub20__uninitialized_fill7functorINS7_10device_ptrIdEEdEEEEvT0_T1_
.visible .entry _ZN3cub18CUB_300001_SM_10006detail8for_each13static_kernelINS2_12policy_hub_t12policy_500_tEmN6thrust24THRUST_300001_SM_1000_NS8cuda_cub20__uninitialized_fill7functorINS7_10device_ptrIdEEdEEEEvT0_T1_(
	.param .u64 _ZN3cub18CUB_300001_SM_10006detail8for_each13static_kernelINS2_12policy_hub_t12policy_500_tEmN6thrust24THRUST_300001_SM_1000_NS8cuda_cub20__uninitialized_fill7functorINS7_10device_ptrIdEEdEEEEvT0_T1__param_0,
	.param .align 8 .b8 _ZN3cub18CUB_300001_SM_10006detail8for_each13static_kernelINS2_12policy_hub_t12policy_500_tEmN6thrust24THRUST_300001_SM_1000_NS8cuda_cub20__uninitialized_fill7functorINS7_10device_ptrIdEEdEEEEvT0_T1__param_1[16]
)
.maxntid 256
{
	.reg .pred 	%p<4>;
	.reg .b32 	%r<5>;
	.reg .b64 	%rd<16>;
	.reg .b64 	%fd<3>;

	ld.param.f64 	%fd2, [_ZN3cub18CUB_300001_SM_10006detail8for_each13static_kernelINS2_12policy_hub_t12policy_500_tEmN6thrust24THRUST_300001_SM_1000_NS8cuda_cub20__uninitialized_fill7functorINS7_10device_ptrIdEEdEEEEvT0_T1__param_1+8];
	ld.param.u64 	%rd4, [_ZN3cub18CUB_300001_SM_10006detail8for_each13static_kernelINS2_12policy_hub_t12policy_500_tEmN6thrust24THRUST_300001_SM_1000_NS8cuda_cub20__uninitialized_fill7functorINS7_10device_ptrIdEEdEEEEvT0_T1__param_1];
	ld.param.u64 	%rd5, [_ZN3cub18CUB_300001_SM_10006detail8for_each13static_kernelINS2_12policy_hub_t12policy_500_tEmN6thrust24THRUST_300001_SM_1000_NS8cuda_cub20__uninitialized_fill7functorINS7_10device_ptrIdEEdEEEEvT0_T1__param_0];
	mov.u32 	%r2, %ctaid.x;
	mul.wide.u32 	%rd1, %r2, 512;
	sub.s64 	%rd2, %rd5, %rd1;
	setp.lt.u64 	%p1, %rd2, 512;
	@%p1 bra 	$L__BB1_2;
	mov.u32 	%r4, %tid.x;
	cvta.to.global.u64 	%rd11, %rd4;
	cvt.u64.u32 	%rd12, %r4;
	add.s64 	%rd13, %rd1, %rd12;
	shl.b64 	%rd14, %rd13, 3;
	add.s64 	%rd15, %rd11, %rd14;
	st.global.f64 	[%rd15], %fd2;
	st.global.f64 	[%rd15+2048], %fd2;
	bra.uni 	$L__BB1_6;
$L__BB1_2:
	cvta.to.global.u64 	%rd6, %rd4;
	mov.u32 	%r1, %tid.x;
	cvt.u64.u32 	%rd7, %r1;
	setp.le.u64 	%p2, %rd2, %rd7;
	add.s64 	%rd8, %rd1, %rd7;
	shl.b64 	%rd9, %rd8, 3;
	add.s64 	%rd3, %rd6, %rd9;
	@%p2 bra 	$L__BB1_4;
	st.global.f64 	[%rd3], %fd2;
$L__BB1_4:
	add.s32 	%r3, %r1, 256;
	cvt.u64.u32 	%rd10, %r3;
	setp.le.u64 	%p3, %rd2, %rd10;
	@%p3 bra 	$L__BB1_6;
	st.global.f64 	[%rd3+2048], %fd2;
$L__BB1_6:
	ret;

}
	// .globl	_ZN3cub18CUB_300001_SM_10006detail8for_each13static_kernelINS2_12policy_hub_t12policy_500_tElN6thrust24THRUST_300001_SM_1000_NS8cuda_cub10__tabulate7functorINS7_6detail15normal_iteratorINS7_10device_ptrIdEEEENS7_6system6detail7generic6detail22compute_sequence_valueIdvEElEEEEvT0_T1_
.visible .entry _ZN3cub18CUB_300001_SM_10006detail8for_each13static_kernelINS2_12policy_hub_t12policy_500_tElN6thrust24THRUST_300001_SM_1000_NS8cuda_cub10__tabulate7functorINS7_6detail15normal_iteratorINS7_10device_ptrIdEEEENS7_6system6detail7generic6detail22compute_sequence_valueIdvEElEEEEvT0_T1_(
	.param .u64 _ZN3cub18CUB_300001_SM_10006detail8for_each13static_kernelINS2_12policy_hub_t12policy_500_tElN6thrust24THRUST_300001_SM_1000_NS8cuda_cub10__tabulate7functorINS7_6detail15normal_iteratorINS7_10device_ptrIdEEEENS7_6system6detail7generic6detail22compute_sequence_valueIdvEElEEEEvT0_T1__param_0,
	.param .align 8 .b8 _ZN3cub18CUB_300001_SM_10006detail8for_each13static_kernelINS2_12policy_hub_t12policy_500_tElN6thrust24THRUST_300001_SM_1000_NS8cuda_cub10__tabulate7functorINS7_6detail15normal_iteratorINS7_10device_ptrIdEEEENS7_6system6detail7generic6detail22compute_sequence_valueIdvEElEEEEvT0_T1__param_1[24]
)
.maxntid 256
{
	.reg .pred 	%p<4>;
	.reg .b32 	%r<6>;
	.reg .b64 	%rd<21>;
	.reg .b64 	%fd<13>;

	ld.param.f64 	%fd4, [_ZN3cub18CUB_300001_SM_10006detail8for_each13static_kernelINS2_12policy_hub_t12policy_500_tElN6thrust24THRUST_300001_SM_1000_NS8cuda_cub10__tabulate7functorINS7_6detail15normal_iteratorINS7_10device_ptrIdEEEENS7_6system6detail7generic6detail22compute_sequence_valueIdvEElEEEEvT0_T1__param_1+16];
	ld.param.f64 	%fd3, [_ZN3cub18CUB_300001_SM_10006detail8for_each13static_kernelINS2_12policy_hub_t12policy_500_tElN6thrust24THRUST_300001_SM_1000_NS8cuda_cub10__tabulate7functorINS7_6detail15normal_iteratorINS7_10device_ptrIdEEEENS7_6system6detail7generic6detail22compute_sequence_valueIdvEElEEEEvT0_T1__param_1+8];
	ld.param.u64 	%rd7, [_ZN3cub18CUB_300001_SM_10006detail8for_each13static_kernelINS2_12policy_hub_t12policy_500_tElN6thrust24THRUST_300001_SM_1000_NS8cuda_cub10__tabulate7functorINS7_6detail15normal_iteratorINS7_10device_ptrIdEEEENS7_6system6detail7generic6detail22compute_sequence_valueIdvEElEEEEvT0_T1__param_1];
	ld.param.u64 	%rd8, [_ZN3cub18CUB_300001_SM_10006detail8for_each13static_kernelINS2_12policy_hub_t12policy_500_tElN6thrust24THRUST_300001_SM_1000_NS8cuda_cub10__tabulate7functorINS7_6detail15normal_iteratorINS7_10device_ptrIdEEEENS7_6system6detail7generic6detail22compute_sequence_valueIdvEElEEEEvT0_T1__param_0];
	mov.u32 	%r1, %ctaid.x;
	mul.wide.u32 	%rd1, %r1, 512;
	sub.s64 	%rd2, %rd8, %rd1;
	setp.lt.s64 	%p1, %rd2, 512;
	@%p1 bra 	$L__BB2_2;
	mov.u32 	%r5, %tid.x;
	cvta.to.global.u64 	%rd15, %rd7;
	cvt.u64.u32 	%rd16, %r5;
	add.s64 	%rd17, %rd1, %rd16;
	cvt.rn.f64.u64 	%fd9, %rd17;
	fma.rn.f64 	%fd10, %fd4, %fd9, %fd3;
	shl.b64 	%rd18, %rd17, 3;
	add.s64 	%rd19, %rd15, %rd18;
	st.global.f64 	[%rd19], %fd10;
	add.s64 	%rd20, %rd17, 256;
	cvt.rn.f64.u64 	%fd11, %rd20;
	fma.rn.f64 	%fd12, %fd4, %fd11, %fd3;
	st.global.f64 	[%rd19+2048], %fd12;
	bra.uni 	$L__BB2_6;
$L__BB2_2:
	cvta.to.global.u64 	%rd3, %rd7;
	mov.u32 	%r2, %tid.x;
	cvt.s64.s32 	%rd4, %rd2;
	cvt.u64.u32 	%rd5, %r2;
	setp.le.s64 	%p2, %rd4, %rd5;
	@%p2 bra 	$L__BB2_4;
	add.s64 	%rd9, %rd1, %rd5;
	cvt.rn.f64.u64 	%fd5, %rd9;
	fma.rn.f64 	%fd6, %fd4, %fd5, %fd3;
	shl.b64 	%rd10, %rd9, 3;
	add.s64 	%rd11, %rd3, %rd10;
	st.global.f64 	[%rd11], %fd6;
$L__BB2_4:
	cvt.u32.u64 	%r3, %rd5;
	add.s32 	%r4, %r3, 256;
	cvt.u64.u32 	%rd6, %r4;
	setp.le.s64 	%p3, %rd4, %rd6;
	@%p3 bra 	$L__BB2_6;
	add.s64 	%rd12, %rd1, %rd6;
	shl.b64 	%rd13, %rd12, 3;
	cvt.rn.f64.u64 	%fd7, %rd12;
	fma.rn.f64 	%fd8, %fd4, %fd7, %fd3;
	add.s64 	%rd14, %rd13, %rd3;
	st.global.f64 	[%rd14], %fd8;
$L__BB2_6:
	ret;

}
	// .globl	_ZN3cub18CUB_300001_SM_10006detail6reduce28DeviceReduceSingleTileKernelINS2_10policy_hubIdjN4cuda3std3__44plusIdEEE10Policy1000EN6thrust24THRUST_300001_SM_1000_NS6detail15normal_iteratorINSD_10device_ptrIdEEEEPdjS9_dd7functorEEvT0_T1_T2_T3_T4_T6_
.visible .entry _ZN3cub18CUB_300001_SM_10006detail6reduce28DeviceReduceSingleTileKernelINS2_10policy_hubIdjN4cuda3std3__44plusIdEEE10Policy1000EN6thrust24THRUST_300001_SM_1000_NS6detail15normal_iteratorINSD_10device_ptrIdEEEEPdjS9_dd7functorEEvT0_T1_T2_T3_T4_T6_(
	.param .align 8 .b8 _ZN3cub18CUB_300001_SM_10006detail6reduce28DeviceReduceSingleTileKernelINS2_10policy_hubIdjN4cuda3std3__44plusIdEEE10Policy1000EN6thrust24THRUST_300001_SM_1000_NS6detail15normal_iteratorINSD_10device_ptrIdEEEEPdjS9_dd7functorEEvT0_T1_T2_T3_T4_T6__param_0[8],
	.param .u64 .ptr .align 1 _ZN3cub18CUB_300001_SM_10006detail6reduce28DeviceReduceSingleTileKernelINS2_10policy_hubIdjN4cuda3std3__44plusIdEEE10Policy1000EN6thrust24THRUST_300001_SM_1000_NS6detail15normal_iteratorINSD_10device_ptrIdEEEEPdjS9_dd7functorEEvT0_T1_T2_T3_T4_T6__param_1,
	.param .u32 _ZN3cub18CUB_300001_SM_10006detail6reduce28DeviceReduceSingleTileKernelINS2_10policy_hubIdjN4cuda3std3__44plusIdEEE10Policy1000EN6thrust24THRUST_300001_SM_1000_NS6detail15normal_iteratorINSD_10device_ptrIdEEEEPdjS9_dd7functorEEvT0_T1_T2_T3_T4_T6__param_2,
	.param .align 1 .b8 _ZN3cub18CUB_300001_SM_10006detail6reduce28DeviceReduceSingleTileKernelINS2_10policy_hubIdjN4cuda3std3__44plusIdEEE10Policy1000EN6thrust24THRUST_300001_SM_1000_NS6detail15normal_iteratorINSD_10device_ptrIdEEEEPdjS9_dd7functorEEvT0_T1_T2_T3_T4_T6__param_3[1],
	.param .f64 _ZN3cub18CUB_300001_SM_10006detail6reduce28DeviceReduceSingleTileKernelINS2_10policy_hubIdjN4cuda3std3__44plusIdEEE10Policy1000EN6thrust24THRUST_300001_SM_1000_NS6detail15normal_iteratorINSD_10device_ptrIdEEEEPdjS9_dd7functorEEvT0_T1_T2_T3_T4_T6__param_4,
	.param .align 1 .b8 _ZN3cub18CUB_300001_SM_10006detail6reduce28DeviceReduceSingleTileKernelINS2_10policy_hubIdjN4cuda3std3__44plusIdEEE10Policy1000EN6thrust24THRUST_300001_SM_1000_NS6detail15normal_iteratorINSD_10device_ptrIdEEEEPdjS9_dd7functorEEvT0_T1_T2_T3_T4_T6__param_5[1]
)
.maxntid 640
.minnctapersm 1
{
	.reg .pred 	%p<69>;
	.reg .b32 	%r<263>;
	.reg .b64 	%rd<83>;
	.reg .b64 	%fd<519>;
	// demoted variable
	.shared .align 8 .b8 _ZZN3cub18CUB_300001_SM_10006detail6reduce28DeviceReduceSingleTileKernelINS2_10policy_hubIdjN4cuda3std3__44plusIdEEE10Policy1000EN6thrust24THRUST_300001_SM_1000_NS6detail15normal_iteratorINSD_10device_ptrIdEEEEPdjS9_dd7functorEEvT0_T1_T2_T3_T4_T6_E12temp_storage[192];
	ld.param.u64 	%rd6, [_ZN3cub18CUB_300001_SM_10006detail6reduce28DeviceReduceSingleTileKernelINS2_10policy_hubIdjN4cuda3std3__44plusIdEEE10Policy1000EN6thrust24THRUST_300001_SM_1000_NS6detail15normal_iteratorINSD_10device_ptrIdEEEEPdjS9_dd7functorEEvT0_T1_T2_T3_T4_T6__param_0];
	ld.param.u64 	%rd7, [_ZN3cub18CUB_300001_SM_10006detail6reduce28DeviceReduceSingleTileKernelINS2_10policy_hubIdjN4cuda3std3__44plusIdEEE10Policy1000EN6thrust24THRUST_300001_SM_1000_NS6detail15normal_iteratorINSD_10device_ptrIdEEEEPdjS9_dd7functorEEvT0_T1_T2_T3_T4_T6__param_1];
	ld.param.u32 	%r40, [_ZN3cub18CUB_300001_SM_10006detail6reduce28DeviceReduceSingleTileKernelINS2_10policy_hubIdjN4cuda3std3__44plusIdEEE10Policy1000EN6thrust24THRUST_300001_SM_1000_NS6detail15normal_iteratorINSD_10device_ptrIdEEEEPdjS9_dd7functorEEvT0_T1_T2_T3_T4_T6__param_2];
	ld.param.f64 	%fd40, [_ZN3cub18CUB_300001_SM_10006detail6reduce28DeviceReduceSingleTileKernelINS2_10policy_hubIdjN4cuda3std3__44plusIdEEE10Policy1000EN6thrust24THRUST_300001_SM_1000_NS6detail15normal_iteratorINSD_10device_ptrIdEEEEPdjS9_dd7functorEEvT0_T1_T2_T3_T4_T6__param_4];
	cvta.to.global.u64 	%rd1, %rd7;
	setp.ne.s32 	%p1, %r40, 0;
	@%p1 bra 	$L__BB3_3;
	mov.u32 	%r248, %tid.x;
	setp.ne.s32 	%p68, %r248, 0;
	@%p68 bra 	$L__BB3_50;
	st.global.f64 	[%rd1], %fd40;
	bra.uni 	$L__BB3_50;
$L__BB3_3:
	cvta.to.global.u64 	%rd2, %rd6;
	setp.gt.u32 	%p2, %r40, 5119;
	@%p2 bra 	$L__BB3_27;
	mov.u32 	%r1, %tid.x;
	setp.ge.u32 	%p23, %r1, %r40;
	mov.f64 	%fd507, 0d0000000000000000;
	mov.u32 	%r252, %r1;
	@%p23 bra 	$L__BB3_6;
	mul.wide.u32 	%rd52, %r1, 8;
	add.s64 	%rd53, %rd2, %rd52;
	ld.global.f64 	%fd280, [%rd53];
	add.f64 	%fd281, %fd280, 0d3FE0000000000000;
	div.rn.f64 	%fd282, %fd281, 0d41CDCD6500000000;
	fma.rn.f64 	%fd283, %fd282, %fd282, 0d3FF0000000000000;
	mov.f64 	%fd284, 0d4010000000000000;
	div.rn.f64 	%fd507, %fd284, %fd283;
	add.s32 	%r252, %r1, 640;
$L__BB3_6:
	setp.ge.u32 	%p24, %r252, %r40;
	@%p24 bra 	$L__BB3_18;
	not.b32 	%r123, %r252;
	add.s32 	%r124, %r40, %r123;
	mul.hi.u32 	%r125, %r124, -858993459;
	shr.u32 	%r4, %r125, 9;
	add.s32 	%r5, %r4, 1;
	and.b32  	%r6, %r5, 7;
	setp.lt.u32 	%p25, %r124, 4480;
	@%p25 bra 	$L__BB3_10;
	and.b32  	%r126, %r5, 16777208;
	neg.s32 	%r250, %r126;
	mul.wide.u32 	%rd54, %r252, 8;
	add.s64 	%rd55, %rd54, %rd2;
	add.s64 	%rd82, %rd55, 20480;
$L__BB3_9:
	.pragma "nounroll";
	ld.global.f64 	%fd286, [%rd82+-20480];
	add.f64 	%fd287, %fd286, 0d3FE0000000000000;
	div.rn.f64 	%fd288, %fd287, 0d41CDCD6500000000;
	fma.rn.f64 	%fd289, %fd288, %fd288, 0d3FF0000000000000;
	mov.f64 	%fd290, 0d4010000000000000;
	div.rn.f64 	%fd291, %fd290, %fd289;
	add.f64 	%fd292, %fd507, %fd291;
	ld.global.f64 	%fd293, [%rd82+-15360];
	add.f64 	%fd294, %fd293, 0d3FE0000000000000;
	div.rn.f64 	%fd295, %fd294, 0d41CDCD6500000000;
	fma.rn.f64 	%fd296, %fd295, %fd295, 0d3FF0000000000000;
	div.rn.f64 	%fd297, %fd290, %fd296;
	add.f64 	%fd298, %fd292, %fd297;
	ld.global.f64 	%fd299, [%rd82+-10240];
	add.f64 	%fd300, %fd299, 0d3FE0000000000000;
	div.rn.f64 	%fd301, %fd300, 0d41CDCD6500000000;
	fma.rn.f64 	%fd302, %fd301, %fd301, 0d3FF0000000000000;
	div.rn.f64 	%fd303, %fd290, %fd302;
	add.f64 	%fd304, %fd298, %fd303;
	ld.global.f64 	%fd305, [%rd82+-5120];
	add.f64 	%fd306, %fd305, 0d3FE0000000000000;
	div.rn.f64 	%fd307, %fd306, 0d41CDCD6500000000;
	fma.rn.f64 	%fd308, %fd307, %fd307, 0d3FF0000000000000;
	div.rn.f64 	%fd309, %fd290, %fd308;
	add.f64 	%fd310, %fd304, %fd309;
	ld.global.f64 	%fd311, [%rd82];
	add.f64 	%fd312, %fd311, 0d3FE0000000000000;
	div.rn.f64 	%fd313, %fd312, 0d41CDCD6500000000;
	fma.rn.f64 	%fd314, %fd313, %fd313, 0d3FF0000000000000;
	div.rn.f64 	%fd315, %fd290, %fd314;
	add.f64 	%fd316, %fd310, %fd315;
	ld.global.f64 	%fd317, [%rd82+5120];
	add.f64 	%fd318, %fd317, 0d3FE0000000000000;
	div.rn.f64 	%fd319, %fd318, 0d41CDCD6500000000;
	fma.rn.f64 	%fd320, %fd319, %fd319, 0d3FF0000000000000;
	div.rn.f64 	%fd321, %fd290, %fd320;
	add.f64 	%fd322, %fd316, %fd321;
	ld.global.f64 	%fd323, [%rd82+10240];
	add.f64 	%fd324, %fd323, 0d3FE0000000000000;
	div.rn.f64 	%fd325, %fd324, 0d41CDCD6500000000;
	fma.rn.f64 	%fd326, %fd325, %fd325, 0d3FF0000000000000;
	div.rn.f64 	%fd327, %fd290, %fd326;
	add.f64 	%fd328, %fd322, %fd327;
	ld.global.f64 	%fd329, [%rd82+15360];
	add.f64 	%fd330, %fd329, 0d3FE0000000000000;
	div.rn.f64 	%fd331, %fd330, 0d41CDCD6500000000;
	fma.rn.f64 	%fd332, %fd331, %fd331, 0d3FF0000000000000;
	div.rn.f64 	%fd333, %fd290, %fd332;
	add.f64 	%fd507, %fd328, %fd333;
	add.s32 	%r252, %r252, 5120;
	add.s32 	%r250, %r250, 8;
	add.s64 	%rd82, %rd82, 40960;
	setp.ne.s32 	%p26, %r250, 0;
	@%p26 bra 	$L__BB3_9;
$L__BB3_10:
	setp.eq.s32 	%p27, %r6, 0;
	@%p27 bra 	$L__BB3_18;
	setp.lt.u32 	%p28, %r6, 4;
	@%p28 bra 	$L__BB3_13;
	mul.wide.u32 	%rd56, %r252, 8;
	add.s64 	%rd57, %rd2, %rd56;
	ld.global.f64 	%fd335, [%rd57];
	add.f64 	%fd336, %fd335, 0d3FE0000000000000;
	div.rn.f64 	%fd337, %fd336, 0d41CDCD6500000000;
	fma.rn.f64 	%fd338, %fd337, %fd337, 0d3FF0000000000000;
	mov.f64 	%fd339, 0d4010000000000000;
	div.rn.f64 	%fd340, %fd339, %fd338;
	add.f64 	%fd341, %fd507, %fd340;
	ld.global.f64 	%fd342, [%rd57+5120];
	add.f64 	%fd343, %fd342, 0d3FE0000000000000;
	div.rn.f64 	%fd344, %fd343, 0d41CDCD6500000000;
	fma.rn.f64 	%fd345, %fd344, %fd344, 0d3FF0000000000000;
	div.rn.f64 	%fd346, %fd339, %fd345;
	add.f64 	%fd347, %fd341, %fd346;
	ld.global.f64 	%fd348, [%rd57+10240];
	add.f64 	%fd349, %fd348, 0d3FE0000000000000;
	div.rn.f64 	%fd350, %fd349, 0d41CDCD6500000000;
	fma.rn.f64 	%fd351, %fd350, %fd350, 0d3FF0000000000000;
	div.rn.f64 	%fd352, %fd339, %fd351;
	add.f64 	%fd353, %fd347, %fd352;
	ld.global.f64 	%fd354, [%rd57+15360];
	add.f64 	%fd355, %fd354, 0d3FE0000000000000;
	div.rn.f64 	%fd356, %fd355, 0d41CDCD6500000000;
	fma.rn.f64 	%fd357, %fd356, %fd356, 0d3FF0000000000000;
	div.rn.f64 	%fd358, %fd339, %fd357;
	add.f64 	%fd507, %fd353, %fd358;
	add.s32 	%r252, %r252, 2560;
$L__BB3_13:
	and.b32  	%r127, %r5, 3;
	setp.eq.s32 	%p29, %r127, 0;
	@%p29 bra 	$L__BB3_18;
	setp.eq.s32 	%p30, %r127, 1;
	@%p30 bra 	$L__BB3_16;
	mul.wide.u32 	%rd58, %r252, 8;
	add.s64 	%rd59, %rd2, %rd58;
	ld.global.f64 	%fd360, [%rd59];
	add.f64 	%fd361, %fd360, 0d3FE0000000000000;
	div.rn.f64 	%fd362, %fd361, 0d41CDCD6500000000;
	fma.rn.f64 	%fd363, %fd362, %fd362, 0d3FF0000000000000;
	mov.f64 	%fd364, 0d4010000000000000;
	div.rn.f64 	%fd365, %fd364, %fd363;
	add.f64 	%fd366, %fd507, %fd365;
	ld.global.f64 	%fd367, [%rd59+5120];
	add.f64 	%fd368, %fd367, 0d3FE0000000000000;
	div.rn.f64 	%fd369, %fd368, 0d41CDCD6500000000;
	fma.rn.f64 	%fd370, %fd369, %fd369, 0d3FF0000000000000;
	div.rn.f64 	%fd371, %fd364, %fd370;
	add.f64 	%fd507, %fd366, %fd371;
	add.s32 	%r252, %r252, 1280;
$L__BB3_16:
	and.b32  	%r128, %r4, 1;
	setp.eq.b32 	%p31, %r128, 1;
	@%p31 bra 	$L__BB3_18;
	mul.wide.u32 	%rd60, %r252, 8;
	add.s64 	%rd61, %rd2, %rd60;
	ld.global.f64 	%fd372, [%rd61];
	add.f64 	%fd373, %fd372, 0d3FE0000000000000;
	div.rn.f64 	%fd374, %fd373, 0d41CDCD6500000000;
	fma.rn.f64 	%fd375, %fd374, %fd374, 0d3FF0000000000000;
	mov.f64 	%fd376, 0d4010000000000000;
	div.rn.f64 	%fd377, %fd376, %fd375;
	add.f64 	%fd507, %fd507, %fd377;
$L__BB3_18:
	setp.lt.u32 	%p32, %r40, 640;
	@%p32 bra 	$L__BB3_23;
	// begin inline asm
	mov.u32 %r192, %laneid;
	// end inline asm
	mov.b64 	%rd72, %fd507;
	mov.b64 	{%r194, %r199}, %rd72;
	mov.b32 	%r200, 1;
	mov.b32 	%r241, 31;
	mov.b32 	%r242, -1;
	// begin inline asm
	shfl.sync.down.b32 %r193, %r194, %r200, %r241, %r242;
	// end inline asm
	// begin inline asm
	shfl.sync.down.b32 %r198, %r199, %r200, %r241, %r242;
	// end inline asm
	mov.b64 	%rd73, {%r193, %r198};
	mov.b64 	%fd448, %rd73;
	setp.gt.s32 	%p60, %r192, 30;
	add.f64 	%fd449, %fd507, %fd448;
	selp.f64 	%fd450, %fd507, %fd449, %p60;
	mov.b64 	%rd74, %fd450;
	mov.b64 	{%r204, %r209}, %rd74;
	mov.b32 	%r210, 2;
	// begin inline asm
	shfl.sync.down.b32 %r203, %r204, %r210, %r241, %r242;
	// end inline asm
	// begin inline asm
	shfl.sync.down.b32 %r208, %r209, %r210, %r241, %r242;
	// end inline asm
	mov.b64 	%rd75, {%r203, %r208};
	mov.b64 	%fd451, %rd75;
	setp.gt.s32 	%p61, %r192, 29;
	add.f64 	%fd452, %fd450, %fd451;
	selp.f64 	%fd453, %fd450, %fd452, %p61;
	mov.b64 	%rd76, %fd453;
	mov.b64 	{%r214, %r219}, %rd76;
	mov.b32 	%r220, 4;
	// begin inline asm
	shfl.sync.down.b32 %r213, %r214, %r220, %r241, %r242;
	// end inline asm
	// begin inline asm
	shfl.sync.down.b32 %r218, %r219, %r220, %r241, %r242;
	// end inline asm
	mov.b64 	%rd77, {%r213, %r218};
	mov.b64 	%fd454, %rd77;
	setp.gt.s32 	%p62, %r192, 27;
	add.f64 	%fd455, %fd453, %fd454;
	selp.f64 	%fd456, %fd453, %fd455, %p62;
	mov.b64 	%rd78, %fd456;
	mov.b64 	{%r224, %r229}, %rd78;
	mov.b32 	%r230, 8;
	// begin inline asm
	shfl.sync.down.b32 %r223, %r224, %r230, %r241, %r242;
	// end inline asm
	// begin inline asm
	shfl.sync.down.b32 %r228, %r229, %r230, %r241, %r242;
	// end inline asm
	mov.b64 	%rd79, {%r223, %r228};
	mov.b64 	%fd457, %rd79;
	setp.gt.s32 	%p63, %r192, 23;
	add.f64 	%fd458, %fd456, %fd457;
	selp.f64 	%fd459, %fd456, %fd458, %p63;
	mov.b64 	%rd80, %fd459;
	mov.b64 	{%r234, %r239}, %rd80;
	mov.b32 	%r240, 16;
	// begin inline asm
	shfl.sync.down.b32 %r233, %r234, %r240, %r241, %r242;
	// end inline asm
	// begin inline asm
	shfl.sync.down.b32 %r238, %r239, %r240, %r241, %r242;
	// end inline asm
	mov.b64 	%rd81, {%r233, %r238};
	mov.b64 	%fd460, %rd81;
	setp.gt.s32 	%p64, %r192, 15;
	add.f64 	%fd15, %fd459, %fd460;
	selp.f64 	%fd518, %fd459, %fd15, %p64;
	setp.ne.s32 	%p65, %r192, 0;
	@%p65 bra 	$L__BB3_21;
	shr.u32 	%r243, %r1, 2;
	and.b32  	%r244, %r243, 248;
	mov.u32 	%r245, _ZZN3cub18CUB_300001_SM_10006detail6reduce28DeviceReduceSingleTileKernelINS2_10policy_hubIdjN4cuda3std3__44plusIdEEE10Policy1000EN6thrust24THRUST_300001_SM_1000_NS6detail15normal_iteratorINSD_10device_ptrIdEEEEPdjS9_dd7functorEEvT0_T1_T2_T3_T4_T6_E12temp_storage;
	add.s32 	%r246, %r245, %r244;
	st.shared.f64 	[%r246+24], %fd15;
$L__BB3_21:
	bar.sync 	0;
	setp.ne.s32 	%p66, %r1, 0;
	@%p66 bra 	$L__BB3_48;
	ld.shared.f64 	%fd461, [_ZZN3cub18CUB_300001_SM_10006detail6reduce28DeviceReduceSingleTileKernelINS2_10policy_hubIdjN4cuda3std3__44plusIdEEE10Policy1000EN6thrust24THRUST_300001_SM_1000_NS6detail15normal_iteratorINSD_10device_ptrIdEEEEPdjS9_dd7functorEEvT0_T1_T2_T3_T4_T6_E12temp_storage+32];
	add.f64 	%fd462, %fd518, %fd461;
	ld.shared.f64 	%fd463, [_ZZN3cub18CUB_300001_SM_10006detail6reduce28DeviceReduceSingleTileKernelINS2_10policy_hubIdjN4cuda3std3__44plusIdEEE10Policy1000EN6thrust24THRUST_300001_SM_1000_NS6detail15normal_iteratorINSD_10device_ptrIdEEEEPdjS9_dd7functorEEvT0_T1_T2_T3_T4_T6_E12temp_storage+40];
	add.f64 	%fd464, %fd462, %fd463;
	ld.shared.f64 	%fd465, [_ZZN3cub18CUB_300001_SM_10006detail6reduce28DeviceReduceSingleTileKernelINS2_10policy_hubIdjN4cuda3std3__44plusIdEEE10Policy1000EN6thrust24THRUST_300001_SM_1000_NS6detail15normal_iteratorINSD_10device_ptrIdEEEEPdjS9_dd7functorEEvT0_T1_T2_T3_T4_T6_E12temp_storage+48];
	add.f64 	%fd466, %fd464, %fd465;
	ld.shared.f64 	%fd467, [_ZZN3cub18CUB_300001_SM_10006detail6reduce28DeviceReduceSingleTileKernelINS2_10policy_hubIdjN4cuda3std3__44plusIdEEE10Policy1000EN6thrust24THRUST_300001_SM_1000_NS6detail15normal_iteratorINSD_10device_ptrIdEEEEPdjS9_dd7functorEEvT0_T1_T2_T3_T4_T6_E12temp_storage+56];
	add.f64 	%fd468, %fd466, %fd467;
	ld.shared.f64 	%fd469, [_ZZN3cub18CUB_300001_SM_10006detail6reduce28DeviceReduceSingleTileKernelINS2_10policy_hubIdjN4cuda3std3__44plusIdEEE10Policy1000EN6thrust24THRUST_300001_SM_1000_NS6detail15normal_iteratorINSD_10device_ptrIdEEEEPdjS9_dd7functorEEvT0_T1_T2_T3_T4_T6_E12temp_storage+64];
	add.f64 	%fd470, %fd468, %fd469;
	ld.shared.f64 	%fd471, [_ZZN3cub18CUB_300001_SM_10006detail6reduce28DeviceReduceSingleTileKernelINS2_10policy_hubIdjN4cuda3std3__44plusIdEEE10Policy1000EN6thrust24THRUST_300001_SM_1000_NS6detail15normal_iteratorINSD_10device_ptrIdEEEEPdjS9_dd7functorEEvT0_T1_T2_T3_T4_T6_E12temp_storage+72];
	add.f64 	%fd472, %fd470, %fd471;
	ld.shared.f64 	%fd473, [_ZZN3cub18CUB_300001_SM_10006detail6reduce28DeviceReduceSingleTileKernelINS2_10policy_hubIdjN4cuda3std3__44plusIdEEE10Policy1000EN6thrust24THRUST_300001_SM_1000_NS6detail15normal_iteratorINSD_10device_ptrIdEEEEPdjS9_dd7functorEEvT0_T1_T2_T3_T4_T6_E12temp_storage+80];
	add.f64 	%fd474, %fd472, %fd473;
	ld.shared.f64 	%fd475, [_ZZN3cub18CUB_300001_SM_10006detail6reduce28DeviceReduceSingleTileKernelINS2_10policy_hubIdjN4cuda3std3__44plusIdEEE10Policy1000EN6thrust24THRUST_300001_SM_1000_NS6detail15normal_iteratorINSD_10device_ptrIdEEEEPdjS9_dd7functorEEvT0_T1_T2_T3_T4_T6_E12temp_storage+88];
	add.f64 	%fd476, %fd474, %fd475;
	ld.shared.f64 	%fd477, [_ZZN3cub18CUB_300001_SM_10006detail6reduce28DeviceReduceSingleTileKernelINS2_10policy_hubIdjN4cuda3std3__44plusIdEEE10Policy1000EN6thrust24THRUST_300001_SM_1000_NS6detail15normal_iteratorINSD_10device_ptrIdEEEEPdjS9_dd7functorEEvT0_T1_T2_T3_T4_T6_E12temp_storage+96];
	add.f64 	%fd478, %fd476, %fd477;
	ld.shared.f64 	%fd479, [_ZZN3cub18CUB_300001_SM_10006detail6reduce28DeviceReduceSingleTileKernelINS2_10policy_hubIdjN4cuda3std3__44plusIdEEE10Policy1000EN6thrust24THRUST_300001_SM_1000_NS6detail15normal_iteratorINSD_10device_ptrIdEEEEPdjS9_dd7functorEEvT0_T1_T2_T3_T4_T6_E12temp_storage+104];
	add.f64 	%fd480, %fd478, %fd479;
	ld.shared.f64 	%fd481, [_ZZN3cub18CUB_300001_SM_10006detail6reduce28DeviceReduceSingleTileKernelINS2_10policy_hubIdjN4cuda3std3__44plusIdEEE10Policy1000EN6thrust24THRUST_300001_SM_1000_NS6detail15normal_iteratorINSD_10device_ptrIdEEEEPdjS9_dd7functorEEvT0_T1_T2_T3_T4_T6_E12temp_storage+112];
	add.f64 	%fd482, %fd480, %fd481;
	ld.shared.f64 	%fd483, [_ZZN3cub18CUB_300001_SM_10006detail6reduce28DeviceReduceSingleTileKernelINS2_10policy_hubIdjN4cuda3std3__44plusIdEEE10Policy1000EN6thrust24THRUST_300001_SM_1000_NS6detail15normal_iteratorINSD_10device_ptrIdEEEEPdjS9_dd7functorEEvT0_T1_T2_T3_T4_T6_E12temp_storage+120];
	add.f64 	%fd484, %fd482, %fd483;
	ld.shared.f64 	%fd485, [_ZZN3cub18CUB_300001_SM_10006detail6reduce28DeviceReduceSingleTileKernelINS2_10policy_hubIdjN4cuda3std3__44plusIdEEE10Policy1000EN6thrust24THRUST_300001_SM_1000_NS6detail15normal_iteratorINSD_10device_ptrIdEEEEPdjS9_dd7functorEEvT0_T1_T2_T3_T4_T6_E12temp_storage+128];
	add.f64 	%fd486, %fd484, %fd485;
	ld.shared.f64 	%fd487, [_ZZN3cub18CUB_300001_SM_10006detail6reduce28DeviceReduceSingleTileKernelINS2_10policy_hubIdjN4cuda3std3__44plusIdEEE10Policy1000EN6thrust24THRUST_300001_SM_1000_NS6detail15normal_iteratorINSD_10device_ptrIdEEEEPdjS9_dd7functorEEvT0_T1_T2_T3_T4_T6_E12temp_storage+136];
	add.f64 	%fd488, %fd486, %fd487;
	ld.shared.f64 	%fd489, [_ZZN3cub18CUB_300001_SM_10006detail6reduce28DeviceReduceSingleTileKernelINS2_10policy_hubIdjN4cuda3std3__44plusIdEEE10Policy1000EN6thrust24THRUST_300001_SM_1000_NS6detail15normal_iteratorINSD_10device_ptrIdEEEEPdjS9_dd7functorEEvT0_T1_T2_T3_T4_T6_E12temp_storage+144];
	add.f64 	%fd490, %fd488, %fd489;
	ld.shared.f64 	%fd491, [_ZZN3cub18CUB_300001_SM_10006detail6reduce28DeviceReduceSingleTileKernelINS2_10policy_hubIdjN4cuda3std3__44plusIdEEE10Policy1000EN6thrust24THRUST_300001_SM_1000_NS6detail15normal_iteratorINSD_10device_ptrIdEEEEPdjS9_dd7functorEEvT0_T1_T2_T3_T4_T6_E12temp_storage+152];
	add.f64 	%fd492, %fd490, %fd491;
	ld.shared.f64 	%fd493, [_ZZN3cub18CUB_300001_SM_10006detail6reduce28DeviceReduceSingleTileKernelINS2_10policy_hubIdjN4cuda3std3__44plusIdEEE10Policy1000EN6thrust24THRUST_300001_SM_1000_NS6detail15normal_iteratorINSD_10device_ptrIdEEEEPdjS9_dd7functorEEvT0_T1_T2_T3_T4_T6_E12temp_storage+160];
	add.f64 	%fd494, %fd492, %fd493;
	ld.shared.f64 	%fd495, [_ZZN3cub18CUB_300001_SM_10006detail6reduce28DeviceReduceSingleTileKernelINS2_10policy_hubIdjN4cuda3std3__44plusIdEEE10Policy1000EN6thrust24THRUST_300001_SM_1000_NS6detail15normal_iteratorINSD_10device_ptrIdEEEEPdjS9_dd7functorEEvT0_T1_T2_T3_T4_T6_E12temp_storage+168];
	add.f64 	%fd496, %fd494, %fd495;
	ld.shared.f64 	%fd497, [_ZZN3cub18CUB_300001_SM_10006detail6reduce28DeviceReduceSingleTileKernelINS2_10policy_hubIdjN4cuda3std3__44plusIdEEE10Policy1000EN6thrust24THRUST_300001_SM_1000_NS6detail15normal_iteratorINSD_10device_ptrIdEEEEPdjS9_dd7functorEEvT0_T1_T2_T3_T4_T6_E12temp_storage+176];
	add.f64 	%fd518, %fd496, %fd497;
	bra.uni 	$L__BB3_48;
$L__BB3_23:
	// begin inline asm
	mov.u32 %r129, %laneid;
	// end inline asm
	and.b32  	%r180, %r1, 992;
	add.s32 	%r181, %r180, 32;
	setp.gt.u32 	%p33, %r181, %r40;
	not.b32 	%r182, %r180;
	add.s32 	%r183, %r40, %r182;
	selp.b32 	%r178, %r183, 31, %p33;
	mov.b64 	%rd62, %fd507;
	mov.b64 	{%r131, %r136}, %rd62;
	mov.b32 	%r137, 1;
	mov.b32 	%r179, -1;
	// begin inline asm
	shfl.sync.down.b32 %r130, %r131, %r137, %r178, %r179;
	// end inline asm
	// begin inline asm
	shfl.sync.down.b32 %r135, %r136, %r137, %r178, %r179;
	// end inline asm
	mov.b64 	%rd63, {%r130, %r135};
	mov.b64 	%fd378, %rd63;
	setp.lt.s32 	%p34, %r129, %r178;
	add.f64 	%fd379, %fd507, %fd378;
	selp.f64 	%fd380, %fd379, %fd507, %p34;
	mov.b64 	%rd64, %fd380;
	mov.b64 	{%r141, %r146}, %rd64;
	mov.b32 	%r147, 2;
	// begin inline asm
	shfl.sync.down.b32 %r140, %r141, %r147, %r178, %r179;
	// end inline asm
	// begin inline asm
	shfl.sync.down.b32 %r145, %r146, %r147, %r178, %r179;
	// end inline asm
	mov.b64 	%rd65, {%r140, %r145};
	mov.b64 	%fd381, %rd65;
	add.s32 	%r184, %r129, 2;
	setp.gt.s32 	%p35, %r184, %r178;
	add.f64 	%fd382, %fd380, %fd381;
	selp.f64 	%fd383, %fd380, %fd382, %p35;
	mov.b64 	%rd66, %fd383;
	mov.b64 	{%r151, %r156}, %rd66;
	mov.b32 	%r157, 4;
	// begin inline asm
	shfl.sync.down.b32 %r150, %r151, %r157, %r178, %r179;
	// end inline asm
	// begin inline asm
	shfl.sync.down.b32 %r155, %r156, %r157, %r178, %r179;
	// end inline asm
	mov.b64 	%rd67, {%r150, %r155};
	mov.b64 	%fd384, %rd67;
	add.s32 	%r185, %r129, 4;
	setp.gt.s32 	%p36, %r185, %r178;
	add.f64 	%fd385, %fd383, %fd384;
	selp.f64 	%fd386, %fd383, %fd385, %p36;
	mov.b64 	%rd68, %fd386;
	mov.b64 	{%r161, %r166}, %rd68;
	mov.b32 	%r167, 8;
	// begin inline asm
	shfl.sync.down.b32 %r160, %r161, %r167, %r178, %r179;
	// end inline asm
	// begin inline asm
	shfl.sync.down.b32 %r165, %r166, %r167, %r178, %r179;
	// end inline asm
	mov.b64 	%rd69, {%r160, %r165};
	mov.b64 	%fd387, %rd69;
	add.s32 	%r186, %r129, 8;
	setp.gt.s32 	%p37, %r186, %r178;
	add.f64 	%fd388, %fd386, %fd387;
	selp.f64 	%fd389, %fd386, %fd388, %p37;
	mov.b64 	%rd70, %fd389;
	mov.b64 	{%r171, %r176}, %rd70;
	mov.b32 	%r177, 16;
	// begin inline asm
	shfl.sync.down.b32 %r170, %r171, %r177, %r178, %r179;
	// end inline asm
	// begin inline asm
	shfl.sync.down.b32 %r175, %r176, %r177, %r178, %r179;
	// end inline asm
	mov.b64 	%rd71, {%r170, %r175};
	mov.b64 	%fd390, %rd71;
	add.s32 	%r187, %r129, 16;
	setp.gt.s32 	%p38, %r187, %r178;
	add.f64 	%fd391, %fd389, %fd390;
	selp.f64 	%fd518, %fd389, %fd391, %p38;
	setp.ne.s32 	%p39, %r129, 0;
	@%p39 bra 	$L__BB3_25;
	shr.u32 	%r188, %r1, 2;
	and.b32  	%r189, %r188, 248;
	mov.u32 	%r190, _ZZN3cub18CUB_300001_SM_10006detail6reduce28DeviceReduceSingleTileKernelINS2_10policy_hubIdjN4cuda3std3__44plusIdEEE10Policy1000EN6thrust24THRUST_300001_SM_1000_NS6detail15normal_iteratorINSD_10device_ptrIdEEEEPdjS9_dd7functorEEvT0_T1_T2_T3_T4_T6_E12temp_storage;
	add.s32 	%r191, %r190, %r189;
	st.shared.f64 	[%r191+24], %fd518;
$L__BB3_25:
	bar.sync 	0;
	setp.ne.s32 	%p40, %r1, 0;
	@%p40 bra 	$L__BB3_48;
	setp.gt.u32 	%p41, %r40, 32;
	ld.shared.f64 	%fd392, [_ZZN3cub18CUB_300001_SM_10006detail6reduce28DeviceReduceSingleTileKernelINS2_10policy_hubIdjN4cuda3std3__44plusIdEEE10Policy1000EN6thrust24THRUST_300001_SM_1000_NS6detail15normal_iteratorINSD_10device_ptrIdEEEEPdjS9_dd7functorEEvT0_T1_T2_T3_T4_T6_E12temp_storage+32];
	add.f64 	%fd393, %fd518, %fd392;
	selp.f64 	%fd394, %fd393, %fd518, %p41;
	setp.gt.u32 	%p42, %r40, 64;
	ld.shared.f64 	%fd395, [_ZZN3cub18CUB_300001_SM_10006detail6reduce28DeviceReduceSingleTileKernelINS2_10policy_hubIdjN4cuda3std3__44plusIdEEE10Policy1000EN6thrust24THRUST_300001_SM_1000_NS6detail15normal_iteratorINSD_10device_ptrIdEEEEPdjS9_dd7functorEEvT0_T1_T2_T3_T4_T6_E12temp_storage+40];
	add.f64 	%fd396, %fd395, %fd394;
	selp.f64 	%fd397, %fd396, %fd394, %p42;
	setp.gt.u32 	%p43, %r40, 96;
	ld.shared.f64 	%fd398, [_ZZN3cub18CUB_300001_SM_10006detail6reduce28DeviceReduceSingleTileKernelINS2_10policy_hubIdjN4cuda3std3__44plusIdEEE10Policy1000EN6thrust24THRUST_300001_SM_1000_NS6detail15normal_iteratorINSD_10device_ptrIdEEEEPdjS9_dd7functorEEvT0_T1_T2_T3_T4_T6_E12temp_storage+48];
	add.f64 	%fd399, %fd398, %fd397;
	selp.f64 	%fd400, %fd399, %fd397, %p43;
	setp.gt.u32 	%p44, %r40, 128;
	ld.shared.f64 	%fd401, [_ZZN3cub18CUB_300001_SM_10006detail6reduce28DeviceReduceSingleTileKernelINS2_10policy_hubIdjN4cuda3std3__44plusIdEEE10Policy1000EN6thrust24THRUST_300001_SM_1000_NS6detail15normal_iteratorINSD_10device_ptrIdEEEEPdjS9_dd7functorEEvT0_T1_T2_T3_T4_T6_E12temp_storage+56];
	add.f64 	%fd402, %fd401, %fd400;
	selp.f64 	%fd403, %fd402, %fd400, %p44;
	setp.gt.u32 	%p45, %r40, 160;
	ld.shared.f64 	%fd404, [_ZZN3cub18CUB_300001_SM_10006detail6reduce28DeviceReduceSingleTileKernelINS2_10policy_hubIdjN4cuda3std3__44plusIdEEE10Policy1000EN6thrust24THRUST_300001_SM_1000_NS6detail15normal_iteratorINSD_10device_ptrIdEEEEPdjS9_dd7functorEEvT0_T1_T2_T3_T4_T6_E12temp_storage+64];
	add.f64 	%fd405, %fd404, %fd403;
	selp.f64 	%fd406, %fd405, %fd403, %p45;
	setp.gt.u32 	%p46, %r40, 192;
	ld.shared.f64 	%fd407, [_ZZN3cub18CUB_300001_SM_10006detail6reduce28DeviceReduceSingleTileKernelINS2_10policy_hubIdjN4cuda3std3__44plusIdEEE10Policy1000EN6thrust24THRUST_300001_SM_1000_NS6detail15normal_iteratorINSD_10device_ptrIdEEEEPdjS9_dd7functorEEvT0_T1_T2_T3_T4_T6_E12temp_storage+72];
	add.f64 	%fd408, %fd407, %fd406;
	selp.f64 	%fd409, %fd408, %fd406, %p46;
	setp.gt.u32 	%p47, %r40, 224;
	ld.shared.f64 	%fd410, [_ZZN3cub18CUB_300001_SM_10006detail6reduce28DeviceReduceSingleTileKernelINS2_10policy_hubIdjN4cuda3std3__44plusIdEEE10Policy1000EN6thrust24THRUST_300001_SM_1000_NS6detail15normal_iteratorINSD_10device_ptrIdEEEEPdjS9_dd7functorEEvT0_T1_T2_T3_T4_T6_E12temp_storage+80];
	add.f64 	%fd411, %fd410, %fd409;
	selp.f64 	%fd412, %fd411, %fd409, %p47;
	setp.gt.u32 	%p48, %r40, 256;
	ld.shared.f64 	%fd413, [_ZZN3cub18CUB_300001_SM_10006detail6reduce28DeviceReduceSingleTileKernelINS2_10policy_hubIdjN4cuda3std3__44plusIdEEE10Policy1000EN6thrust24THRUST_300001_SM_1000_NS6detail15normal_iteratorINSD_10device_ptrIdEEEEPdjS9_dd7functorEEvT0_T1_T2_T3_T4_T6_E12temp_storage+88];
	add.f64 	%fd414, %fd413, %fd412;
	selp.f64 	%fd415, %fd414, %fd412, %p48;
	setp.gt.u32 	%p49, %r40, 288;
	ld.shared.f64 	%fd416, [_ZZN3cub18CUB_300001_SM_10006detail6reduce28DeviceReduceSingleTileKernelINS2_10policy_hubIdjN4cuda3std3__44plusIdEEE10Policy1000EN6thrust24THRUST_300001_SM_1000_NS6detail15normal_iteratorINSD_10device_ptrIdEEEEPdjS9_dd7functorEEvT0_T1_T2_T3_T4_T6_E12temp_storage+96];
	add.f64 	%fd417, %fd416, %fd415;
	selp.f64 	%fd418, %fd417, %fd415, %p49;
	setp.gt.u32 	%p50, %r40, 320;
	ld.shared.f64 	%fd419, [_ZZN3cub18CUB_300001_SM_10006detail6reduce28DeviceReduceSingleTileKernelINS2_10policy_hubIdjN4cuda3std3__44plusIdEEE10Policy1000EN6thrust24THRUST_300001_SM_1000_NS6detail15normal_iteratorINSD_10device_ptrIdEEEEPdjS9_dd7functorEEvT0_T1_T2_T3_T4_T6_E12temp_storage+104];
	add.f64 	%fd420, %fd419, %fd418;
	selp.f64 	%fd421, %fd420, %fd418, %p50;
	setp.gt.u32 	%p51, %r40, 352;
	ld.shared.f64 	%fd422, [_ZZN3cub18CUB_300001_SM_10006detail6reduce28DeviceReduceSingleTileKernelINS2_10policy_hubIdjN4cuda3std3__44plusIdEEE10Policy1000EN6thrust24THRUST_300001_SM_1000_NS6detail15normal_iteratorINSD_10device_ptrIdEEEEPdjS9_dd7functorEEvT0_T1_T2_T3_T4_T6_E12temp_storage+112];
	add.f64 	%fd423, %fd422, %fd421;
	selp.f64 	%fd424, %fd423, %fd421, %p51;
	setp.gt.u32 	%p52, %r40, 384;
	ld.shared.f64 	%fd425, [_ZZN3cub18CUB_300001_SM_10006detail6reduce28DeviceReduceSingleTileKernelINS2_10policy_hubIdjN4cuda3std3__44plusIdEEE10Policy1000EN6thrust24THRUST_300001_SM_1000_NS6detail15normal_iteratorINSD_10device_ptrIdEEEEPdjS9_dd7functorEEvT0_T1_T2_T3_T4_T6_E12temp_storage+120];
	add.f64 	%fd426, %fd425, %fd424;
	selp.f64 	%fd427, %fd426, %fd424, %p52;
	setp.gt.u32 	%p53, %r40, 416;
	ld.shared.f64 	%fd428, [_ZZN3cub18CUB_300001_SM_10006detail6reduce28DeviceReduceSingleTileKernelINS2_10policy_hubIdjN4cuda3std3__44plusIdEEE10Policy1000EN6thrust24THRUST_300001_SM_1000_NS6detail15normal_iteratorINSD_10device_ptrIdEEEEPdjS9_dd7functorEEvT0_T1_T2_T3_T4_T6_E12temp_storage+128];
	add.f64 	%fd429, %fd428, %fd427;
	selp.f64 	%fd430, %fd429, %fd427, %p53;
	setp.gt.u32 	%p54, %r40, 448;
	ld.shared.f64 	%fd431, [_ZZN3cub18CUB_300001_SM_10006detail6reduce28DeviceReduceSingleTileKernelINS2_10policy_hubIdjN4cuda3std3__44plusIdEEE10Policy1000EN6thrust24THRUST_300001_SM_1000_NS6detail15normal_iteratorINSD_10device_ptrIdEEEEPdjS9_dd7functorEEvT0_T1_T2_T3_T4_T6_E12temp_storage+136];
	add.f64 	%fd432, %fd431, %fd430;
	selp.f64 	%fd433, %fd432, %fd430, %p54;
	setp.gt.u32 	%p55, %r40, 480;
	ld.shared.f64 	%fd434, [_ZZN3cub18CUB_300001_SM_10006detail6reduce28DeviceReduceSingleTileKernelINS2_10policy_hubIdjN4cuda3std3__44plusIdEEE10Policy1000EN6thrust24THRUST_300001_SM_1000_NS6detail15normal_iteratorINSD_10device_ptrIdEEEEPdjS9_dd7functorEEvT0_T1_T2_T3_T4_T6_E12temp_storage+144];
	add.f64 	%fd435, %fd434, %fd433;
	selp.f64 	%fd436, %fd435, %fd433, %p55;
	setp.gt.u32 	%p56, %r40, 512;
	ld.shared.f64 	%fd437, [_ZZN3cub18CUB_300001_SM_10006detail6reduce28DeviceReduceSingleTileKernelINS2_10policy_hubIdjN4cuda3std3__44plusIdEEE10Policy1000EN6thrust24THRUST_300001_SM_1000_NS6detail15normal_iteratorINSD_10device_ptrIdEEEEPdjS9_dd7functorEEvT0_T1_T2_T3_T4_T6_E12temp_storage+152];
	add.f64 	%fd438, %fd437, %fd436;
	selp.f64 	%fd439, %fd438, %fd436, %p56;
	setp.gt.u32 	%p57, %r40, 544;
	ld.shared.f64 	%fd440, [_ZZN3cub18CUB_300001_SM_10006detail6reduce28DeviceReduceSingleTileKernelINS2_10policy_hubIdjN4cuda3std3__44plusIdEEE10Policy1000EN6thrust24THRUST_300001_SM_1000_NS6detail15normal_iteratorINSD_10device_ptrIdEEEEPdjS9_dd7functorEEvT0_T1_T2_T3_T4_T6_E12temp_storage+160];
	add.f64 	%fd441, %fd440, %fd439;
	selp.f64 	%fd442, %fd441, %fd439, %p57;
	setp.gt.u32 	%p58, %r40, 576;
	ld.shared.f64 	%fd443, [_ZZN3cub18CUB_300001_SM_10006detail6reduce28DeviceReduceSingleTileKernelINS2_10policy_hubIdjN4cuda3std3__44plusIdEEE10Policy1000EN6thrust24THRUST_300001_SM_1000_NS6detail15normal_iteratorINSD_10device_ptrIdEEEEPdjS9_dd7functorEEvT0_T1_T2_T3_T4_T6_E12temp_storage+168];
	add.f64 	%fd444, %fd443, %fd442;
	selp.f64 	%fd445, %fd444, %fd442, %p58;
	setp.gt.u32 	%p59, %r40, 608;
	ld.shared.f64 	%fd446, [_ZZN3cub18CUB_300001_SM_10006detail6reduce28DeviceReduceSingleTileKernelINS2_10policy_hubIdjN4cuda3std3__44plusIdEEE10Policy1000EN6thrust24THRUST_300001_SM_1000_NS6detail15normal_iteratorINSD_10device_ptrIdEEEEPdjS9_dd7functorEEvT0_T1_T2_T3_T4_T6_E12temp_storage+176];
	add.f64 	%fd447, %fd446, %fd445;
	selp.f64 	%fd518, %fd447, %fd445, %p59;
	bra.uni 	$L__BB3_48;
$L__BB3_27:
	mov.u32 	%r17, %tid.x;
	mul.wide.u32 	%rd8, %r17, 8;
	add.s64 	%rd9, %rd2, %rd8;
	ld.global.f64 	%fd41, [%rd9];
	add.f64 	%fd42, %fd41, 0d3FE0000000000000;
	div.rn.f64 	%fd43, %fd42, 0d41CDCD6500000000;
	fma.rn.f64 	%fd44, %fd43, %fd43, 0d3FF0000000000000;
	mov.f64 	%fd45, 0d4010000000000000;
	div.rn.f64 	%fd46, %fd45, %fd44;
	ld.global.f64 	%fd47, [%rd9+5120];
	add.f64 	%fd48, %fd47, 0d3FE0000000000000;
	div.rn.f64 	%fd49, %fd48, 0d41CDCD6500000000;
	fma.rn.f64 	%fd50, %fd49, %fd49, 0d3FF0000000000000;
	div.rn.f64 	%fd51, %fd45, %fd50;
	ld.global.f64 	%fd52, [%rd9+10240];
	add.f64 	%fd53, %fd52, 0d3FE0000000000000;
	div.rn.f64 	%fd54, %fd53, 0d41CDCD6500000000;
	fma.rn.f64 	%fd55, %fd54, %fd54, 0d3FF0000000000000;
	div.rn.f64 	%fd56, %fd45, %fd55;
	ld.global.f64 	%fd57, [%rd9+15360];
	add.f64 	%fd58, %fd57, 0d3FE0000000000000;
	div.rn.f64 	%fd59, %fd58, 0d41CDCD6500000000;
	fma.rn.f64 	%fd60, %fd59, %fd59, 0d3FF0000000000000;
	div.rn.f64 	%fd61, %fd45, %fd60;
	ld.global.f64 	%fd62, [%rd9+20480];
	add.f64 	%fd63, %fd62, 0d3FE0000000000000;
	div.rn.f64 	%fd64, %fd63, 0d41CDCD6500000000;
	fma.rn.f64 	%fd65, %fd64, %fd64, 0d3FF0000000000000;
	div.rn.f64 	%fd66, %fd45, %fd65;
	ld.global.f64 	%fd67, [%rd9+25600];
	add.f64 	%fd68, %fd67, 0d3FE0000000000000;
	div.rn.f64 	%fd69, %fd68, 0d41CDCD6500000000;
	fma.rn.f64 	%fd70, %fd69, %fd69, 0d3FF0000000000000;
	div.rn.f64 	%fd71, %fd45, %fd70;
	ld.global.f64 	%fd72, [%rd9+30720];
	add.f64 	%fd73, %fd72, 0d3FE0000000000000;
	div.rn.f64 	%fd74, %fd73, 0d41CDCD6500000000;
	fma.rn.f64 	%fd75, %fd74, %fd74, 0d3FF0000000000000;
	div.rn.f64 	%fd76, %fd45, %fd75;
	ld.global.f64 	%fd77, [%rd9+35840];
	add.f64 	%fd78, %fd77, 0d3FE0000000000000;
	div.rn.f64 	%fd79, %fd78, 0d41CDCD6500000000;
	fma.rn.f64 	%fd80, %fd79, %fd79, 0d3FF0000000000000;
	div.rn.f64 	%fd81, %fd45, %fd80;
	add.f64 	%fd82, %fd46, %fd51;
	add.f64 	%fd83, %fd82, %fd56;
	add.f64 	%fd84, %fd83, %fd61;
	add.f64 	%fd85, %fd84, %fd66;
	add.f64 	%fd86, %fd85, %fd71;
	add.f64 	%fd87, %fd86, %fd76;
	add.f64 	%fd517, %fd87, %fd81;
	add.s32 	%r18, %r40, -5120;
	setp.lt.u32 	%p3, %r18, 5120;
	mov.b32 	%r256, 5120;
	@%p3 bra 	$L__BB3_31;
	mov.b32 	%r256, 5120;
$L__BB3_29:
	add.s32 	%r43, %r17, %r256;
	mul.wide.u32 	%rd10, %r43, 8;
	add.s64 	%rd11, %rd2, %rd10;
	ld.global.f64 	%fd88, [%rd11];
	add.f64 	%fd89, %fd88, 0d3FE0000000000000;
	div.rn.f64 	%fd90, %fd89, 0d41CDCD6500000000;
	fma.rn.f64 	%fd91, %fd90, %fd90, 0d3FF0000000000000;
	mov.f64 	%fd92, 0d4010000000000000;
	div.rn.f64 	%fd93, %fd92, %fd91;
	ld.global.f64 	%fd94, [%rd11+5120];
	add.f64 	%fd95, %fd94, 0d3FE0000000000000;
	div.rn.f64 	%fd96, %fd95, 0d41CDCD6500000000;
	fma.rn.f64 	%fd97, %fd96, %fd96, 0d3FF0000000000000;
	div.rn.f64 	%fd98, %fd92, %fd97;
	ld.global.f64 	%fd99, [%rd11+10240];
	add.f64 	%fd100, %fd99, 0d3FE0000000000000;
	div.rn.f64 	%fd101, %fd100, 0d41CDCD6500000000;
	fma.rn.f64 	%fd102, %fd101, %fd101, 0d3FF0000000000000;
	div.rn.f64 	%fd103, %fd92, %fd102;
	ld.global.f64 	%fd104, [%rd11+15360];
	add.f64 	%fd105, %fd104, 0d3FE0000000000000;
	div.rn.f64 	%fd106, %fd105, 0d41CDCD6500000000;
	fma.rn.f64 	%fd107, %fd106, %fd106, 0d3FF0000000000000;
	div.rn.f64 	%fd108, %fd92, %fd107;
	ld.global.f64 	%fd109, [%rd11+20480];
	add.f64 	%fd110, %fd109, 0d3FE0000000000000;
	div.rn.f64 	%fd111, %fd110, 0d41CDCD6500000000;
	fma.rn.f64 	%fd112, %fd111, %fd111, 0d3FF0000000000000;
	div.rn.f64 	%fd113, %fd92, %fd112;
	ld.global.f64 	%fd114, [%rd11+25600];
	add.f64 	%fd115, %fd114, 0d3FE0000000000000;
	div.rn.f64 	%fd116, %fd115, 0d41CDCD6500000000;
	fma.rn.f64 	%fd117, %fd116, %fd116, 0d3FF0000000000000;
	div.rn.f64 	%fd118, %fd92, %fd117;
	ld.global.f64 	%fd119, [%rd11+30720];
	add.f64 	%fd120, %fd119, 0d3FE0000000000000;
	div.rn.f64 	%fd121, %fd120, 0d41CDCD6500000000;
	fma.rn.f64 	%fd122, %fd121, %fd121, 0d3FF0000000000000;
	div.rn.f64 	%fd123, %fd92, %fd122;
	ld.global.f64 	%fd124, [%rd11+35840];
	add.f64 	%fd125, %fd124, 0d3FE0000000000000;
	div.rn.f64 	%fd126, %fd125, 0d41CDCD6500000000;
	fma.rn.f64 	%fd127, %fd126, %fd126, 0d3FF0000000000000;
	div.rn.f64 	%fd128, %fd92, %fd127;
	add.f64 	%fd129, %fd517, %fd93;
	add.f64 	%fd130, %fd129, %fd98;
	add.f64 	%fd131, %fd130, %fd103;
	add.f64 	%fd132, %fd131, %fd108;
	add.f64 	%fd133, %fd132, %fd113;
	add.f64 	%fd134, %fd133, %fd118;
	add.f64 	%fd135, %fd134, %fd123;
	add.f64 	%fd517, %fd135, %fd128;
	sub.s32 	%r44, %r40, %r256;
	setp.lt.u32 	%p4, %r44, 5120;
	@%p4 bra 	$L__BB3_44;
	add.s32 	%r256, %r256, 5120;
	setp.le.u32 	%p5, %r256, %r18;
	@%p5 bra 	$L__BB3_29;
$L__BB3_31:
	setp.le.u32 	%p6, %r40, %r256;
	sub.s32 	%r45, %r40, %r256;
	setp.ge.s32 	%p7, %r17, %r45;
	or.pred  	%p8, %p6, %p7;
	@%p8 bra 	$L__BB3_44;
	not.b32 	%r47, %r17;
	add.s32 	%r48, %r40, %r47;
	sub.s32 	%r49, %r48, %r256;
	mul.hi.u32 	%r50, %r49, -858993459;
	shr.u32 	%r22, %r50, 9;
	add.s32 	%r23, %r22, 1;
	and.b32  	%r24, %r23, 7;
	setp.lt.u32 	%p9, %r49, 4480;
	mov.u32 	%r261, %r17;
	@%p9 bra 	$L__BB3_36;
	add.s32 	%r259, %r17, 2560;
	add.s32 	%r258, %r17, %r256;
	and.b32  	%r51, %r23, 16777208;
	neg.s32 	%r257, %r51;
$L__BB3_34:
	.pragma "nounroll";
	mul.wide.u32 	%rd12, %r258, 8;
	add.s64 	%rd13, %rd2, %rd12;
	ld.global.f64 	%fd137, [%rd13];
	add.f64 	%fd138, %fd137, 0d3FE0000000000000;
	div.rn.f64 	%fd139, %fd138, 0d41CDCD6500000000;
	fma.rn.f64 	%fd140, %fd139, %fd139, 0d3FF0000000000000;
	mov.f64 	%fd141, 0d4010000000000000;
	div.rn.f64 	%fd142, %fd141, %fd140;
	add.f64 	%fd143, %fd517, %fd142;
	add.s32 	%r52, %r258, 640;
	mul.wide.u32 	%rd14, %r52, 8;
	add.s64 	%rd15, %rd2, %rd14;
	ld.global.f64 	%fd144, [%rd15];
	add.f64 	%fd145, %fd144, 0d3FE0000000000000;
	div.rn.f64 	%fd146, %fd145, 0d41CDCD6500000000;
	fma.rn.f64 	%fd147, %fd146, %fd146, 0d3FF0000000000000;
	div.rn.f64 	%fd148, %fd141, %fd147;
	add.f64 	%fd149, %fd143, %fd148;
	add.s32 	%r53, %r258, 1280;
	mul.wide.u32 	%rd16, %r53, 8;
	add.s64 	%rd17, %rd2, %rd16;
	ld.global.f64 	%fd150, [%rd17];
	add.f64 	%fd151, %fd150, 0d3FE0000000000000;
	div.rn.f64 	%fd152, %fd151, 0d41CDCD6500000000;
	fma.rn.f64 	%fd153, %fd152, %fd152, 0d3FF0000000000000;
	div.rn.f64 	%fd154, %fd141, %fd153;
	add.f64 	%fd155, %fd149, %fd154;
	add.s32 	%r54, %r258, 1920;
	mul.wide.u32 	%rd18, %r54, 8;
	add.s64 	%rd19, %rd2, %rd18;
	ld.global.f64 	%fd156, [%rd19];
	add.f64 	%fd157, %fd156, 0d3FE0000000000000;
	div.rn.f64 	%fd158, %fd157, 0d41CDCD6500000000;
	fma.rn.f64 	%fd159, %fd158, %fd158, 0d3FF0000000000000;
	div.rn.f64 	%fd160, %fd141, %fd159;
	add.f64 	%fd161, %fd155, %fd160;
	add.s32 	%r55, %r258, 2560;
	mul.wide.u32 	%rd20, %r55, 8;
	add.s64 	%rd21, %rd2, %rd20;
	ld.global.f64 	%fd162, [%rd21];
	add.f64 	%fd163, %fd162, 0d3FE0000000000000;
	div.rn.f64 	%fd164, %fd163, 0d41CDCD6500000000;
	fma.rn.f64 	%fd165, %fd164, %fd164, 0d3FF0000000000000;
	div.rn.f64 	%fd166, %fd141, %fd165;
	add.f64 	%fd167, %fd161, %fd166;
	add.s32 	%r56, %r258, 3200;
	mul.wide.u32 	%rd22, %r56, 8;
	add.s64 	%rd23, %rd2, %rd22;
	ld.global.f64 	%fd168, [%rd23];
	add.f64 	%fd169, %fd168, 0d3FE0000000000000;
	div.rn.f64 	%fd170, %fd169, 0d41CDCD6500000000;
	fma.rn.f64 	%fd171, %fd170, %fd170, 0d3FF0000000000000;
	div.rn.f64 	%fd172, %fd141, %fd171;
	add.f64 	%fd173, %fd167, %fd172;
	add.s32 	%r57, %r258, 3840;
	mul.wide.u32 	%rd24, %r57, 8;
	add.s64 	%rd25, %rd2, %rd24;
	ld.global.f64 	%fd174, [%rd25];
	add.f64 	%fd175, %fd174, 0d3FE0000000000000;
	div.rn.f64 	%fd176, %fd175, 0d41CDCD6500000000;
	fma.rn.f64 	%fd177, %fd176, %fd176, 0d3FF0000000000000;
	div.rn.f64 	%fd178, %fd141, %fd177;
	add.f64 	%fd179, %fd173, %fd178;
	add.s32 	%r58, %r258, 4480;
	mul.wide.u32 	%rd26, %r58, 8;
	add.s64 	%rd27, %rd2, %rd26;
	ld.global.f64 	%fd180, [%rd27];
	add.f64 	%fd181, %fd180, 0d3FE0000000000000;
	div.rn.f64 	%fd182, %fd181, 0d41CDCD6500000000;
	fma.rn.f64 	%fd183, %fd182, %fd182, 0d3FF0000000000000;
	div.rn.f64 	%fd184, %fd141, %fd183;
	add.f64 	%fd517, %fd179, %fd184;
	add.s32 	%r259, %r259, 5120;
	add.s32 	%r258, %r258, 5120;
	add.s32 	%r257, %r257, 8;
	setp.ne.s32 	%p10, %r257, 0;
	@%p10 bra 	$L__BB3_34;
	add.s32 	%r261, %r259, -2560;
$L__BB3_36:
	setp.eq.s32 	%p11, %r24, 0;
	@%p11 bra 	$L__BB3_44;
	setp.lt.u32 	%p12, %r24, 4;
	@%p12 bra 	$L__BB3_39;
	add.s32 	%r59, %r261, %r256;
	mul.wide.u32 	%rd28, %r59, 8;
	add.s64 	%rd29, %rd2, %rd28;
	ld.global.f64 	%fd186, [%rd29];
	add.f64 	%fd187, %fd186, 0d3FE0000000000000;
	div.rn.f64 	%fd188, %fd187, 0d41CDCD6500000000;
	fma.rn.f64 	%fd189, %fd188, %fd188, 0d3FF0000000000000;
	mov.f64 	%fd190, 0d4010000000000000;
	div.rn.f64 	%fd191, %fd190, %fd189;
	add.f64 	%fd192, %fd517, %fd191;
	add.s32 	%r60, %r59, 640;
	mul.wide.u32 	%rd30, %r60, 8;
	add.s64 	%rd31, %rd2, %rd30;
	ld.global.f64 	%fd193, [%rd31];
	add.f64 	%fd194, %fd193, 0d3FE0000000000000;
	div.rn.f64 	%fd195, %fd194, 0d41CDCD6500000000;
	fma.rn.f64 	%fd196, %fd195, %fd195, 0d3FF0000000000000;
	div.rn.f64 	%fd197, %fd190, %fd196;
	add.f64 	%fd198, %fd192, %fd197;
	add.s32 	%r61, %r59, 1280;
	mul.wide.u32 	%rd32, %r61, 8;
	add.s64 	%rd33, %rd2, %rd32;
	ld.global.f64 	%fd199, [%rd33];
	add.f64 	%fd200, %fd199, 0d3FE0000000000000;
	div.rn.f64 	%fd201, %fd200, 0d41CDCD6500000000;
	fma.rn.f64 	%fd202, %fd201, %fd201, 0d3FF0000000000000;
	div.rn.f64 	%fd203, %fd190, %fd202;
	add.f64 	%fd204, %fd198, %fd203;
	add.s32 	%r62, %r59, 1920;
	mul.wide.u32 	%rd34, %r62, 8;
	add.s64 	%rd35, %rd2, %rd34;
	ld.global.f64 	%fd205, [%rd35];
	add.f64 	%fd206, %fd205, 0d3FE0000000000000;
	div.rn.f64 	%fd207, %fd206, 0d41CDCD6500000000;
	fma.rn.f64 	%fd208, %fd207, %fd207, 0d3FF0000000000000;
	div.rn.f64 	%fd209, %fd190, %fd208;
	add.f64 	%fd517, %fd204, %fd209;
	add.s32 	%r261, %r261, 2560;
$L__BB3_39:
	and.b32  	%r63, %r23, 3;
	setp.eq.s32 	%p13, %r63, 0;
	@%p13 bra 	$L__BB3_44;
	setp.eq.s32 	%p14, %r63, 1;
	@%p14 bra 	$L__BB3_42;
	add.s32 	%r64, %r261, %r256;
	mul.wide.u32 	%rd36, %r64, 8;
	add.s64 	%rd37, %rd2, %rd36;
	ld.global.f64 	%fd211, [%rd37];
	add.f64 	%fd212, %fd211, 0d3FE0000000000000;
	div.rn.f64 	%fd213, %fd212, 0d41CDCD6500000000;
	fma.rn.f64 	%fd214, %fd213, %fd213, 0d3FF0000000000000;
	mov.f64 	%fd215, 0d4010000000000000;
	div.rn.f64 	%fd216, %fd215, %fd214;
	add.f64 	%fd217, %fd517, %fd216;
	add.s32 	%r65, %r64, 640;
	mul.wide.u32 	%rd38, %r65, 8;
	add.s64 	%rd39, %rd2, %rd38;
	ld.global.f64 	%fd218, [%rd39];
	add.f64 	%fd219, %fd218, 0d3FE0000000000000;
	div.rn.f64 	%fd220, %fd219, 0d41CDCD6500000000;
	fma.rn.f64 	%fd221, %fd220, %fd220, 0d3FF0000000000000;
	div.rn.f64 	%fd222, %fd215, %fd221;
	add.f64 	%fd517, %fd217, %fd222;
	add.s32 	%r261, %r261, 1280;
$L__BB3_42:
	and.b32  	%r66, %r22, 1;
	setp.eq.b32 	%p15, %r66, 1;
	@%p15 bra 	$L__BB3_44;
	add.s32 	%r67, %r261, %r256;
	mul.wide.u32 	%rd40, %r67, 8;
	add.s64 	%rd41, %rd2, %rd40;
	ld.global.f64 	%fd223, [%rd41];
	add.f64 	%fd224, %fd223, 0d3FE0000000000000;
	div.rn.f64 	%fd225, %fd224, 0d41CDCD6500000000;
	fma.rn.f64 	%fd226, %fd225, %fd225, 0d3FF0000000000000;
	mov.f64 	%fd227, 0d4010000000000000;
	div.rn.f64 	%fd228, %fd227, %fd226;
	add.f64 	%fd517, %fd517, %fd228;
$L__BB3_44:
	// begin inline asm
	mov.u32 %r68, %laneid;
	// end inline asm
	mov.b64 	%rd42, %fd517;
	mov.b64 	{%r70, %r75}, %rd42;
	mov.b32 	%r76, 1;
	mov.b32 	%r117, 31;
	mov.b32 	%r118, -1;
	// begin inline asm
	shfl.sync.down.b32 %r69, %r70, %r76, %r117, %r118;
	// end inline asm
	// begin inline asm
	shfl.sync.down.b32 %r74, %r75, %r76, %r117, %r118;
	// end inline asm
	mov.b64 	%rd43, {%r69, %r74};
	mov.b64 	%fd229, %rd43;
	setp.gt.s32 	%p16, %r68, 30;
	add.f64 	%fd230, %fd517, %fd229;
	selp.f64 	%fd231, %fd517, %fd230, %p16;
	mov.b64 	%rd44, %fd231;
	mov.b64 	{%r80, %r85}, %rd44;
	mov.b32 	%r86, 2;
	// begin inline asm
	shfl.sync.down.b32 %r79, %r80, %r86, %r117, %r118;
	// end inline asm
	// begin inline asm
	shfl.sync.down.b32 %r84, %r85, %r86, %r117, %r118;
	// end inline asm
	mov.b64 	%rd45, {%r79, %r84};
	mov.b64 	%fd232, %rd45;
	setp.gt.s32 	%p17, %r68, 29;
	add.f64 	%fd233, %fd231, %fd232;
	selp.f64 	%fd234, %fd231, %fd233, %p17;
	mov.b64 	%rd46, %fd234;
	mov.b64 	{%r90, %r95}, %rd46;
	mov.b32 	%r96, 4;
	// begin inline asm
	shfl.sync.down.b32 %r89, %r90, %r96, %r117, %r118;
	// end inline asm
	// begin inline asm
	shfl.sync.down.b32 %r94, %r95, %r96, %r117, %r118;
	// end inline asm
	mov.b64 	%rd47, {%r89, %r94};
	mov.b64 	%fd235, %rd47;
	setp.gt.s32 	%p18, %r68, 27;
	add.f64 	%fd236, %fd234, %fd235;
	selp.f64 	%fd237, %fd234, %fd236, %p18;
	mov.b64 	%rd48, %fd237;
	mov.b64 	{%r100, %r105}, %rd48;
	mov.b32 	%r106, 8;
	// begin inline asm
	shfl.sync.down.b32 %r99, %r100, %r106, %r117, %r118;
	// end inline asm
	// begin inline asm
	shfl.sync.down.b32 %r104, %r105, %r106, %r117, %r118;
	// end inline asm
	mov.b64 	%rd49, {%r99, %r104};
	mov.b64 	%fd238, %rd49;
	setp.gt.s32 	%p19, %r68, 23;
	add.f64 	%fd239, %fd237, %fd238;
	selp.f64 	%fd240, %fd237, %fd239, %p19;
	mov.b64 	%rd50, %fd240;
	mov.b64 	{%r110, %r115}, %rd50;
	mov.b32 	%r116, 16;
	// begin inline asm
	shfl.sync.down.b32 %r109, %r110, %r116, %r117, %r118;
	// end inline asm
	// begin inline asm
	shfl.sync.down.b32 %r114, %r115, %r116, %r117, %r118;
	// end inline asm
	mov.b64 	%rd51, {%r109, %r114};
	mov.b64 	%fd241, %rd51;
	setp.gt.s32 	%p20, %r68, 15;
	add.f64 	%fd36, %fd240, %fd241;
	selp.f64 	%fd518, %fd240, %fd36, %p20;
	setp.ne.s32 	%p21, %r68, 0;
	@%p21 bra 	$L__BB3_46;
	shr.u32 	%r119, %r17, 2;
	and.b32  	%r120, %r119, 248;
	mov.u32 	%r121, _ZZN3cub18CUB_300001_SM_10006detail6reduce28DeviceReduceSingleTileKernelINS2_10policy_hubIdjN4cuda3std3__44plusIdEEE10Policy1000EN6thrust24THRUST_300001_SM_1000_NS6detail15normal_iteratorINSD_10device_ptrIdEEEEPdjS9_dd7functorEEvT0_T1_T2_T3_T4_T6_E12temp_storage;
	add.s32 	%r122, %r121, %r120;
	st.shared.f64 	[%r122+24], %fd36;
$L__BB3_46:
	bar.sync 	0;
	setp.ne.s32 	%p22, %r17, 0;
	@%p22 bra 	$L__BB3_48;
	ld.shared.f64 	%fd242, [_ZZN3cub18CUB_300001_SM_10006detail6reduce28DeviceReduceSingleTileKernelINS2_10policy_hubIdjN4cuda3std3__44plusIdEEE10Policy1000EN6thrust24THRUST_300001_SM_1000_NS6detail15normal_iteratorINSD_10device_ptrIdEEEEPdjS9_dd7functorEEvT0_T1_T2_T3_T4_T6_E12temp_storage+32];
	add.f64 	%fd243, %fd518, %fd242;
	ld.shared.f64 	%fd244, [_ZZN3cub18CUB_300001_SM_10006detail6reduce28DeviceReduceSingleTileKernelINS2_10policy_hubIdjN4cuda3std3__44plusIdEEE10Policy1000EN6thrust24THRUST_300001_SM_1000_NS6detail15normal_iteratorINSD_10device_ptrIdEEEEPdjS9_dd7functorEEvT0_T1_T2_T3_T4_T6_E12temp_storage+40];
	add.f64 	%fd245, %fd243, %fd244;
	ld.shared.f64 	%fd246, [_ZZN3cub18CUB_300001_SM_10006detail6reduce28DeviceReduceSingleTileKernelINS2_10policy_hubIdjN4cuda3std3__44plusIdEEE10Policy1000EN6thrust24THRUST_300001_SM_1000_NS6detail15normal_iteratorINSD_10device_ptrIdEEEEPdjS9_dd7functorEEvT0_T1_T2_T3_T4_T6_E12temp_storage+48];
	add.f64 	%fd247, %fd245, %fd246;
	ld.shared.f64 	%fd248, [_ZZN3cub18CUB_300001_SM_10006detail6reduce28DeviceReduceSingleTileKernelINS2_10policy_hubIdjN4cuda3std3__44plusIdEEE10Policy1000EN6thrust24THRUST_300001_SM_1000_NS6detail15normal_iteratorINSD_10device_ptrIdEEEEPdjS9_dd7functorEEvT0_T1_T2_T3_T4_T6_E12temp_storage+56];
	add.f64 	%fd249, %fd247, %fd248;
	ld.shared.f64 	%fd250, [_ZZN3cub18CUB_300001_SM_10006detail6reduce28DeviceReduceSingleTileKernelINS2_10policy_hubIdjN4cuda3std3__44plusIdEEE10Policy1000EN6thrust24THRUST_300001_SM_1000_NS6detail15normal_iteratorINSD_10device_ptrIdEEEEPdjS9_dd7functorEEvT0_T1_T2_T3_T4_T6_E12temp_storage+64];
	add.f64 	%fd251, %fd249, %fd250;
	ld.shared.f64 	%fd252, [_ZZN3cub18CUB_300001_SM_10006detail6reduce28DeviceReduceSingleTileKernelINS2_10policy_hubIdjN4cuda3std3__44plusIdEEE10Policy1000EN6thrust24THRUST_300001_SM_1000_NS6detail15normal_iteratorINSD_10device_ptrIdEEEEPdjS9_dd7functorEEvT0_T1_T2_T3_T4_T6_E12temp_storage+72];
	add.f64 	%fd253, %fd251, %fd252;
	ld.shared.f64 	%fd254, [_ZZN3cub18CUB_300001_SM_10006detail6reduce28DeviceReduceSingleTileKernelINS2_10policy_hubIdjN4cuda3std3__44plusIdEEE10Policy1000EN6thrust24THRUST_300001_SM_1000_NS6detail15normal_iteratorINSD_10device_ptrIdEEEEPdjS9_dd7functorEEvT0_T1_T2_T3_T4_T6_E12temp_storage+80];
	add.f64 	%fd255, %fd253, %fd254;
	ld.shared.f64 	%fd256, [_ZZN3cub18CUB_300001_SM_10006detail6reduce28DeviceReduceSingleTileKernelINS2_10policy_hubIdjN4cuda3std3__44plusIdEEE10Policy1000EN6thrust24THRUST_300001_SM_1000_NS6detail15normal_iteratorINSD_10device_ptrIdEEEEPdjS9_dd7functorEEvT0_T1_T2_T3_T4_T6_E12temp_storage+88];
	add.f64 	%fd257, %fd255, %fd256;
	ld.shared.f64 	%fd258, [_ZZN3cub18CUB_300001_SM_10006detail6reduce28DeviceReduceSingleTileKernelINS2_10policy_hubIdjN4cuda3std3__44plusIdEEE10Policy1000EN6thrust24THRUST_300001_SM_1000_NS6detail15normal_iteratorINSD_10device_ptrIdEEEEPdjS9_dd7functorEEvT0_T1_T2_T3_T4_T6_E12temp_storage+96];
	add.f64 	%fd259, %fd257, %fd258;
	ld.shared.f64 	%fd260, [_ZZN3cub18CUB_300001_SM_10006detail6reduce28DeviceReduceSingleTileKernelINS2_10policy_hubIdjN4cuda3std3__44plusIdEEE10Policy1000EN6thrust24THRUST_300001_SM_1000_NS6detail15normal_iteratorINSD_10device_ptrIdEEEEPdjS9_dd7functorEEvT0_T1_T2_T3_T4_T6_E12temp_storage+104];
	add.f64 	%fd261, %fd259, %fd260;
	ld.shared.f64 	%fd262, [_ZZN3cub18CUB_300001_SM_10006detail6reduce28DeviceReduceSingleTileKernelINS2_10policy_hubIdjN4cuda3std3__44plusIdEEE10Policy1000EN6thrust24THRUST_300001_SM_1000_NS6detail15normal_iteratorINSD_10device_ptrIdEEEEPdjS9_dd7functorEEvT0_T1_T2_T3_T4_T6_E12temp_storage+112];
	add.f64 	%fd263, %fd261, %fd262;
	ld.shared.f64 	%fd264, [_ZZN3cub18CUB_300001_SM_10006detail6reduce28DeviceReduceSingleTileKernelINS2_10policy_hubIdjN4cuda3std3__44plusIdEEE10Policy1000EN6thrust24THRUST_300001_SM_1000_NS6detail15normal_iteratorINSD_10device_ptrIdEEEEPdjS9_dd7functorEEvT0_T1_T2_T3_T4_T6_E12temp_storage+120];
	add.f64 	%fd265, %fd263, %fd264;
	ld.shared.f64 	%fd266, [_ZZN3cub18CUB_300001_SM_10006detail6reduce28DeviceReduceSingleTileKernelINS2_10policy_hubIdjN4cuda3std3__44plusIdEEE10Policy1000EN6thrust24THRUST_300001_SM_1000_NS6detail15normal_iteratorINSD_10device_ptrIdEEEEPdjS9_dd7functorEEvT0_T1_T2_T3_T4_T6_E12temp_storage+128];
	add.f64 	%fd267, %fd265, %fd266;
	ld.shared.f64 	%fd268, [_ZZN3cub18CUB_300001_SM_10006detail6reduce28DeviceReduceSingleTileKernelINS2_10policy_hubIdjN4cuda3std3__44plusIdEEE10Policy1000EN6thrust24THRUST_300001_SM_1000_NS6detail15normal_iteratorINSD_10device_ptrIdEEEEPdjS9_dd7functorEEvT0_T1_T2_T3_T4_T6_E12temp_storage+136];
	add.f64 	%fd269, %fd267, %fd268;
	ld.shared.f64 	%fd270, [_ZZN3cub18CUB_300001_SM_10006detail6reduce28DeviceReduceSingleTileKernelINS2_10policy_hubIdjN4cuda3std3__44plusIdEEE10Policy1000EN6thrust24THRUST_300001_SM_1000_NS6detail15normal_iteratorINSD_10device_ptrIdEEEEPdjS9_dd7functorEEvT0_T1_T2_T3_T4_T6_E12temp_storage+144];
	add.f64 	%fd271, %fd269, %fd270;
	ld.shared.f64 	%fd272, [_ZZN3cub18CUB_300001_SM_10006detail6reduce28DeviceReduceSingleTileKernelINS2_10policy_hubIdjN4cuda3std3__44plusIdEEE10Policy1000EN6thrust24THRUST_300001_SM_1000_NS6detail15normal_iteratorINSD_10device_ptrIdEEEEPdjS9_dd7functorEEvT0_T1_T2_T3_T4_T6_E12temp_storage+152];
	add.f64 	%fd273, %fd271, %fd272;
	ld.shared.f64 	%fd274, [_ZZN3cub18CUB_300001_SM_10006detail6reduce28DeviceReduceSingleTileKernelINS2_10policy_hubIdjN4cuda3std3__44plusIdEEE10Policy1000EN6thrust24THRUST_300001_SM_1000_NS6detail15normal_iteratorINSD_10device_ptrIdEEEEPdjS9_dd7functorEEvT0_T1_T2_T3_T4_T6_E12temp_storage+160];
	add.f64 	%fd275, %fd273, %fd274;
	ld.shared.f64 	%fd276, [_ZZN3cub18CUB_300001_SM_10006detail6reduce28DeviceReduceSingleTileKernelINS2_10policy_hubIdjN4cuda3std3__44plusIdEEE10Policy1000EN6thrust24THRUST_300001_SM_1000_NS6detail15normal_iteratorINSD_10device_ptrIdEEEEPdjS9_dd7functorEEvT0_T1_T2_T3_T4_T6_E12temp_storage+168];
	add.f64 	%fd277, %fd275, %fd276;
	ld.shared.f64 	%fd278, [_ZZN3cub18CUB_300001_SM_10006detail6reduce28DeviceReduceSingleTileKernelINS2_10policy_hubIdjN4cuda3std3__44plusIdEEE10Policy1000EN6thrust24THRUST_300001_SM_1000_NS6detail15normal_iteratorINSD_10device_ptrIdEEEEPdjS9_dd7functorEEvT0_T1_T2_T3_T4_T6_E12temp_storage+176];
	add.f64 	%fd518, %fd277, %fd278;
$L__BB3_48:
	mov.u32 	%r247, %tid.x;
	setp.ne.s32 	%p67, %r247, 0;
	@%p67 bra 	$L__BB3_50;
	add.f64 	%fd498, %fd40, %fd518;
	st.global.f64 	[%rd1], %fd498;
$L__BB3_50:
	ret;

}
	// .globl	_ZN3cub18CUB_300001_SM_10006detail6reduce18DeviceReduceKernelINS2_10policy_hubIdjN4cuda3std3__44plusIdEEE10Policy1000EN6thrust24THRUST_300001_SM_1000_NS6detail15normal_iteratorINSD_10device_ptrIdEEEEjS9_d7functorEEvT0_PT3_T1_NS0_13GridEvenShareISN_EET2_T4_
.visible .entry _ZN3cub18CUB_300001_SM_10006detail6reduce18DeviceReduceKernelINS2_10policy_hubIdjN4cuda3std3__44plusIdEEE10Policy1000EN6thrust24THRUST_300001_SM_1000_NS6detail15normal_iteratorINSD_10device_ptrIdEEEEjS9_d7functorEEvT0_PT3_T1_NS0_13GridEvenShareISN_EET2_T4_(
	.param .align 8 .b8 _ZN3cub18CUB_300001_SM_10006detail6reduce18DeviceReduceKernelINS2_10policy_hubIdjN4cuda3std3__44plusIdEEE10Policy1000EN6thrust24THRUST_300001_SM_1000_NS6detail15normal_iteratorINSD_10device_ptrIdEEEEjS9_d7functorEEvT0_PT3_T1_NS0_13GridEvenShareISN_EET2_T4__param_0[8],
	.param .u64 .ptr .align 1 _ZN3cub18CUB_300001_SM_10006detail6reduce18DeviceReduceKernelINS2_10policy_hubIdjN4cuda3std3__44plusIdEEE10Policy1000EN6thrust24THRUST_300001_SM_1000_NS6detail15normal_iteratorINSD_10device_ptrIdEEEEjS9_d7functorEEvT0_PT3_T1_NS0_13GridEvenShareISN_EET2_T4__param_1,
	.param .u32 _ZN3cub18CUB_300001_SM_10006detail6reduce18DeviceReduceKernelINS2_10policy_hubIdjN4cuda3std3__44plusIdEEE10Policy1000EN6thrust24THRUST_300001_SM_1000_NS6detail15normal_iteratorINSD_10device_ptrIdEEEEjS9_d7functorEEvT0_PT3_T1_NS0_13GridEvenShareISN_EET2_T4__param_2,
	.param .align 4 .b8 _ZN3cub18CUB_300001_SM_10006detail6reduce18DeviceReduceKernelINS2_10policy_hubIdjN4cuda3std3__44plusIdEEE10Policy1000EN6thrust24THRUST_300001_SM_1000_NS6detail15normal_iteratorINSD_10device_ptrIdEEEEjS9_d7functorEEvT0_PT3_T1_NS0_13GridEvenShareISN_EET2_T4__param_3[40],
	.param .align 1 .b8 _ZN3cub18CUB_300001_SM_10006detail6reduce18DeviceReduceKernelINS2_10policy_hubIdjN4cuda3std3__44plusIdEEE10Policy1000EN6thrust24THRUST_300001_SM_1000_NS6detail15normal_iteratorINSD_10device_ptrIdEEEEjS9_d7functorEEvT0_PT3_T1_NS0_13GridEvenShareISN_EET2_T4__param_4[1],
	.param .align 1 .b8 _ZN3cub18CUB_300001_SM_10006detail6reduce18DeviceReduceKernelINS2_10policy_hubIdjN4cuda3std3__44plusIdEEE10Policy1000EN6thrust24THRUST_300001_SM_1000_NS6detail15normal_iteratorINSD_10device_ptrIdEEEEjS9_d7functorEEvT0_PT3_T1_NS0_13GridEvenShareISN_EET2_T4__param_5[1]
)
.maxntid 640
{
	.reg .pred 	%p<67>;
	.reg .b32 	%r<308>;
	.reg .b64 	%rd<103>;
	.reg .b64 	%fd<515>;
	// demoted variable
	.shared .align 8 .b8 _ZZN3cub18CUB_300001_SM_10006detail6reduce18DeviceReduceKernelINS2_10policy_hubIdjN4cuda3std3__44plusIdEEE10Policy1000EN6thrust24THRUST_300001_SM_1000_NS6detail15normal_iteratorINSD_10device_ptrIdEEEEjS9_d7functorEEvT0_PT3_T1_NS0_13GridEvenShareISN_EET2_T4_E12temp_storage[192];
	ld.param.u32 	%r1, [_ZN3cub18CUB_300001_SM_10006detail6reduce18DeviceReduceKernelINS2_10policy_hubIdjN4cuda3std3__44plusIdEEE10Policy1000EN6thrust24THRUST_300001_SM_1000_NS6detail15normal_iteratorINSD_10device_ptrIdEEEEjS9_d7functorEEvT0_PT3_T1_NS0_13GridEvenShareISN_EET2_T4__param_3+20];
	ld.param.u32 	%r2, [_ZN3cub18CUB_300001_SM_10006detail6reduce18DeviceReduceKernelINS2_10policy_hubIdjN4cuda3std3__44plusIdEEE10Policy1000EN6thrust24THRUST_300001_SM_1000_NS6detail15normal_iteratorINSD_10device_ptrIdEEEEjS9_d7functorEEvT0_PT3_T1_NS0_13GridEvenShareISN_EET2_T4__param_3+24];
	ld.param.u64 	%rd3, [_ZN3cub18CUB_300001_SM_10006detail6reduce18DeviceReduceKernelINS2_10policy_hubIdjN4cuda3std3__44plusIdEEE10Policy1000EN6thrust24THRUST_300001_SM_1000_NS6detail15normal_iteratorINSD_10device_ptrIdEEEEjS9_d7functorEEvT0_PT3_T1_NS0_13GridEvenShareISN_EET2_T4__param_0];
	ld.param.u64 	%rd2, [_ZN3cub18CUB_300001_SM_10006detail6reduce18DeviceReduceKernelINS2_10policy_hubIdjN4cuda3std3__44plusIdEEE10Policy1000EN6thrust24THRUST_300001_SM_1000_NS6detail15normal_iteratorINSD_10device_ptrIdEEEEjS9_d7functorEEvT0_PT3_T1_NS0_13GridEvenShareISN_EET2_T4__param_1];
	cvta.to.global.u64 	%rd1, %rd3;
	mov.u32 	%r3, %ctaid.x;
	mul.lo.s32 	%r4, %r2, 5120;
	mul.lo.s32 	%r5, %r3, 5120;
	sub.s32 	%r6, %r1, %r5;
	setp.gt.u32 	%p1, %r6, 5119;
	@%p1 bra 	$L__BB4_25;
	mov.u32 	%r7, %tid.x;
	setp.ge.u32 	%p22, %r7, %r6;
	mov.f64 	%fd504, 0d0000000000000000;
	mov.u32 	%r295, %r7;
	@%p22 bra 	$L__BB4_3;
	add.s32 	%r150, %r5, %r7;
	mul.wide.u32 	%rd48, %r150, 8;
	add.s64 	%rd49, %rd1, %rd48;
	ld.global.f64 	%fd278, [%rd49];
	add.f64 	%fd279, %fd278, 0d3FE0000000000000;
	div.rn.f64 	%fd280, %fd279, 0d41CDCD6500000000;
	fma.rn.f64 	%fd281, %fd280, %fd280, 0d3FF0000000000000;
	mov.f64 	%fd282, 0d4010000000000000;
	div.rn.f64 	%fd504, %fd282, %fd281;
	add.s32 	%r295, %r7, 640;
$L__BB4_3:
	setp.ge.u32 	%p23, %r295, %r6;
	@%p23 bra 	$L__BB4_16;
	not.b32 	%r151, %r295;
	add.s32 	%r152, %r1, %r151;
	sub.s32 	%r153, %r152, %r5;
	mul.hi.u32 	%r154, %r153, -858993459;
	shr.u32 	%r10, %r154, 9;
	add.s32 	%r11, %r10, 1;
	and.b32  	%r12, %r11, 7;
	setp.lt.u32 	%p24, %r153, 4480;
	@%p24 bra 	$L__BB4_8;
	add.s32 	%r294, %r295, 2560;
	add.s32 	%r293, %r295, %r5;
	and.b32  	%r155, %r11, 16777208;
	neg.s32 	%r292, %r155;
$L__BB4_6:
	.pragma "nounroll";
	mul.wide.u32 	%rd50, %r293, 8;
	add.s64 	%rd51, %rd1, %rd50;
	ld.global.f64 	%fd284, [%rd51];
	add.f64 	%fd285, %fd284, 0d3FE0000000000000;
	div.rn.f64 	%fd286, %fd285, 0d41CDCD6500000000;
	fma.rn.f64 	%fd287, %fd286, %fd286, 0d3FF0000000000000;
	mov.f64 	%fd288, 0d4010000000000000;
	div.rn.f64 	%fd289, %fd288, %fd287;
	add.f64 	%fd290, %fd504, %fd289;
	add.s32 	%r156, %r293, 640;
	mul.wide.u32 	%rd52, %r156, 8;
	add.s64 	%rd53, %rd1, %rd52;
	ld.global.f64 	%fd291, [%rd53];
	add.f64 	%fd292, %fd291, 0d3FE0000000000000;
	div.rn.f64 	%fd293, %fd292, 0d41CDCD6500000000;
	fma.rn.f64 	%fd294, %fd293, %fd293, 0d3FF0000000000000;
	div.rn.f64 	%fd295, %fd288, %fd294;
	add.f64 	%fd296, %fd290, %fd295;
	add.s32 	%r157, %r293, 1280;
	mul.wide.u32 	%rd54, %r157, 8;
	add.s64 	%rd55, %rd1, %rd54;
	ld.global.f64 	%fd297, [%rd55];
	add.f64 	%fd298, %fd297, 0d3FE0000000000000;
	div.rn.f64 	%fd299, %fd298, 0d41CDCD6500000000;
	fma.rn.f64 	%fd300, %fd299, %fd299, 0d3FF0000000000000;
	div.rn.f64 	%fd301, %fd288, %fd300;
	add.f64 	%fd302, %fd296, %fd301;
	add.s32 	%r158, %r293, 1920;
	mul.wide.u32 	%rd56, %r158, 8;
	add.s64 	%rd57, %rd1, %rd56;
	ld.global.f64 	%fd303, [%rd57];
	add.f64 	%fd304, %fd303, 0d3FE0000000000000;
	div.rn.f64 	%fd305, %fd304, 0d41CDCD6500000000;
	fma.rn.f64 	%fd306, %fd305, %fd305, 0d3FF0000000000000;
	div.rn.f64 	%fd307, %fd288, %fd306;
	add.f64 	%fd308, %fd302, %fd307;
	add.s32 	%r159, %r293, 2560;
	mul.wide.u32 	%rd58, %r159, 8;
	add.s64 	%rd59, %rd1, %rd58;
	ld.global.f64 	%fd309, [%rd59];
	add.f64 	%fd310, %fd309, 0d3FE0000000000000;
	div.rn.f64 	%fd311, %fd310, 0d41CDCD6500000000;
	fma.rn.f64 	%fd312, %fd311, %fd311, 0d3FF0000000000000;
	div.rn.f64 	%fd313, %fd288, %fd312;
	add.f64 	%fd314, %fd308, %fd313;
	add.s32 	%r160, %r293, 3200;
	mul.wide.u32 	%rd60, %r160, 8;
	add.s64 	%rd61, %rd1, %rd60;
	ld.global.f64 	%fd315, [%rd61];
	add.f64 	%fd316, %fd315, 0d3FE0000000000000;
	div.rn.f64 	%fd317, %fd316, 0d41CDCD6500000000;
	fma.rn.f64 	%fd318, %fd317, %fd317, 0d3FF0000000000000;
	div.rn.f64 	%fd319, %fd288, %fd318;
	add.f64 	%fd320, %fd314, %fd319;
	add.s32 	%r161, %r293, 3840;
	mul.wide.u32 	%rd62, %r161, 8;
	add.s64 	%rd63, %rd1, %rd62;
	ld.global.f64 	%fd321, [%rd63];
	add.f64 	%fd322, %fd321, 0d3FE0000000000000;
	div.rn.f64 	%fd323, %fd322, 0d41CDCD6500000000;
	fma.rn.f64 	%fd324, %fd323, %fd323, 0d3FF0000000000000;
	div.rn.f64 	%fd325, %fd288, %fd324;
	add.f64 	%fd326, %fd320, %fd325;
	add.s32 	%r162, %r293, 4480;
	mul.wide.u32 	%rd64, %r162, 8;
	add.s64 	%rd65, %rd1, %rd64;
	ld.global.f64 	%fd327, [%rd65];
	add.f64 	%fd328, %fd327, 0d3FE0000000000000;
	div.rn.f64 	%fd329, %fd328, 0d41CDCD6500000000;
	fma.rn.f64 	%fd330, %fd329, %fd329, 0d3FF0000000000000;
	div.rn.f64 	%fd331, %fd288, %fd330;
	add.f64 	%fd504, %fd326, %fd331;
	add.s32 	%r294, %r294, 5120;
	add.s32 	%r293, %r293, 5120;
	add.s32 	%r292, %r292, 8;
	setp.ne.s32 	%p25, %r292, 0;
	@%p25 bra 	$L__BB4_6;
	add.s32 	%r295, %r294, -2560;
$L__BB4_8:
	setp.eq.s32 	%p26, %r12, 0;
	@%p26 bra 	$L__BB4_16;
	setp.lt.u32 	%p27, %r12, 4;
	@%p27 bra 	$L__BB4_11;
	add.s32 	%r163, %r295, %r5;
	mul.wide.u32 	%rd66, %r163, 8;
	add.s64 	%rd67, %rd1, %rd66;
	ld.global.f64 	%fd333, [%rd67];
	add.f64 	%fd334, %fd333, 0d3FE0000000000000;
	div.rn.f64 	%fd335, %fd334, 0d41CDCD6500000000;
	fma.rn.f64 	%fd336, %fd335, %fd335, 0d3FF0000000000000;
	mov.f64 	%fd337, 0d4010000000000000;
	div.rn.f64 	%fd338, %fd337, %fd336;
	add.f64 	%fd339, %fd504, %fd338;
	add.s32 	%r164, %r163, 640;
	mul.wide.u32 	%rd68, %r164, 8;
	add.s64 	%rd69, %rd1, %rd68;
	ld.global.f64 	%fd340, [%rd69];
	add.f64 	%fd341, %fd340, 0d3FE0000000000000;
	div.rn.f64 	%fd342, %fd341, 0d41CDCD6500000000;
	fma.rn.f64 	%fd343, %fd342, %fd342, 0d3FF0000000000000;
	div.rn.f64 	%fd344, %fd337, %fd343;
	add.f64 	%fd345, %fd339, %fd344;
	add.s32 	%r165, %r163, 1280;
	mul.wide.u32 	%rd70, %r165, 8;
	add.s64 	%rd71, %rd1, %rd70;
	ld.global.f64 	%fd346, [%rd71];
	add.f64 	%fd347, %fd346, 0d3FE0000000000000;
	div.rn.f64 	%fd348, %fd347, 0d41CDCD6500000000;
	fma.rn.f64 	%fd349, %fd348, %fd348, 0d3FF0000000000000;
	div.rn.f64 	%fd350, %fd337, %fd349;
	add.f64 	%fd351, %fd345, %fd350;
	add.s32 	%r166, %r163, 1920;
	mul.wide.u32 	%rd72, %r166, 8;
	add.s64 	%rd73, %rd1, %rd72;
	ld.global.f64 	%fd352, [%rd73];
	add.f64 	%fd353, %fd352, 0d3FE0000000000000;
	div.rn.f64 	%fd354, %fd353, 0d41CDCD6500000000;
	fma.rn.f64 	%fd355, %fd354, %fd354, 0d3FF0000000000000;
	div.rn.f64 	%fd356, %fd337, %fd355;
	add.f64 	%fd504, %fd351, %fd356;
	add.s32 	%r295, %r295, 2560;
$L__BB4_11:
	and.b32  	%r167, %r11, 3;
	setp.eq.s32 	%p28, %r167, 0;
	@%p28 bra 	$L__BB4_16;
	setp.eq.s32 	%p29, %r167, 1;
	@%p29 bra 	$L__BB4_14;
	add.s32 	%r168, %r295, %r5;
	mul.wide.u32 	%rd74, %r168, 8;
	add.s64 	%rd75, %rd1, %rd74;
	ld.global.f64 	%fd358, [%rd75];
	add.f64 	%fd359, %fd358, 0d3FE0000000000000;
	div.rn.f64 	%fd360, %fd359, 0d41CDCD6500000000;
	fma.rn.f64 	%fd361, %fd360, %fd360, 0d3FF0000000000000;
	mov.f64 	%fd362, 0d4010000000000000;
	div.rn.f64 	%fd363, %fd362, %fd361;
	add.f64 	%fd364, %fd504, %fd363;
	add.s32 	%r169, %r168, 640;
	mul.wide.u32 	%rd76, %r169, 8;
	add.s64 	%rd77, %rd1, %rd76;
	ld.global.f64 	%fd365, [%rd77];
	add.f64 	%fd366, %fd365, 0d3FE0000000000000;
	div.rn.f64 	%fd367, %fd366, 0d41CDCD6500000000;
	fma.rn.f64 	%fd368, %fd367, %fd367, 0d3FF0000000000000;
	div.rn.f64 	%fd369, %fd362, %fd368;
	add.f64 	%fd504, %fd364, %fd369;
	add.s32 	%r295, %r295, 1280;
$L__BB4_14:
	and.b32  	%r170, %r10, 1;
	setp.eq.b32 	%p30, %r170, 1;
	@%p30 bra 	$L__BB4_16;
	add.s32 	%r171, %r295, %r5;
	mul.wide.u32 	%rd78, %r171, 8;
	add.s64 	%rd79, %rd1, %rd78;
	ld.global.f64 	%fd370, [%rd79];
	add.f64 	%fd371, %fd370, 0d3FE0000000000000;
	div.rn.f64 	%fd372, %fd371, 0d41CDCD6500000000;
	fma.rn.f64 	%fd373, %fd372, %fd372, 0d3FF0000000000000;
	mov.f64 	%fd374, 0d4010000000000000;
	div.rn.f64 	%fd375, %fd374, %fd373;
	add.f64 	%fd504, %fd504, %fd375;
$L__BB4_16:
	setp.lt.u32 	%p31, %r6, 640;
	@%p31 bra 	$L__BB4_21;
	// begin inline asm
	mov.u32 %r235, %laneid;
	// end inline asm
	mov.b64 	%rd90, %fd504;
	mov.b64 	{%r237, %r242}, %rd90;
	mov.b32 	%r243, 1;
	mov.b32 	%r284, 31;
	mov.b32 	%r285, -1;
	// begin inline asm
	shfl.sync.down.b32 %r236, %r237, %r243, %r284, %r285;
	// end inline asm
	// begin inline asm
	shfl.sync.down.b32 %r241, %r242, %r243, %r284, %r285;
	// end inline asm
	mov.b64 	%rd91, {%r236, %r241};
	mov.b64 	%fd446, %rd91;
	setp.gt.s32 	%p59, %r235, 30;
	add.f64 	%fd447, %fd504, %fd446;
	selp.f64 	%fd448, %fd504, %fd447, %p59;
	mov.b64 	%rd92, %fd448;
	mov.b64 	{%r247, %r252}, %rd92;
	mov.b32 	%r253, 2;
	// begin inline asm
	shfl.sync.down.b32 %r246, %r247, %r253, %r284, %r285;
	// end inline asm
	// begin inline asm
	shfl.sync.down.b32 %r251, %r252, %r253, %r284, %r285;
	// end inline asm
	mov.b64 	%rd93, {%r246, %r251};
	mov.b64 	%fd449, %rd93;
	setp.gt.s32 	%p60, %r235, 29;
	add.f64 	%fd450, %fd448, %fd449;
	selp.f64 	%fd451, %fd448, %fd450, %p60;
	mov.b64 	%rd94, %fd451;
	mov.b64 	{%r257, %r262}, %rd94;
	mov.b32 	%r263, 4;
	// begin inline asm
	shfl.sync.down.b32 %r256, %r257, %r263, %r284, %r285;
	// end inline asm
	// begin inline asm
	shfl.sync.down.b32 %r261, %r262, %r263, %r284, %r285;
	// end inline asm
	mov.b64 	%rd95, {%r256, %r261};
	mov.b64 	%fd452, %rd95;
	setp.gt.s32 	%p61, %r235, 27;
	add.f64 	%fd453, %fd451, %fd452;
	selp.f64 	%fd454, %fd451, %fd453, %p61;
	mov.b64 	%rd96, %fd454;
	mov.b64 	{%r267, %r272}, %rd96;
	mov.b32 	%r273, 8;
	// begin inline asm
	shfl.sync.down.b32 %r266, %r267, %r273, %r284, %r285;
	// end inline asm
	// begin inline asm
	shfl.sync.down.b32 %r271, %r272, %r273, %r284, %r285;
	// end inline asm
	mov.b64 	%rd97, {%r266, %r271};
	mov.b64 	%fd455, %rd97;
	setp.gt.s32 	%p62, %r235, 23;
	add.f64 	%fd456, %fd454, %fd455;
	selp.f64 	%fd457, %fd454, %fd456, %p62;
	mov.b64 	%rd98, %fd457;
	mov.b64 	{%r277, %r282}, %rd98;
	mov.b32 	%r283, 16;
	// begin inline asm
	shfl.sync.down.b32 %r276, %r277, %r283, %r284, %r285;
	// end inline asm
	// begin inline asm
	shfl.sync.down.b32 %r281, %r282, %r283, %r284, %r285;
	// end inline asm
	mov.b64 	%rd99, {%r276, %r281};
	mov.b64 	%fd458, %rd99;
	setp.gt.s32 	%p63, %r235, 15;
	add.f64 	%fd15, %fd457, %fd458;
	selp.f64 	%fd514, %fd457, %fd15, %p63;
	setp.ne.s32 	%p64, %r235, 0;
	@%p64 bra 	$L__BB4_19;
	shr.u32 	%r286, %r7, 2;
	and.b32  	%r287, %r286, 248;
	mov.u32 	%r288, _ZZN3cub18CUB_300001_SM_10006detail6reduce18DeviceReduceKernelINS2_10policy_hubIdjN4cuda3std3__44plusIdEEE10Policy1000EN6thrust24THRUST_300001_SM_1000_NS6detail15normal_iteratorINSD_10device_ptrIdEEEEjS9_d7functorEEvT0_PT3_T1_NS0_13GridEvenShareISN_EET2_T4_E12temp_storage;
	add.s32 	%r289, %r288, %r287;
	st.shared.f64 	[%r289+24], %fd15;
$L__BB4_19:
	bar.sync 	0;
	setp.ne.s32 	%p65, %r7, 0;
	@%p65 bra 	$L__BB4_46;
	ld.shared.f64 	%fd459, [_ZZN3cub18CUB_300001_SM_10006detail6reduce18DeviceReduceKernelINS2_10policy_hubIdjN4cuda3std3__44plusIdEEE10Policy1000EN6thrust24THRUST_300001_SM_1000_NS6detail15normal_iteratorINSD_10device_ptrIdEEEEjS9_d7functorEEvT0_PT3_T1_NS0_13GridEvenShareISN_EET2_T4_E12temp_storage+32];
	add.f64 	%fd460, %fd514, %fd459;
	ld.shared.f64 	%fd461, [_ZZN3cub18CUB_300001_SM_10006detail6reduce18DeviceReduceKernelINS2_10policy_hubIdjN4cuda3std3__44plusIdEEE10Policy1000EN6thrust24THRUST_300001_SM_1000_NS6detail15normal_iteratorINSD_10device_ptrIdEEEEjS9_d7functorEEvT0_PT3_T1_NS0_13GridEvenShareISN_EET2_T4_E12temp_storage+40];
	add.f64 	%fd462, %fd460, %fd461;
	ld.shared.f64 	%fd463, [_ZZN3cub18CUB_300001_SM_10006detail6reduce18DeviceReduceKernelINS2_10policy_hubIdjN4cuda3std3__44plusIdEEE10Policy1000EN6thrust24THRUST_300001_SM_1000_NS6detail15normal_iteratorINSD_10device_ptrIdEEEEjS9_d7functorEEvT0_PT3_T1_NS0_13GridEvenShareISN_EET2_T4_E12temp_storage+48];
	add.f64 	%fd464, %fd462, %fd463;
	ld.shared.f64 	%fd465, [_ZZN3cub18CUB_300001_SM_10006detail6reduce18DeviceReduceKernelINS2_10policy_hubIdjN4cuda3std3__44plusIdEEE10Policy1000EN6thrust24THRUST_300001_SM_1000_NS6detail15normal_iteratorINSD_10device_ptrIdEEEEjS9_d7functorEEvT0_PT3_T1_NS0_13GridEvenShareISN_EET2_T4_E12temp_storage+56];
	add.f64 	%fd466, %fd464, %fd465;
	ld.shared.f64 	%fd467, [_ZZN3cub18CUB_300001_SM_10006detail6reduce18DeviceReduceKernelINS2_10policy_hubIdjN4cuda3std3__44plusIdEEE10Policy1000EN6thrust24THRUST_300001_SM_1000_NS6detail15normal_iteratorINSD_10device_ptrIdEEEEjS9_d7functorEEvT0_PT3_T1_NS0_13GridEvenShareISN_EET2_T4_E12temp_storage+64];
	add.f64 	%fd468, %fd466, %fd467;
	ld.shared.f64 	%fd469, [_ZZN3cub18CUB_300001_SM_10006detail6reduce18DeviceReduceKernelINS2_10policy_hubIdjN4cuda3std3__44plusIdEEE10Policy1000EN6thrust24THRUST_300001_SM_1000_NS6detail15normal_iteratorINSD_10device_ptrIdEEEEjS9_d7functorEEvT0_PT3_T1_NS0_13GridEvenShareISN_EET2_T4_E12temp_storage+72];
	add.f64 	%fd470, %fd468, %fd469;
	ld.shared.f64 	%fd471, [_ZZN3cub18CUB_300001_SM_10006detail6reduce18DeviceReduceKernelINS2_10policy_hubIdjN4cuda3std3__44plusIdEEE10Policy1000EN6thrust24THRUST_300001_SM_1000_NS6detail15normal_iteratorINSD_10device_ptrIdEEEEjS9_d7functorEEvT0_PT3_T1_NS0_13GridEvenShareISN_EET2_T4_E12temp_storage+80];
	add.f64 	%fd472, %fd470, %fd471;
	ld.shared.f64 	%fd473, [_ZZN3cub18CUB_300001_SM_10006detail6reduce18DeviceReduceKernelINS2_10policy_hubIdjN4cuda3std3__44plusIdEEE10Policy1000EN6thrust24THRUST_300001_SM_1000_NS6detail15normal_iteratorINSD_10device_ptrIdEEEEjS9_d7functorEEvT0_PT3_T1_NS0_13GridEvenShareISN_EET2_T4_E12temp_storage+88];
	add.f64 	%fd474, %fd472, %fd473;
	ld.shared.f64 	%fd475, [_ZZN3cub18CUB_300001_SM_10006detail6reduce18DeviceReduceKernelINS2_10policy_hubIdjN4cuda3std3__44plusIdEEE10Policy1000EN6thrust24THRUST_300001_SM_1000_NS6detail15normal_iteratorINSD_10device_ptrIdEEEEjS9_d7functorEEvT0_PT3_T1_NS0_13GridEvenShareISN_EET2_T4_E12temp_storage+96];
	add.f64 	%fd476, %fd474, %fd475;
	ld.shared.f64 	%fd477, [_ZZN3cub18CUB_300001_SM_10006detail6reduce18DeviceReduceKernelINS2_10policy_hubIdjN4cuda3std3__44plusIdEEE10Policy1000EN6thrust24THRUST_300001_SM_1000_NS6detail15normal_iteratorINSD_10device_ptrIdEEEEjS9_d7functorEEvT0_PT3_T1_NS0_13GridEvenShareISN_EET2_T4_E12temp_storage+104];
	add.f64 	%fd478, %fd476, %fd477;
	ld.shared.f64 	%fd479, [_ZZN3cub18CUB_300001_SM_10006detail6reduce18DeviceReduceKernelINS2_10policy_hubIdjN4cuda3std3__44plusIdEEE10Policy1000EN6thrust24THRUST_300001_SM_1000_NS6detail15normal_iteratorINSD_10device_ptrIdEEEEjS9_d7functorEEvT0_PT3_T1_NS0_13GridEvenShareISN_EET2_T4_E12temp_storage+112];
	add.f64 	%fd480, %fd478, %fd479;
	ld.shared.f64 	%fd481, [_ZZN3cub18CUB_300001_SM_10006detail6reduce18DeviceReduceKernelINS2_10policy_hubIdjN4cuda3std3__44plusIdEEE10Policy1000EN6thrust24THRUST_300001_SM_1000_NS6detail15normal_iteratorINSD_10device_ptrIdEEEEjS9_d7functorEEvT0_PT3_T1_NS0_13GridEvenShareISN_EET2_T4_E12temp_storage+120];
	add.f64 	%fd482, %fd480, %fd481;
	ld.shared.f64 	%fd483, [_ZZN3cub18CUB_300001_SM_10006detail6reduce18DeviceReduceKernelINS2_10policy_hubIdjN4cuda3std3__44plusIdEEE10Policy1000EN6thrust24THRUST_300001_SM_1000_NS6detail15normal_iteratorINSD_10device_ptrIdEEEEjS9_d7functorEEvT0_PT3_T1_NS0_13GridEvenShareISN_EET2_T4_E12temp_storage+128];
	add.f64 	%fd484, %fd482, %fd483;
	ld.shared.f64 	%fd485, [_ZZN3cub18CUB_300001_SM_10006detail6reduce18DeviceReduceKernelINS2_10policy_hubIdjN4cuda3std3__44plusIdEEE10Policy1000EN6thrust24THRUST_300001_SM_1000_NS6detail15normal_iteratorINSD_10device_ptrIdEEEEjS9_d7functorEEvT0_PT3_T1_NS0_13GridEvenShareISN_EET2_T4_E12temp_storage+136];
	add.f64 	%fd486, %fd484, %fd485;
	ld.shared.f64 	%fd487, [_ZZN3cub18CUB_300001_SM_10006detail6reduce18DeviceReduceKernelINS2_10policy_hubIdjN4cuda3std3__44plusIdEEE10Policy1000EN6thrust24THRUST_300001_SM_1000_NS6detail15normal_iteratorINSD_10device_ptrIdEEEEjS9_d7functorEEvT0_PT3_T1_NS0_13GridEvenShareISN_EET2_T4_E12temp_storage+144];
	add.f64 	%fd488, %fd486, %fd487;
	ld.shared.f64 	%fd489, [_ZZN3cub18CUB_300001_SM_10006detail6reduce18DeviceReduceKernelINS2_10policy_hubIdjN4cuda3std3__44plusIdEEE10Policy1000EN6thrust24THRUST_300001_SM_1000_NS6detail15normal_iteratorINSD_10device_ptrIdEEEEjS9_d7functorEEvT0_PT3_T1_NS0_13GridEvenShareISN_EET2_T4_E12temp_storage+152];
	add.f64 	%fd490, %fd488, %fd489;
	ld.shared.f64 	%fd491, [_ZZN3cub18CUB_300001_SM_10006detail6reduce18DeviceReduceKernelINS2_10policy_hubIdjN4cuda3std3__44plusIdEEE10Policy1000EN6thrust24THRUST_300001_SM_1000_NS6detail15normal_iteratorINSD_10device_ptrIdEEEEjS9_d7functorEEvT0_PT3_T1_NS0_13GridEvenShareISN_EET2_T4_E12temp_storage+160];
	add.f64 	%fd492, %fd490, %fd491;
	ld.shared.f64 	%fd493, [_ZZN3cub18CUB_300001_SM_10006detail6reduce18DeviceReduceKernelINS2_10policy_hubIdjN4cuda3std3__44plusIdEEE10Policy1000EN6thrust24THRUST_300001_SM_1000_NS6detail15normal_iteratorINSD_10device_ptrIdEEEEjS9_d7functorEEvT0_PT3_T1_NS0_13GridEvenShareISN_EET2_T4_E12temp_storage+168];
	add.f64 	%fd494, %fd492, %fd493;
	ld.shared.f64 	%fd495, [_ZZN3cub18CUB_300001_SM_10006detail6reduce18DeviceReduceKernelINS2_10policy_hubIdjN4cuda3std3__44plusIdEEE10Policy1000EN6thrust24THRUST_300001_SM_1000_NS6detail15normal_iteratorINSD_10device_ptrIdEEEEjS9_d7functorEEvT0_PT3_T1_NS0_13GridEvenShareISN_EET2_T4_E12temp_storage+176];
	add.f64 	%fd514, %fd494, %fd495;
	bra.uni 	$L__BB4_46;
$L__BB4_21:
	// begin inline asm
	mov.u32 %r172, %laneid;
	// end inline asm
	and.b32  	%r223, %r7, 992;
	add.s32 	%r224, %r223, 32;
	setp.gt.u32 	%p32, %r224, %r6;
	not.b32 	%r225, %r223;
	add.s32 	%r226, %r6, %r225;
	selp.b32 	%r221, %r226, 31, %p32;
	mov.b64 	%rd80, %fd504;
	mov.b64 	{%r174, %r179}, %rd80;
	mov.b32 	%r180, 1;
	mov.b32 	%r222, -1;
	// begin inline asm
	shfl.sync.down.b32 %r173, %r174, %r180, %r221, %r222;
	// end inline asm
	// begin inline asm
	shfl.sync.down.b32 %r178, %r179, %r180, %r221, %r222;
	// end inline asm
	mov.b64 	%rd81, {%r173, %r178};
	mov.b64 	%fd376, %rd81;
	setp.lt.s32 	%p33, %r172, %r221;
	add.f64 	%fd377, %fd504, %fd376;
	selp.f64 	%fd378, %fd377, %fd504, %p33;
	mov.b64 	%rd82, %fd378;
	mov.b64 	{%r184, %r189}, %rd82;
	mov.b32 	%r190, 2;
	// begin inline asm
	shfl.sync.down.b32 %r183, %r184, %r190, %r221, %r222;
	// end inline asm
	// begin inline asm
	shfl.sync.down.b32 %r188, %r189, %r190, %r221, %r222;
	// end inline asm
	mov.b64 	%rd83, {%r183, %r188};
	mov.b64 	%fd379, %rd83;
	add.s32 	%r227, %r172, 2;
	setp.gt.s32 	%p34, %r227, %r221;
	add.f64 	%fd380, %fd378, %fd379;
	selp.f64 	%fd381, %fd378, %fd380, %p34;
	mov.b64 	%rd84, %fd381;
	mov.b64 	{%r194, %r199}, %rd84;
	mov.b32 	%r200, 4;
	// begin inline asm
	shfl.sync.down.b32 %r193, %r194, %r200, %r221, %r222;
	// end inline asm
	// begin inline asm
	shfl.sync.down.b32 %r198, %r199, %r200, %r221, %r222;
	// end inline asm
	mov.b64 	%rd85, {%r193, %r198};
	mov.b64 	%fd382, %rd85;
	add.s32 	%r228, %r172, 4;
	setp.gt.s32 	%p35, %r228, %r221;
	add.f64 	%fd383, %fd381, %fd382;
	selp.f64 	%fd384, %fd381, %fd383, %p35;
	mov.b64 	%rd86, %fd384;
	mov.b64 	{%r204, %r209}, %rd86;
	mov.b32 	%r210, 8;
	// begin inline asm
	shfl.sync.down.b32 %r203, %r204, %r210, %r221, %r222;
	// end inline asm
	// begin inline asm
	shfl.sync.down.b32 %r208, %r209, %r210, %r221, %r222;
	// end inline asm
	mov.b64 	%rd87, {%r203, %r208};
	mov.b64 	%fd385, %rd87;
	add.s32 	%r229, %r172, 8;
	setp.gt.s32 	%p36, %r229, %r221;
	add.f64 	%fd386, %fd384, %fd385;
	selp.f64 	%fd387, %fd384, %fd386, %p36;
	mov.b64 	%rd88, %fd387;
	mov.b64 	{%r214, %r219}, %rd88;
	mov.b32 	%r220, 16;
	// begin inline asm
	shfl.sync.down.b32 %r213, %r214, %r220, %r221, %r222;
	// end inline asm
	// begin inline asm
	shfl.sync.down.b32 %r218, %r219, %r220, %r221, %r222;
	// end inline asm
	mov.b64 	%rd89, {%r213, %r218};
	mov.b64 	%fd388, %rd89;
	add.s32 	%r230, %r172, 16;
	setp.gt.s32 	%p37, %r230, %r221;
	add.f64 	%fd389, %fd387, %fd388;
	selp.f64 	%fd514, %fd387, %fd389, %p37;
	setp.ne.s32 	%p38, %r172, 0;
	@%p38 bra 	$L__BB4_23;
	shr.u32 	%r231, %r7, 2;
	and.b32  	%r232, %r231, 248;
	mov.u32 	%r233, _ZZN3cub18CUB_300001_SM_10006detail6reduce18DeviceReduceKernelINS2_10policy_hubIdjN4cuda3std3__44plusIdEEE10Policy1000EN6thrust24THRUST_300001_SM_1000_NS6detail15normal_iteratorINSD_10device_ptrIdEEEEjS9_d7functorEEvT0_PT3_T1_NS0_13GridEvenShareISN_EET2_T4_E12temp_storage;
	add.s32 	%r234, %r233, %r232;
	st.shared.f64 	[%r234+24], %fd514;
$L__BB4_23:
	bar.sync 	0;
	setp.ne.s32 	%p39, %r7, 0;
	@%p39 bra 	$L__BB4_46;
	setp.gt.u32 	%p40, %r6, 32;
	ld.shared.f64 	%fd390, [_ZZN3cub18CUB_300001_SM_10006detail6reduce18DeviceReduceKernelINS2_10policy_hubIdjN4cuda3std3__44plusIdEEE10Policy1000EN6thrust24THRUST_300001_SM_1000_NS6detail15normal_iteratorINSD_10device_ptrIdEEEEjS9_d7functorEEvT0_PT3_T1_NS0_13GridEvenShareISN_EET2_T4_E12temp_storage+32];
	add.f64 	%fd391, %fd514, %fd390;
	selp.f64 	%fd392, %fd391, %fd514, %p40;
	setp.gt.u32 	%p41, %r6, 64;
	ld.shared.f64 	%fd393, [_ZZN3cub18CUB_300001_SM_10006detail6reduce18DeviceReduceKernelINS2_10policy_hubIdjN4cuda3std3__44plusIdEEE10Policy1000EN6thrust24THRUST_300001_SM_1000_NS6detail15normal_iteratorINSD_10device_ptrIdEEEEjS9_d7functorEEvT0_PT3_T1_NS0_13GridEvenShareISN_EET2_T4_E12temp_storage+40];
	add.f64 	%fd394, %fd393, %fd392;
	selp.f64 	%fd395, %fd394, %fd392, %p41;
	setp.gt.u32 	%p42, %r6, 96;
	ld.shared.f64 	%fd396, [_ZZN3cub18CUB_300001_SM_10006detail6reduce18DeviceReduceKernelINS2_10policy_hubIdjN4cuda3std3__44plusIdEEE10Policy1000EN6thrust24THRUST_300001_SM_1000_NS6detail15normal_iteratorINSD_10device_ptrIdEEEEjS9_d7functorEEvT0_PT3_T1_NS0_13GridEvenShareISN_EET2_T4_E12temp_storage+48];
	add.f64 	%fd397, %fd396, %fd395;
	selp.f64 	%fd398, %fd397, %fd395, %p42;
	setp.gt.u32 	%p43, %r6, 128;
	ld.shared.f64 	%fd399, [_ZZN3cub18CUB_300001_SM_10006detail6reduce18DeviceReduceKernelINS2_10policy_hubIdjN4cuda3std3__44plusIdEEE10Policy1000EN6thrust24THRUST_300001_SM_1000_NS6detail15normal_iteratorINSD_10device_ptrIdEEEEjS9_d7functorEEvT0_PT3_T1_NS0_13GridEvenShareISN_EET2_T4_E12temp_storage+56];
	add.f64 	%fd400, %fd399, %fd398;
	selp.f64 	%fd401, %fd400, %fd398, %p43;
	setp.gt.u32 	%p44, %r6, 160;
	ld.shared.f64 	%fd402, [_ZZN3cub18CUB_300001_SM_10006detail6reduce18DeviceReduceKernelINS2_10policy_hubIdjN4cuda3std3__44plusIdEEE10Policy1000EN6thrust24THRUST_300001_SM_1000_NS6detail15normal_iteratorINSD_10device_ptrIdEEEEjS9_d7functorEEvT0_PT3_T1_NS0_13GridEvenShareISN_EET2_T4_E12temp_storage+64];
	add.f64 	%fd403, %fd402, %fd401;
	selp.f64 	%fd404, %fd403, %fd401, %p44;
	setp.gt.u32 	%p45, %r6, 192;
	ld.shared.f64 	%fd405, [_ZZN3cub18CUB_300001_SM_10006detail6reduce18DeviceReduceKernelINS2_10policy_hubIdjN4cuda3std3__44plusIdEEE10Policy1000EN6thrust24THRUST_300001_SM_1000_NS6detail15normal_iteratorINSD_10device_ptrIdEEEEjS9_d7functorEEvT0_PT3_T1_NS0_13GridEvenShareISN_EET2_T4_E12temp_storage+72];
	add.f64 	%fd406, %fd405, %fd404;
	selp.f64 	%fd407, %fd406, %fd404, %p45;
	setp.gt.u32 	%p46, %r6, 224;
	ld.shared.f64 	%fd408, [_ZZN3cub18CUB_300001_SM_10006detail6reduce18DeviceReduceKernelINS2_10policy_hubIdjN4cuda3std3__44plusIdEEE10Policy1000EN6thrust24THRUST_300001_SM_1000_NS6detail15normal_iteratorINSD_10device_ptrIdEEEEjS9_d7functorEEvT0_PT3_T1_NS0_13GridEvenShareISN_EET2_T4_E12temp_storage+80];
	add.f64 	%fd409, %fd408, %fd407;
	selp.f64 	%fd410, %fd409, %fd407, %p46;
	setp.gt.u32 	%p47, %r6, 256;
	ld.shared.f64 	%fd411, [_ZZN3cub18CUB_300001_SM_10006detail6reduce18DeviceReduceKernelINS2_10policy_hubIdjN4cuda3std3__44plusIdEEE10Policy1000EN6thrust24THRUST_300001_SM_1000_NS6detail15normal_iteratorINSD_10device_ptrIdEEEEjS9_d7functorEEvT0_PT3_T1_NS0_13GridEvenShareISN_EET2_T4_E12temp_storage+88];
	add.f64 	%fd412, %fd411, %fd410;
	selp.f64 	%fd413, %fd412, %fd410, %p47;
	setp.gt.u32 	%p48, %r6, 288;
	ld.shared.f64 	%fd414, [_ZZN3cub18CUB_300001_SM_10006detail6reduce18DeviceReduceKernelINS2_10policy_hubIdjN4cuda3std3__44plusIdEEE10Policy1000EN6thrust24THRUST_300001_SM_1000_NS6detail15normal_iteratorINSD_10device_ptrIdEEEEjS9_d7functorEEvT0_PT3_T1_NS0_13GridEvenShareISN_EET2_T4_E12temp_storage+96];
	add.f64 	%fd415, %fd414, %fd413;
	selp.f64 	%fd416, %fd415, %fd413, %p48;
	setp.gt.u32 	%p49, %r6, 320;
	ld.shared.f64 	%fd417, [_ZZN3cub18CUB_300001_SM_10006detail6reduce18DeviceReduceKernelINS2_10policy_hubIdjN4cuda3std3__44plusIdEEE10Policy1000EN6thrust24THRUST_300001_SM_1000_NS6detail15normal_iteratorINSD_10device_ptrIdEEEEjS9_d7functorEEvT0_PT3_T1_NS0_13GridEvenShareISN_EET2_T4_E12temp_storage+104];
	add.f64 	%fd418, %fd417, %fd416;
	selp.f64 	%fd419, %fd418, %fd416, %p49;
	setp.gt.u32 	%p50, %r6, 352;
	ld.shared.f64 	%fd420, [_ZZN3cub18CUB_300001_SM_10006detail6reduce18DeviceReduceKernelINS2_10policy_hubIdjN4cuda3std3__44plusIdEEE10Policy1000EN6thrust24THRUST_300001_SM_1000_NS6detail15normal_iteratorINSD_10device_ptrIdEEEEjS9_d7functorEEvT0_PT3_T1_NS0_13GridEvenShareISN_EET2_T4_E12temp_storage+112];
	add.f64 	%fd421, %fd420, %fd419;
	selp.f64 	%fd422, %fd421, %fd419, %p50;
	setp.gt.u32 	%p51, %r6, 384;
	ld.shared.f64 	%fd423, [_ZZN3cub18CUB_300001_SM_10006detail6reduce18DeviceReduceKernelINS2_10policy_hubIdjN4cuda3std3__44plusIdEEE10Policy1000EN6thrust24THRUST_300001_SM_1000_NS6detail15normal_iteratorINSD_10device_ptrIdEEEEjS9_d7functorEEvT0_PT3_T1_NS0_13GridEvenShareISN_EET2_T4_E12temp_storage+120];
	add.f64 	%fd424, %fd423, %fd422;
	selp.f64 	%fd425, %fd424, %fd422, %p51;
	setp.gt.u32 	%p52, %r6, 416;
	ld.shared.f64 	%fd426, [_ZZN3cub18CUB_300001_SM_10006detail6reduce18DeviceReduceKernelINS2_10policy_hubIdjN4cuda3std3__44plusIdEEE10Policy1000EN6thrust24THRUST_300001_SM_1000_NS6detail15normal_iteratorINSD_10device_ptrIdEEEEjS9_d7functorEEvT0_PT3_T1_NS0_13GridEvenShareISN_EET2_T4_E12temp_storage+128];
	add.f64 	%fd427, %fd426, %fd425;
	selp.f64 	%fd428, %fd427, %fd425, %p52;
	setp.gt.u32 	%p53, %r6, 448;
	ld.shared.f64 	%fd429, [_ZZN3cub18CUB_300001_SM_10006detail6reduce18DeviceReduceKernelINS2_10policy_hubIdjN4cuda3std3__44plusIdEEE10Policy1000EN6thrust24THRUST_300001_SM_1000_NS6detail15normal_iteratorINSD_10device_ptrIdEEEEjS9_d7functorEEvT0_PT3_T1_NS0_13GridEvenShareISN_EET2_T4_E12temp_storage+136];
	add.f64 	%fd430, %fd429, %fd428;
	selp.f64 	%fd431, %fd430, %fd428, %p53;
	setp.gt.u32 	%p54, %r6, 480;
	ld.shared.f64 	%fd432, [_ZZN3cub18CUB_300001_SM_10006detail6reduce18DeviceReduceKernelINS2_10policy_hubIdjN4cuda3std3__44plusIdEEE10Policy1000EN6thrust24THRUST_300001_SM_1000_NS6detail15normal_iteratorINSD_10device_ptrIdEEEEjS9_d7functorEEvT0_PT3_T1_NS0_13GridEvenShareISN_EET2_T4_E12temp_storage+144];
	add.f64 	%fd433, %fd432, %fd431;
	selp.f64 	%fd434, %fd433, %fd431, %p54;
	setp.gt.u32 	%p55, %r6, 512;
	ld.shared.f64 	%fd435, [_ZZN3cub18CUB_300001_SM_10006detail6reduce18DeviceReduceKernelINS2_10policy_hubIdjN4cuda3std3__44plusIdEEE10Policy1000EN6thrust24THRUST_300001_SM_1000_NS6detail15normal_iteratorINSD_10device_ptrIdEEEEjS9_d7functorEEvT0_PT3_T1_NS0_13GridEvenShareISN_EET2_T4_E12temp_storage+152];
	add.f64 	%fd436, %fd435, %fd434;
	selp.f64 	%fd437, %fd436, %fd434, %p55;
	setp.gt.u32 	%p56, %r6, 544;
	ld.shared.f64 	%fd438, [_ZZN3cub18CUB_300001_SM_10006detail6reduce18DeviceReduceKernelINS2_10policy_hubIdjN4cuda3std3__44plusIdEEE10Policy1000EN6thrust24THRUST_300001_SM_1000_NS6detail15normal_iteratorINSD_10device_ptrIdEEEEjS9_d7functorEEvT0_PT3_T1_NS0_13GridEvenShareISN_EET2_T4_E12temp_storage+160];
	add.f64 	%fd439, %fd438, %fd437;
	selp.f64 	%fd440, %fd439, %fd437, %p56;
	setp.gt.u32 	%p57, %r6, 576;
	ld.shared.f64 	%fd441, [_ZZN3cub18CUB_300001_SM_10006detail6reduce18DeviceReduceKernelINS2_10policy_hubIdjN4cuda3std3__44plusIdEEE10Policy1000EN6thrust24THRUST_300001_SM_1000_NS6detail15normal_iteratorINSD_10device_ptrIdEEEEjS9_d7functorEEvT0_PT3_T1_NS0_13GridEvenShareISN_EET2_T4_E12temp_storage+168];
	add.f64 	%fd442, %fd441, %fd440;
	selp.f64 	%fd443, %fd442, %fd440, %p57;
	setp.gt.u32 	%p58, %r6, 608;
	ld.shared.f64 	%fd444, [_ZZN3cub18CUB_300001_SM_10006detail6reduce18DeviceReduceKernelINS2_10policy_hubIdjN4cuda3std3__44plusIdEEE10Policy1000EN6thrust24THRUST_300001_SM_1000_NS6detail15normal_iteratorINSD_10device_ptrIdEEEEjS9_d7functorEEvT0_PT3_T1_NS0_13GridEvenShareISN_EET2_T4_E12temp_storage+176];
	add.f64 	%fd445, %fd444, %fd443;
	selp.f64 	%fd514, %fd445, %fd443, %p58;
	bra.uni 	$L__BB4_46;
$L__BB4_25:
	mov.u32 	%r28, %tid.x;
	add.s32 	%r57, %r5, %r28;
	mul.wide.u32 	%rd4, %r57, 8;
	add.s64 	%rd5, %rd1, %rd4;
	ld.global.f64 	%fd39, [%rd5];
	add.f64 	%fd40, %fd39, 0d3FE0000000000000;
	div.rn.f64 	%fd41, %fd40, 0d41CDCD6500000000;
	fma.rn.f64 	%fd42, %fd41, %fd41, 0d3FF0000000000000;
	mov.f64 	%fd43, 0d4010000000000000;
	div.rn.f64 	%fd44, %fd43, %fd42;
	ld.global.f64 	%fd45, [%rd5+5120];
	add.f64 	%fd46, %fd45, 0d3FE0000000000000;
	div.rn.f64 	%fd47, %fd46, 0d41CDCD6500000000;
	fma.rn.f64 	%fd48, %fd47, %fd47, 0d3FF0000000000000;
	div.rn.f64 	%fd49, %fd43, %fd48;
	ld.global.f64 	%fd50, [%rd5+10240];
	add.f64 	%fd51, %fd50, 0d3FE0000000000000;
	div.rn.f64 	%fd52, %fd51, 0d41CDCD6500000000;
	fma.rn.f64 	%fd53, %fd52, %fd52, 0d3FF0000000000000;
	div.rn.f64 	%fd54, %fd43, %fd53;
	ld.global.f64 	%fd55, [%rd5+15360];
	add.f64 	%fd56, %fd55, 0d3FE0000000000000;
	div.rn.f64 	%fd57, %fd56, 0d41CDCD6500000000;
	fma.rn.f64 	%fd58, %fd57, %fd57, 0d3FF0000000000000;
	div.rn.f64 	%fd59, %fd43, %fd58;
	ld.global.f64 	%fd60, [%rd5+20480];
	add.f64 	%fd61, %fd60, 0d3FE0000000000000;
	div.rn.f64 	%fd62, %fd61, 0d41CDCD6500000000;
	fma.rn.f64 	%fd63, %fd62, %fd62, 0d3FF0000000000000;
	div.rn.f64 	%fd64, %fd43, %fd63;
	ld.global.f64 	%fd65, [%rd5+25600];
	add.f64 	%fd66, %fd65, 0d3FE0000000000000;
	div.rn.f64 	%fd67, %fd66, 0d41CDCD6500000000;
	fma.rn.f64 	%fd68, %fd67, %fd67, 0d3FF0000000000000;
	div.rn.f64 	%fd69, %fd43, %fd68;
	ld.global.f64 	%fd70, [%rd5+30720];
	add.f64 	%fd71, %fd70, 0d3FE0000000000000;
	div.rn.f64 	%fd72, %fd71, 0d41CDCD6500000000;
	fma.rn.f64 	%fd73, %fd72, %fd72, 0d3FF0000000000000;
	div.rn.f64 	%fd74, %fd43, %fd73;
	ld.global.f64 	%fd75, [%rd5+35840];
	add.f64 	%fd76, %fd75, 0d3FE0000000000000;
	div.rn.f64 	%fd77, %fd76, 0d41CDCD6500000000;
	fma.rn.f64 	%fd78, %fd77, %fd77, 0d3FF0000000000000;
	div.rn.f64 	%fd79, %fd43, %fd78;
	add.f64 	%fd80, %fd44, %fd49;
	add.f64 	%fd81, %fd80, %fd54;
	add.f64 	%fd82, %fd81, %fd59;
	add.f64 	%fd83, %fd82, %fd64;
	add.f64 	%fd84, %fd83, %fd69;
	add.f64 	%fd85, %fd84, %fd74;
	add.f64 	%fd513, %fd85, %fd79;
	setp.lt.u32 	%p2, %r6, %r4;
	@%p2 bra 	$L__BB4_42;
	add.s32 	%r29, %r1, -5120;
	add.s32 	%r59, %r28, %r4;
	add.s32 	%r60, %r59, %r5;
	add.s32 	%r299, %r60, 2560;
	not.b32 	%r61, %r28;
	add.s32 	%r62, %r61, %r1;
	sub.s32 	%r63, %r62, %r4;
	sub.s32 	%r298, %r63, %r5;
	mov.b32 	%r300, 0;
	mov.u32 	%r301, %r5;
$L__BB4_27:
	add.s32 	%r301, %r301, %r4;
	setp.gt.u32 	%p3, %r301, %r29;
	@%p3 bra 	$L__BB4_29;
	add.s32 	%r64, %r28, %r301;
	mul.wide.u32 	%rd6, %r64, 8;
	add.s64 	%rd7, %rd1, %rd6;
	ld.global.f64 	%fd86, [%rd7];
	add.f64 	%fd87, %fd86, 0d3FE0000000000000;
	div.rn.f64 	%fd88, %fd87, 0d41CDCD6500000000;
	fma.rn.f64 	%fd89, %fd88, %fd88, 0d3FF0000000000000;
	mov.f64 	%fd90, 0d4010000000000000;
	div.rn.f64 	%fd91, %fd90, %fd89;
	ld.global.f64 	%fd92, [%rd7+5120];
	add.f64 	%fd93, %fd92, 0d3FE0000000000000;
	div.rn.f64 	%fd94, %fd93, 0d41CDCD6500000000;
	fma.rn.f64 	%fd95, %fd94, %fd94, 0d3FF0000000000000;
	div.rn.f64 	%fd96, %fd90, %fd95;
	ld.global.f64 	%fd97, [%rd7+10240];
	add.f64 	%fd98, %fd97, 0d3FE0000000000000;
	div.rn.f64 	%fd99, %fd98, 0d41CDCD6500000000;
	fma.rn.f64 	%fd100, %fd99, %fd99, 0d3FF0000000000000;
	div.rn.f64 	%fd101, %fd90, %fd100;
	ld.global.f64 	%fd102, [%rd7+15360];
	add.f64 	%fd103, %fd102, 0d3FE0000000000000;
	div.rn.f64 	%fd104, %fd103, 0d41CDCD6500000000;
	fma.rn.f64 	%fd105, %fd104, %fd104, 0d3FF0000000000000;
	div.rn.f64 	%fd106, %fd90, %fd105;
	ld.global.f64 	%fd107, [%rd7+20480];
	add.f64 	%fd108, %fd107, 0d3FE0000000000000;
	div.rn.f64 	%fd109, %fd108, 0d41CDCD6500000000;
	fma.rn.f64 	%fd110, %fd109, %fd109, 0d3FF0000000000000;
	div.rn.f64 	%fd111, %fd90, %fd110;
	ld.global.f64 	%fd112, [%rd7+25600];
	add.f64 	%fd113, %fd112, 0d3FE0000000000000;
	div.rn.f64 	%fd114, %fd113, 0d41CDCD6500000000;
	fma.rn.f64 	%fd115, %fd114, %fd114, 0d3FF0000000000000;
	div.rn.f64 	%fd116, %fd90, %fd115;
	ld.global.f64 	%fd117, [%rd7+30720];
	add.f64 	%fd118, %fd117, 0d3FE0000000000000;
	div.rn.f64 	%fd119, %fd118, 0d41CDCD6500000000;
	fma.rn.f64 	%fd120, %fd119, %fd119, 0d3FF0000000000000;
	div.rn.f64 	%fd121, %fd90, %fd120;
	ld.global.f64 	%fd122, [%rd7+35840];
	add.f64 	%fd123, %fd122, 0d3FE0000000000000;
	div.rn.f64 	%fd124, %fd123, 0d41CDCD6500000000;
	fma.rn.f64 	%fd125, %fd124, %fd124, 0d3FF0000000000000;
	div.rn.f64 	%fd126, %fd90, %fd125;
	add.f64 	%fd127, %fd513, %fd91;
	add.f64 	%fd128, %fd127, %fd96;
	add.f64 	%fd129, %fd128, %fd101;
	add.f64 	%fd130, %fd129, %fd106;
	add.f64 	%fd131, %fd130, %fd111;
	add.f64 	%fd132, %fd131, %fd116;
	add.f64 	%fd133, %fd132, %fd121;
	add.f64 	%fd513, %fd133, %fd126;
	sub.s32 	%r65, %r1, %r301;
	setp.lt.u32 	%p4, %r65, %r4;
	add.s32 	%r300, %r300, 1;
	add.s32 	%r299, %r299, %r4;
	sub.s32 	%r298, %r298, %r4;
	@%p4 bra 	$L__BB4_42;
	bra.uni 	$L__BB4_27;
$L__BB4_29:
	setp.le.u32 	%p5, %r1, %r301;
	sub.s32 	%r66, %r1, %r301;
	setp.ge.s32 	%p6, %r28, %r66;
	or.pred  	%p7, %p5, %p6;
	@%p7 bra 	$L__BB4_42;
	add.s32 	%r69, %r1, %r61;
	add.s32 	%r70, %r4, %r5;
	sub.s32 	%r71, %r69, %r70;
	mul.lo.s32 	%r72, %r2, %r300;
	mad.lo.s32 	%r73, %r72, -5120, %r71;
	mul.hi.u32 	%r74, %r73, -858993459;
	shr.u32 	%r40, %r74, 9;
	add.s32 	%r41, %r40, 1;
	and.b32  	%r42, %r41, 7;
	setp.lt.u32 	%p8, %r73, 4480;
	mov.u32 	%r306, %r28;
	@%p8 bra 	$L__BB4_34;
	add.s32 	%r304, %r28, 2560;
	mul.hi.u32 	%r75, %r298, -858993459;
	shr.u32 	%r76, %r75, 9;
	add.s32 	%r77, %r76, 1;
	and.b32  	%r78, %r77, 16777208;
	neg.s32 	%r302, %r78;
$L__BB4_32:
	.pragma "nounroll";
	add.s32 	%r79, %r299, -2560;
	mul.wide.u32 	%rd8, %r79, 8;
	add.s64 	%rd9, %rd1, %rd8;
	ld.global.f64 	%fd135, [%rd9];
	add.f64 	%fd136, %fd135, 0d3FE0000000000000;
	div.rn.f64 	%fd137, %fd136, 0d41CDCD6500000000;
	fma.rn.f64 	%fd138, %fd137, %fd137, 0d3FF0000000000000;
	mov.f64 	%fd139, 0d4010000000000000;
	div.rn.f64 	%fd140, %fd139, %fd138;
	add.f64 	%fd141, %fd513, %fd140;
	add.s32 	%r80, %r299, -1920;
	mul.wide.u32 	%rd10, %r80, 8;
	add.s64 	%rd11, %rd1, %rd10;
	ld.global.f64 	%fd142, [%rd11];
	add.f64 	%fd143, %fd142, 0d3FE0000000000000;
	div.rn.f64 	%fd144, %fd143, 0d41CDCD6500000000;
	fma.rn.f64 	%fd145, %fd144, %fd144, 0d3FF0000000000000;
	div.rn.f64 	%fd146, %fd139, %fd145;
	add.f64 	%fd147, %fd141, %fd146;
	add.s32 	%r81, %r299, -1280;
	mul.wide.u32 	%rd12, %r81, 8;
	add.s64 	%rd13, %rd1, %rd12;
	ld.global.f64 	%fd148, [%rd13];
	add.f64 	%fd149, %fd148, 0d3FE0000000000000;
	div.rn.f64 	%fd150, %fd149, 0d41CDCD6500000000;
	fma.rn.f64 	%fd151, %fd150, %fd150, 0d3FF0000000000000;
	div.rn.f64 	%fd152, %fd139, %fd151;
	add.f64 	%fd153, %fd147, %fd152;
	add.s32 	%r82, %r299, 1920;
	add.s32 	%r83, %r299, -640;
	mul.wide.u32 	%rd14, %r83, 8;
	add.s64 	%rd15, %rd1, %rd14;
	ld.global.f64 	%fd154, [%rd15];
	add.f64 	%fd155, %fd154, 0d3FE0000000000000;
	div.rn.f64 	%fd156, %fd155, 0d41CDCD6500000000;
	fma.rn.f64 	%fd157, %fd156, %fd156, 0d3FF0000000000000;
	div.rn.f64 	%fd158, %fd139, %fd157;
	add.f64 	%fd159, %fd153, %fd158;
	mul.wide.u32 	%rd16, %r299, 8;
	add.s64 	%rd17, %rd1, %rd16;
	ld.global.f64 	%fd160, [%rd17];
	add.f64 	%fd161, %fd160, 0d3FE0000000000000;
	div.rn.f64 	%fd162, %fd161, 0d41CDCD6500000000;
	fma.rn.f64 	%fd163, %fd162, %fd162, 0d3FF0000000000000;
	div.rn.f64 	%fd164, %fd139, %fd163;
	add.f64 	%fd165, %fd159, %fd164;
	add.s32 	%r84, %r299, 640;
	mul.wide.u32 	%rd18, %r84, 8;
	add.s64 	%rd19, %rd1, %rd18;
	ld.global.f64 	%fd166, [%rd19];
	add.f64 	%fd167, %fd166, 0d3FE0000000000000;
	div.rn.f64 	%fd168, %fd167, 0d41CDCD6500000000;
	fma.rn.f64 	%fd169, %fd168, %fd168, 0d3FF0000000000000;
	div.rn.f64 	%fd170, %fd139, %fd169;
	add.f64 	%fd171, %fd165, %fd170;
	add.s32 	%r85, %r299, 1280;
	mul.wide.u32 	%rd20, %r85, 8;
	add.s64 	%rd21, %rd1, %rd20;
	ld.global.f64 	%fd172, [%rd21];
	add.f64 	%fd173, %fd172, 0d3FE0000000000000;
	div.rn.f64 	%fd174, %fd173, 0d41CDCD6500000000;
	fma.rn.f64 	%fd175, %fd174, %fd174, 0d3FF0000000000000;
	div.rn.f64 	%fd176, %fd139, %fd175;
	add.f64 	%fd177, %fd171, %fd176;
	mul.wide.u32 	%rd22, %r82, 8;
	add.s64 	%rd23, %rd1, %rd22;
	ld.global.f64 	%fd178, [%rd23];
	add.f64 	%fd179, %fd178, 0d3FE0000000000000;
	div.rn.f64 	%fd180, %fd179, 0d41CDCD6500000000;
	fma.rn.f64 	%fd181, %fd180, %fd180, 0d3FF0000000000000;
	div.rn.f64 	%fd182, %fd139, %fd181;
	add.f64 	%fd513, %fd177, %fd182;
	add.s32 	%r304, %r304, 5120;
	add.s32 	%r299, %r299, 5120;
	add.s32 	%r302, %r302, 8;
	setp.ne.s32 	%p9, %r302, 0;
	@%p9 bra 	$L__BB4_32;
	add.s32 	%r306, %r304, -2560;
$L__BB4_34:
	setp.eq.s32 	%p10, %r42, 0;
	@%p10 bra 	$L__BB4_42;
	setp.lt.u32 	%p11, %r42, 4;
	@%p11 bra 	$L__BB4_37;
	add.s32 	%r86, %r306, %r301;
	mul.wide.u32 	%rd24, %r86, 8;
	add.s64 	%rd25, %rd1, %rd24;
	ld.global.f64 	%fd184, [%rd25];
	add.f64 	%fd185, %fd184, 0d3FE0000000000000;
	div.rn.f64 	%fd186, %fd185, 0d41CDCD6500000000;
	fma.rn.f64 	%fd187, %fd186, %fd186, 0d3FF0000000000000;
	mov.f64 	%fd188, 0d4010000000000000;
	div.rn.f64 	%fd189, %fd188, %fd187;
	add.f64 	%fd190, %fd513, %fd189;
	add.s32 	%r87, %r86, 640;
	mul.wide.u32 	%rd26, %r87, 8;
	add.s64 	%rd27, %rd1, %rd26;
	ld.global.f64 	%fd191, [%rd27];
	add.f64 	%fd192, %fd191, 0d3FE0000000000000;
	div.rn.f64 	%fd193, %fd192, 0d41CDCD6500000000;
	fma.rn.f64 	%fd194, %fd193, %fd193, 0d3FF0000000000000;
	div.rn.f64 	%fd195, %fd188, %fd194;
	add.f64 	%fd196, %fd190, %fd195;
	add.s32 	%r88, %r86, 1280;
	mul.wide.u32 	%rd28, %r88, 8;
	add.s64 	%rd29, %rd1, %rd28;
	ld.global.f64 	%fd197, [%rd29];
	add.f64 	%fd198, %fd197, 0d3FE0000000000000;
	div.rn.f64 	%fd199, %fd198, 0d41CDCD6500000000;
	fma.rn.f64 	%fd200, %fd199, %fd199, 0d3FF0000000000000;
	div.rn.f64 	%fd201, %fd188, %fd200;
	add.f64 	%fd202, %fd196, %fd201;
	add.s32 	%r89, %r86, 1920;
	mul.wide.u32 	%rd30, %r89, 8;
	add.s64 	%rd31, %rd1, %rd30;
	ld.global.f64 	%fd203, [%rd31];
	add.f64 	%fd204, %fd203, 0d3FE0000000000000;
	div.rn.f64 	%fd205, %fd204, 0d41CDCD6500000000;
	fma.rn.f64 	%fd206, %fd205, %fd205, 0d3FF0000000000000;
	div.rn.f64 	%fd207, %fd188, %fd206;
	add.f64 	%fd513, %fd202, %fd207;
	add.s32 	%r306, %r306, 2560;
$L__BB4_37:
	and.b32  	%r90, %r41, 3;
	setp.eq.s32 	%p12, %r90, 0;
	@%p12 bra 	$L__BB4_42;
	setp.eq.s32 	%p13, %r90, 1;
	@%p13 bra 	$L__BB4_40;
	add.s32 	%r91, %r306, %r301;
	mul.wide.u32 	%rd32, %r91, 8;
	add.s64 	%rd33, %rd1, %rd32;
	ld.global.f64 	%fd209, [%rd33];
	add.f64 	%fd210, %fd209, 0d3FE0000000000000;
	div.rn.f64 	%fd211, %fd210, 0d41CDCD6500000000;
	fma.rn.f64 	%fd212, %fd211, %fd211, 0d3FF0000000000000;
	mov.f64 	%fd213, 0d4010000000000000;
	div.rn.f64 	%fd214, %fd213, %fd212;
	add.f64 	%fd215, %fd513, %fd214;
	add.s32 	%r92, %r91, 640;
	mul.wide.u32 	%rd34, %r92, 8;
	add.s64 	%rd35, %rd1, %rd34;
	ld.global.f64 	%fd216, [%rd35];
	add.f64 	%fd217, %fd216, 0d3FE0000000000000;
	div.rn.f64 	%fd218, %fd217, 0d41CDCD6500000000;
	fma.rn.f64 	%fd219, %fd218, %fd218, 0d3FF0000000000000;
	div.rn.f64 	%fd220, %fd213, %fd219;
	add.f64 	%fd513, %fd215, %fd220;
	add.s32 	%r306, %r306, 1280;
$L__BB4_40:
	and.b32  	%r93, %r40, 1;
	setp.eq.b32 	%p14, %r93, 1;
	@%p14 bra 	$L__BB4_42;
	add.s32 	%r94, %r306, %r301;
	mul.wide.u32 	%rd36, %r94, 8;
	add.s64 	%rd37, %rd1, %rd36;
	ld.global.f64 	%fd221, [%rd37];
	add.f64 	%fd222, %fd221, 0d3FE0000000000000;
	div.rn.f64 	%fd223, %fd222, 0d41CDCD6500000000;
	fma.rn.f64 	%fd224, %fd223, %fd223, 0d3FF0000000000000;
	mov.f64 	%fd225, 0d4010000000000000;
	div.rn.f64 	%fd226, %fd225, %fd224;
	add.f64 	%fd513, %fd513, %fd226;
$L__BB4_42:
	// begin inline asm
	mov.u32 %r95, %laneid;
	// end inline asm
	mov.b64 	%rd38, %fd513;
	mov.b64 	{%r97, %r102}, %rd38;
	mov.b32 	%r103, 1;
	mov.b32 	%r144, 31;
	mov.b32 	%r145, -1;
	// begin inline asm
	shfl.sync.down.b32 %r96, %r97, %r103, %r144, %r145;
	// end inline asm
	// begin inline asm
	shfl.sync.down.b32 %r101, %r102, %r103, %r144, %r145;
	// end inline asm
	mov.b64 	%rd39, {%r96, %r101};
	mov.b64 	%fd227, %rd39;
	setp.gt.s32 	%p15, %r95, 30;
	add.f64 	%fd228, %fd513, %fd227;
	selp.f64 	%fd229, %fd513, %fd228, %p15;
	mov.b64 	%rd40, %fd229;
	mov.b64 	{%r107, %r112}, %rd40;
	mov.b32 	%r113, 2;
	// begin inline asm
	shfl.sync.down.b32 %r106, %r107, %r113, %r144, %r145;
	// end inline asm
	// begin inline asm
	shfl.sync.down.b32 %r111, %r112, %r113, %r144, %r145;
	// end inline asm
	mov.b64 	%rd41, {%r106, %r111};
	mov.b64 	%fd230, %rd41;
	setp.gt.s32 	%p16, %r95, 29;
	add.f64 	%fd231, %fd229, %fd230;
	selp.f64 	%fd232, %fd229, %fd231, %p16;
	mov.b64 	%rd42, %fd232;
	mov.b64 	{%r117, %r122}, %rd42;
	mov.b32 	%r123, 4;
	// begin inline asm
	shfl.sync.down.b32 %r116, %r117, %r123, %r144, %r145;
	// end inline asm
	// begin inline asm
	shfl.sync.down.b32 %r121, %r122, %r123, %r144, %r145;
	// end inline asm
	mov.b64 	%rd43, {%r116, %r121};
	mov.b64 	%fd233, %rd43;
	setp.gt.s32 	%p17, %r95, 27;
	add.f64 	%fd234, %fd232, %fd233;
	selp.f64 	%fd235, %fd232, %fd234, %p17;
	mov.b64 	%rd44, %fd235;
	mov.b64 	{%r127, %r132}, %rd44;
	mov.b32 	%r133, 8;
	// begin inline asm
	shfl.sync.down.b32 %r126, %r127, %r133, %r144, %r145;
	// end inline asm
	// begin inline asm
	shfl.sync.down.b32 %r131, %r132, %r133, %r144, %r145;
	// end inline asm
	mov.b64 	%rd45, {%r126, %r131};
	mov.b64 	%fd236, %rd45;
	setp.gt.s32 	%p18, %r95, 23;
	add.f64 	%fd237, %fd235, %fd236;
	selp.f64 	%fd238, %fd235, %fd237, %p18;
	mov.b64 	%rd46, %fd238;
	mov.b64 	{%r137, %r142}, %rd46;
	mov.b32 	%r143, 16;
	// begin inline asm
	shfl.sync.down.b32 %r136, %r137, %r143, %r144, %r145;
	// end inline asm
	// begin inline asm
	shfl.sync.down.b32 %r141, %r142, %r143, %r144, %r145;
	// end inline asm
	mov.b64 	%rd47, {%r136, %r141};
	mov.b64 	%fd239, %rd47;
	setp.gt.s32 	%p19, %r95, 15;
	add.f64 	%fd35, %fd238, %fd239;
	selp.f64 	%fd514, %fd238, %fd35, %p19;
	setp.ne.s32 	%p20, %r95, 0;
	@%p20 bra 	$L__BB4_44;
	shr.u32 	%r146, %r28, 2;
	and.b32  	%r147, %r146, 248;
	mov.u32 	%r148, _ZZN3cub18CUB_300001_SM_10006detail6reduce18DeviceReduceKernelINS2_10policy_hubIdjN4cuda3std3__44plusIdEEE10Policy1000EN6thrust24THRUST_300001_SM_1000_NS6detail15normal_iteratorINSD_10device_ptrIdEEEEjS9_d7functorEEvT0_PT3_T1_NS0_13GridEvenShareISN_EET2_T4_E12temp_storage;
	add.s32 	%r149, %r148, %r147;
	st.shared.f64 	[%r149+24], %fd35;
$L__BB4_44:
	bar.sync 	0;
	setp.ne.s32 	%p21, %r28, 0;
	@%p21 bra 	$L__BB4_46;
	ld.shared.f64 	%fd240, [_ZZN3cub18CUB_300001_SM_10006detail6reduce18DeviceReduceKernelINS2_10policy_hubIdjN4cuda3std3__44plusIdEEE10Policy1000EN6thrust24THRUST_300001_SM_1000_NS6detail15normal_iteratorINSD_10device_ptrIdEEEEjS9_d7functorEEvT0_PT3_T1_NS0_13GridEvenShareISN_EET2_T4_E12temp_storage+32];
	add.f64 	%fd241, %fd514, %fd240;
	ld.shared.f64 	%fd242, [_ZZN3cub18CUB_300001_SM_10006detail6reduce18DeviceReduceKernelINS2_10policy_hubIdjN4cuda3std3__44plusIdEEE10Policy1000EN6thrust24THRUST_300001_SM_1000_NS6detail15normal_iteratorINSD_10device_ptrIdEEEEjS9_d7functorEEvT0_PT3_T1_NS0_13GridEvenShareISN_EET2_T4_E12temp_storage+40];
	add.f64 	%fd243, %fd241, %fd242;
	ld.shared.f64 	%fd244, [_ZZN3cub18CUB_300001_SM_10006detail6reduce18DeviceReduceKernelINS2_10policy_hubIdjN4cuda3std3__44plusIdEEE10Policy1000EN6thrust24THRUST_300001_SM_1000_NS6detail15normal_iteratorINSD_10device_ptrIdEEEEjS9_d7functorEEvT0_PT3_T1_NS0_13GridEvenShareISN_EET2_T4_E12temp_storage+48];
	add.f64 	%fd245, %fd243, %fd244;
	ld.shared.f64 	%fd246, [_ZZN3cub18CUB_300001_SM_10006detail6reduce18DeviceReduceKernelINS2_10policy_hubIdjN4cuda3std3__44plusIdEEE10Policy1000EN6thrust24THRUST_300001_SM_1000_NS6detail15normal_iteratorINSD_10device_ptrIdEEEEjS9_d7functorEEvT0_PT3_T1_NS0_13GridEvenShareISN_EET2_T4_E12temp_storage+56];
	add.f64 	%fd247, %fd245, %fd246;
	ld.shared.f64 	%fd248, [_ZZN3cub18CUB_300001_SM_10006detail6reduce18DeviceReduceKernelINS2_10policy_hubIdjN4cuda3std3__44plusIdEEE10Policy1000EN6thrust24THRUST_300001_SM_1000_NS6detail15normal_iteratorINSD_10device_ptrIdEEEEjS9_d7functorEEvT0_PT3_T1_NS0_13GridEvenShareISN_EET2_T4_E12temp_storage+64];
	add.f64 	%fd249, %fd247, %fd248;
	ld.shared.f64 	%fd250, [_ZZN3cub18CUB_300001_SM_10006detail6reduce18DeviceReduceKernelINS2_10policy_hubIdjN4cuda3std3__44plusIdEEE10Policy1000EN6thrust24THRUST_300001_SM_1000_NS6detail15normal_iteratorINSD_10device_ptrIdEEEEjS9_d7functorEEvT0_PT3_T1_NS0_13GridEvenShareISN_EET2_T4_E12temp_storage+72];
	add.f64 	%fd251, %fd249, %fd250;
	ld.shared.f64 	%fd252, [_ZZN3cub18CUB_300001_SM_10006detail6reduce18DeviceReduceKernelINS2_10policy_hubIdjN4cuda3std3__44plusIdEEE10Policy1000EN6thrust24THRUST_300001_SM_1000_NS6detail15normal_iteratorINSD_10device_ptrIdEEEEjS9_d7functorEEvT0_PT3_T1_NS0_13GridEvenShareISN_EET2_T4_E12temp_storage+80];
	add.f64 	%fd253, %fd251, %fd252;
	ld.shared.f64 	%fd254, [_ZZN3cub18CUB_300001_SM_10006detail6reduce18DeviceReduceKernelINS2_10policy_hubIdjN4cuda3std3__44plusIdEEE10Policy1000EN6thrust24THRUST_300001_SM_1000_NS6detail15normal_iteratorINSD_10device_ptrIdEEEEjS9_d7functorEEvT0_PT3_T1_NS0_13GridEvenShareISN_EET2_T4_E12temp_storage+88];
	add.f64 	%fd255, %fd253, %fd254;
	ld.shared.f64 	%fd256, [_ZZN3cub18CUB_300001_SM_10006detail6reduce18DeviceReduceKernelINS2_10policy_hubIdjN4cuda3std3__44plusIdEEE10Policy1000EN6thrust24THRUST_300001_SM_1000_NS6detail15normal_iteratorINSD_10device_ptrIdEEEEjS9_d7functorEEvT0_PT3_T1_NS0_13GridEvenShareISN_EET2_T4_E12temp_storage+96];
	add.f64 	%fd257, %fd255, %fd256;
	ld.shared.f64 	%fd258, [_ZZN3cub18CUB_300001_SM_10006detail6reduce18DeviceReduceKernelINS2_10policy_hubIdjN4cuda3std3__44plusIdEEE10Policy1000EN6thrust24THRUST_300001_SM_1000_NS6detail15normal_iteratorINSD_10device_ptrIdEEEEjS9_d7functorEEvT0_PT3_T1_NS0_13GridEvenShareISN_EET2_T4_E12temp_storage+104];
	add.f64 	%fd259, %fd257, %fd258;
	ld.shared.f64 	%fd260, [_ZZN3cub18CUB_300001_SM_10006detail6reduce18DeviceReduceKernelINS2_10policy_hubIdjN4cuda3std3__44plusIdEEE10Policy1000EN6thrust24THRUST_300001_SM_1000_NS6detail15normal_iteratorINSD_10device_ptrIdEEEEjS9_d7functorEEvT0_PT3_T1_NS0_13GridEvenShareISN_EET2_T4_E12temp_storage+112];
	add.f64 	%fd261, %fd259, %fd260;
	ld.shared.f64 	%fd262, [_ZZN3cub18CUB_300001_SM_10006detail6reduce18DeviceReduceKernelINS2_10policy_hubIdjN4cuda3std3__44plusIdEEE10Policy1000EN6thrust24THRUST_300001_SM_1000_NS6detail15normal_iteratorINSD_10device_ptrIdEEEEjS9_d7functorEEvT0_PT3_T1_NS0_13GridEvenShareISN_EET2_T4_E12temp_storage+120];
	add.f64 	%fd263, %fd261, %fd262;
	ld.shared.f64 	%fd264, [_ZZN3cub18CUB_300001_SM_10006detail6reduce18DeviceReduceKernelINS2_10policy_hubIdjN4cuda3std3__44plusIdEEE10Policy1000EN6thrust24THRUST_300001_SM_1000_NS6detail15normal_iteratorINSD_10device_ptrIdEEEEjS9_d7functorEEvT0_PT3_T1_NS0_13GridEvenShareISN_EET2_T4_E12temp_storage+128];
	add.f64 	%fd265, %fd263, %fd264;
	ld.shared.f64 	%fd266, [_ZZN3cub18CUB_300001_SM_10006detail6reduce18DeviceReduceKernelINS2_10policy_hubIdjN4cuda3std3__44plusIdEEE10Policy1000EN6thrust24THRUST_300001_SM_1000_NS6detail15normal_iteratorINSD_10device_ptrIdEEEEjS9_d7functorEEvT0_PT3_T1_NS0_13GridEvenShareISN_EET2_T4_E12temp_storage+136];
	add.f64 	%fd267, %fd265, %fd266;
	ld.shared.f64 	%fd268, [_ZZN3cub18CUB_300001_SM_10006detail6reduce18DeviceReduceKernelINS2_10policy_hubIdjN4cuda3std3__44plusIdEEE10Policy1000EN6thrust24THRUST_300001_SM_1000_NS6detail15normal_iteratorINSD_10device_ptrIdEEEEjS9_d7functorEEvT0_PT3_T1_NS0_13GridEvenShareISN_EET2_T4_E12temp_storage+144];
	add.f64 	%fd269, %fd267, %fd268;
	ld.shared.f64 	%fd270, [_ZZN3cub18CUB_300001_SM_10006detail6reduce18DeviceReduceKernelINS2_10policy_hubIdjN4cuda3std3__44plusIdEEE10Policy1000EN6thrust24THRUST_300001_SM_1000_NS6detail15normal_iteratorINSD_10device_ptrIdEEEEjS9_d7functorEEvT0_PT3_T1_NS0_13GridEvenShareISN_EET2_T4_E12temp_storage+152];
	add.f64 	%fd271, %fd269, %fd270;
	ld.shared.f64 	%fd272, [_ZZN3cub18CUB_300001_SM_10006detail6reduce18DeviceReduceKernelINS2_10policy_hubIdjN4cuda3std3__44plusIdEEE10Policy1000EN6thrust24THRUST_300001_SM_1000_NS6detail15normal_iteratorINSD_10device_ptrIdEEEEjS9_d7functorEEvT0_PT3_T1_NS0_13GridEvenShareISN_EET2_T4_E12temp_storage+160];
	add.f64 	%fd273, %fd271, %fd272;
	ld.shared.f64 	%fd274, [_ZZN3cub18CUB_300001_SM_10006detail6reduce18DeviceReduceKernelINS2_10policy_hubIdjN4cuda3std3__44plusIdEEE10Policy1000EN6thrust24THRUST_300001_SM_1000_NS6detail15normal_iteratorINSD_10device_ptrIdEEEEjS9_d7functorEEvT0_PT3_T1_NS0_13GridEvenShareISN_EET2_T4_E12temp_storage+168];
	add.f64 	%fd275, %fd273, %fd274;
	ld.shared.f64 	%fd276, [_ZZN3cub18CUB_300001_SM_10006detail6reduce18DeviceReduceKernelINS2_10policy_hubIdjN4cuda3std3__44plusIdEEE10Policy1000EN6thrust24THRUST_300001_SM_1000_NS6detail15normal_iteratorINSD_10device_ptrIdEEEEjS9_d7functorEEvT0_PT3_T1_NS0_13GridEvenShareISN_EET2_T4_E12temp_storage+176];
	add.f64 	%fd514, %fd275, %fd276;
$L__BB4_46:
	mov.u32 	%r290, %tid.x;
	setp.ne.s32 	%p66, %r290, 0;
	@%p66 bra 	$L__BB4_48;
	cvta.to.global.u64 	%rd100, %rd2;
	mul.wide.u32 	%rd101, %r3, 8;
	add.s64 	%rd102, %rd100, %rd101;
	st.global.f64 	[%rd102], %fd514;
$L__BB4_48:
	ret;

}
	// .globl	_ZN3cub18CUB_300001_SM_10006detail6reduce28DeviceReduceSingleTileKernelINS2_10policy_hubIdjN4cuda3std3__44plusIdEEE10Policy1000EPdSC_iS9_ddNS7_10__identityEEEvT0_T1_T2_T3_T4_T6_
.visible .entry _ZN3cub18CUB_300001_SM_10006detail6reduce28DeviceReduceSingleTileKernelINS2_10policy_hubIdjN4cuda3std3__44plusIdEEE10Policy1000EPdSC_iS9_ddNS7_10__identityEEEvT0_T1_T2_T3_T4_T6_(
	.param .u64 .ptr .align 1 _ZN3cub18CUB_300001_SM_10006detail6reduce28DeviceReduceSingleTileKernelINS2_10policy_hubIdjN4cuda3std3__44plusIdEEE10Policy1000EPdSC_iS9_ddNS7_10__identityEEEvT0_T1_T2_T3_T4_T6__param_0,
	.param .u64 .ptr .align 1 _ZN3cub18CUB_300001_SM_10006detail6reduce28DeviceReduceSingleTileKernelINS2_10policy_hubIdjN4cuda3std3__44plusIdEEE10Policy1000EPdSC_iS9_ddNS7_10__identityEEEvT0_T1_T2_T3_T4_T6__param_1,
	.param .u32 _ZN3cub18CUB_300001_SM_10006detail6reduce28DeviceReduceSingleTileKernelINS2_10policy_hubIdjN4cuda3std3__44plusIdEEE10Policy1000EPdSC_iS9_ddNS7_10__identityEEEvT0_T1_T2_T3_T4_T6__param_2,
	.param .align 1 .b8 _ZN3cub18CUB_300001_SM_10006detail6reduce28DeviceReduceSingleTileKernelINS2_10policy_hubIdjN4cuda3std3__44plusIdEEE10Policy1000EPdSC_iS9_ddNS7_10__identityEEEvT0_T1_T2_T3_T4_T6__param_3[1],
	.param .f64 _ZN3cub18CUB_300001_SM_10006detail6reduce28DeviceReduceSingleTileKernelINS2_10policy_hubIdjN4cuda3std3__44plusIdEEE10Policy1000EPdSC_iS9_ddNS7_10__identityEEEvT0_T1_T2_T3_T4_T6__param_4,
	.param .align 1 .b8 _ZN3cub18CUB_300001_SM_10006detail6reduce28DeviceReduceSingleTileKernelINS2_10policy_hubIdjN4cuda3std3__44plusIdEEE10Policy1000EPdSC_iS9_ddNS7_10__identityEEEvT0_T1_T2_T3_T4_T6__param_5[1]
)
.maxntid 640
.minnctapersm 1
{
	.reg .pred 	%p<62>;
	.reg .b32 	%r<239>;
	.reg .b64 	%rd<109>;
	.reg .b64 	%fd<264>;
	// demoted variable
	.shared .align 8 .b8 _ZZN3cub18CUB_300001_SM_10006detail6reduce28DeviceReduceSingleTileKernelINS2_10policy_hubIdjN4cuda3std3__44plusIdEEE10Policy1000EPdSC_iS9_ddNS7_10__identityEEEvT0_T1_T2_T3_T4_T6_E12temp_storage[192];
	ld.param.u64 	%rd9, [_ZN3cub18CUB_300001_SM_10006detail6reduce28DeviceReduceSingleTileKernelINS2_10policy_hubIdjN4cuda3std3__44plusIdEEE10Policy1000EPdSC_iS9_ddNS7_10__identityEEEvT0_T1_T2_T3_T4_T6__param_0];
	ld.param.u64 	%rd10, [_ZN3cub18CUB_300001_SM_10006detail6reduce28DeviceReduceSingleTileKernelINS2_10policy_hubIdjN4cuda3std3__44plusIdEEE10Policy1000EPdSC_iS9_ddNS7_10__identityEEEvT0_T1_T2_T3_T4_T6__param_1];
	ld.param.u32 	%r36, [_ZN3cub18CUB_300001_SM_10006detail6reduce28DeviceReduceSingleTileKernelINS2_10policy_hubIdjN4cuda3std3__44plusIdEEE10Policy1000EPdSC_iS9_ddNS7_10__identityEEEvT0_T1_T2_T3_T4_T6__param_2];
	ld.param.f64 	%fd30, [_ZN3cub18CUB_300001_SM_10006detail6reduce28DeviceReduceSingleTileKernelINS2_10policy_hubIdjN4cuda3std3__44plusIdEEE10Policy1000EPdSC_iS9_ddNS7_10__identityEEEvT0_T1_T2_T3_T4_T6__param_4];
	cvta.to.global.u64 	%rd1, %rd10;
	setp.ne.s32 	%p1, %r36, 0;
	@%p1 bra 	$L__BB5_3;
	mov.u32 	%r225, %tid.x;
	setp.ne.s32 	%p61, %r225, 0;
	@%p61 bra 	$L__BB5_39;
	st.global.f64 	[%rd1], %fd30;
	bra.uni 	$L__BB5_39;
$L__BB5_3:
	setp.gt.s32 	%p2, %r36, 5119;
	@%p2 bra 	$L__BB5_21;
	mov.u32 	%r1, %tid.x;
	setp.ge.s32 	%p19, %r1, %r36;
	mov.f64 	%fd255, 0d0000000000000000;
	mov.u32 	%r229, %r1;
	@%p19 bra 	$L__BB5_6;
	mul.wide.u32 	%rd74, %r1, 8;
	add.s64 	%rd73, %rd9, %rd74;
	// begin inline asm
	ld.global.nc.u64 %rd72, [%rd73];
	// end inline asm
	mov.b64 	%fd255, %rd72;
	add.s32 	%r229, %r1, 640;
$L__BB5_6:
	setp.ge.s32 	%p20, %r229, %r36;
	@%p20 bra 	$L__BB5_12;
	not.b32 	%r101, %r229;
	add.s32 	%r4, %r36, %r101;
	mul.hi.u32 	%r102, %r4, -858993459;
	shr.u32 	%r103, %r102, 9;
	add.s32 	%r5, %r103, 1;
	and.b32  	%r104, %r103, 3;
	setp.eq.s32 	%p21, %r104, 3;
	@%p21 bra 	$L__BB5_10;
	mul.wide.u32 	%rd75, %r229, 8;
	add.s64 	%rd107, %rd9, %rd75;
	and.b32  	%r105, %r5, 3;
	neg.s32 	%r227, %r105;
$L__BB5_9:
	.pragma "nounroll";
	// begin inline asm
	ld.global.nc.u64 %rd76, [%rd107];
	// end inline asm
	mov.b64 	%fd121, %rd76;
	add.f64 	%fd255, %fd255, %fd121;
	add.s32 	%r229, %r229, 640;
	add.s64 	%rd107, %rd107, 5120;
	add.s32 	%r227, %r227, 1;
	setp.ne.s32 	%p22, %r227, 0;
	@%p22 bra 	$L__BB5_9;
$L__BB5_10:
	setp.lt.u32 	%p23, %r4, 1920;
	@%p23 bra 	$L__BB5_12;
$L__BB5_11:
	mul.wide.s32 	%rd86, %r229, 8;
	add.s64 	%rd79, %rd9, %rd86;
	// begin inline asm
	ld.global.nc.u64 %rd78, [%rd79];
	// end inline asm
	mov.b64 	%fd122, %rd78;
	add.f64 	%fd123, %fd255, %fd122;
	add.s64 	%rd81, %rd79, 5120;
	// begin inline asm
	ld.global.nc.u64 %rd80, [%rd81];
	// end inline asm
	mov.b64 	%fd124, %rd80;
	add.f64 	%fd125, %fd123, %fd124;
	add.s64 	%rd83, %rd79, 10240;
	// begin inline asm
	ld.global.nc.u64 %rd82, [%rd83];
	// end inline asm
	mov.b64 	%fd126, %rd82;
	add.f64 	%fd127, %fd125, %fd126;
	add.s64 	%rd85, %rd79, 15360;
	// begin inline asm
	ld.global.nc.u64 %rd84, [%rd85];
	// end inline asm
	mov.b64 	%fd128, %rd84;
	add.f64 	%fd255, %fd127, %fd128;
	add.s32 	%r229, %r229, 2560;
	setp.lt.s32 	%p24, %r229, %r36;
	@%p24 bra 	$L__BB5_11;
$L__BB5_12:
	setp.lt.s32 	%p25, %r36, 640;
	@%p25 bra 	$L__BB5_17;
	// begin inline asm
	mov.u32 %r169, %laneid;
	// end inline asm
	mov.b64 	%rd97, %fd255;
	mov.b64 	{%r171, %r176}, %rd97;
	mov.b32 	%r177, 1;
	mov.b32 	%r218, 31;
	mov.b32 	%r219, -1;
	// begin inline asm
	shfl.sync.down.b32 %r170, %r171, %r177, %r218, %r219;
	// end inline asm
	// begin inline asm
	shfl.sync.down.b32 %r175, %r176, %r177, %r218, %r219;
	// end inline asm
	mov.b64 	%rd98, {%r170, %r175};
	mov.b64 	%fd199, %rd98;
	setp.gt.s32 	%p53, %r169, 30;
	add.f64 	%fd200, %fd255, %fd199;
	selp.f64 	%fd201, %fd255, %fd200, %p53;
	mov.b64 	%rd99, %fd201;
	mov.b64 	{%r181, %r186}, %rd99;
	mov.b32 	%r187, 2;
	// begin inline asm
	shfl.sync.down.b32 %r180, %r181, %r187, %r218, %r219;
	// end inline asm
	// begin inline asm
	shfl.sync.down.b32 %r185, %r186, %r187, %r218, %r219;
	// end inline asm
	mov.b64 	%rd100, {%r180, %r185};
	mov.b64 	%fd202, %rd100;
	setp.gt.s32 	%p54, %r169, 29;
	add.f64 	%fd203, %fd201, %fd202;
	selp.f64 	%fd204, %fd201, %fd203, %p54;
	mov.b64 	%rd101, %fd204;
	mov.b64 	{%r191, %r196}, %rd101;
	mov.b32 	%r197, 4;
	// begin inline asm
	shfl.sync.down.b32 %r190, %r191, %r197, %r218, %r219;
	// end inline asm
	// begin inline asm
	shfl.sync.down.b32 %r195, %r196, %r197, %r218, %r219;
	// end inline asm
	mov.b64 	%rd102, {%r190, %r195};
	mov.b64 	%fd205, %rd102;
	setp.gt.s32 	%p55, %r169, 27;
	add.f64 	%fd206, %fd204, %fd205;
	selp.f64 	%fd207, %fd204, %fd206, %p55;
	mov.b64 	%rd103, %fd207;
	mov.b64 	{%r201, %r206}, %rd103;
	mov.b32 	%r207, 8;
	// begin inline asm
	shfl.sync.down.b32 %r200, %r201, %r207, %r218, %r219;
	// end inline asm
	// begin inline asm
	shfl.sync.down.b32 %r205, %r206, %r207, %r218, %r219;
	// end inline asm
	mov.b64 	%rd104, {%r200, %r205};
	mov.b64 	%fd208, %rd104;
	setp.gt.s32 	%p56, %r169, 23;
	add.f64 	%fd209, %fd207, %fd208;
	selp.f64 	%fd210, %fd207, %fd209, %p56;
	mov.b64 	%rd105, %fd210;
	mov.b64 	{%r211, %r216}, %rd105;
	mov.b32 	%r217, 16;
	// begin inline asm
	shfl.sync.down.b32 %r210, %r211, %r217, %r218, %r219;
	// end inline asm
	// begin inline asm
	shfl.sync.down.b32 %r215, %r216, %r217, %r218, %r219;
	// end inline asm
	mov.b64 	%rd106, {%r210, %r215};
	mov.b64 	%fd211, %rd106;
	setp.gt.s32 	%p57, %r169, 15;
	add.f64 	%fd10, %fd210, %fd211;
	selp.f64 	%fd263, %fd210, %fd10, %p57;
	setp.ne.s32 	%p58, %r169, 0;
	@%p58 bra 	$L__BB5_15;
	shr.u32 	%r220, %r1, 2;
	and.b32  	%r221, %r220, 248;
	mov.u32 	%r222, _ZZN3cub18CUB_300001_SM_10006detail6reduce28DeviceReduceSingleTileKernelINS2_10policy_hubIdjN4cuda3std3__44plusIdEEE10Policy1000EPdSC_iS9_ddNS7_10__identityEEEvT0_T1_T2_T3_T4_T6_E12temp_storage;
	add.s32 	%r223, %r222, %r221;
	st.shared.f64 	[%r223+24], %fd10;
$L__BB5_15:
	bar.sync 	0;
	setp.ne.s32 	%p59, %r1, 0;
	@%p59 bra 	$L__BB5_37;
	ld.shared.f64 	%fd212, [_ZZN3cub18CUB_300001_SM_10006detail6reduce28DeviceReduceSingleTileKernelINS2_10policy_hubIdjN4cuda3std3__44plusIdEEE10Policy1000EPdSC_iS9_ddNS7_10__identityEEEvT0_T1_T2_T3_T4_T6_E12temp_storage+32];
	add.f64 	%fd213, %fd263, %fd212;
	ld.shared.f64 	%fd214, [_ZZN3cub18CUB_300001_SM_10006detail6reduce28DeviceReduceSingleTileKernelINS2_10policy_hubIdjN4cuda3std3__44plusIdEEE10Policy1000EPdSC_iS9_ddNS7_10__identityEEEvT0_T1_T2_T3_T4_T6_E12temp_storage+40];
	add.f64 	%fd215, %fd213, %fd214;
	ld.shared.f64 	%fd216, [_ZZN3cub18CUB_300001_SM_10006detail6reduce28DeviceReduceSingleTileKernelINS2_10policy_hubIdjN4cuda3std3__44plusIdEEE10Policy1000EPdSC_iS9_ddNS7_10__identityEEEvT0_T1_T2_T3_T4_T6_E12temp_storage+48];
	add.f64 	%fd217, %fd215, %fd216;
	ld.shared.f64 	%fd218, [_ZZN3cub18CUB_300001_SM_10006detail6reduce28DeviceReduceSingleTileKernelINS2_10policy_hubIdjN4cuda3std3__44plusIdEEE10Policy1000EPdSC_iS9_ddNS7_10__identityEEEvT0_T1_T2_T3_T4_T6_E12temp_storage+56];
	add.f64 	%fd219, %fd217, %fd218;
	ld.shared.f64 	%fd220, [_ZZN3cub18CUB_300001_SM_10006detail6reduce28DeviceReduceSingleTileKernelINS2_10policy_hubIdjN4cuda3std3__44plusIdEEE10Policy1000EPdSC_iS9_ddNS7_10__identityEEEvT0_T1_T2_T3_T4_T6_E12temp_storage+64];
	add.f64 	%fd221, %fd219, %fd220;
	ld.shared.f64 	%fd222, [_ZZN3cub18CUB_300001_SM_10006detail6reduce28DeviceReduceSingleTileKernelINS2_10policy_hubIdjN4cuda3std3__44plusIdEEE10Policy1000EPdSC_iS9_ddNS7_10__identityEEEvT0_T1_T2_T3_T4_T6_E12temp_storage+72];
	add.f64 	%fd223, %fd221, %fd222;
	ld.shared.f64 	%fd224, [_ZZN3cub18CUB_300001_SM_10006detail6reduce28DeviceReduceSingleTileKernelINS2_10policy_hubIdjN4cuda3std3__44plusIdEEE10Policy1000EPdSC_iS9_ddNS7_10__identityEEEvT0_T1_T2_T3_T4_T6_E12temp_storage+80];
	add.f64 	%fd225, %fd223, %fd224;
	ld.shared.f64 	%fd226, [_ZZN3cub18CUB_300001_SM_10006detail6reduce28DeviceReduceSingleTileKernelINS2_10policy_hubIdjN4cuda3std3__44plusIdEEE10Policy1000EPdSC_iS9_ddNS7_10__identityEEEvT0_T1_T2_T3_T4_T6_E12temp_storage+88];
	add.f64 	%fd227, %fd225, %fd226;
	ld.shared.f64 	%fd228, [_ZZN3cub18CUB_300001_SM_10006detail6reduce28DeviceReduceSingleTileKernelINS2_10policy_hubIdjN4cuda3std3__44plusIdEEE10Policy1000EPdSC_iS9_ddNS7_10__identityEEEvT0_T1_T2_T3_T4_T6_E12temp_storage+96];
	add.f64 	%fd229, %fd227, %fd228;
	ld.shared.f64 	%fd230, [_ZZN3cub18CUB_300001_SM_10006detail6reduce28DeviceReduceSingleTileKernelINS2_10policy_hubIdjN4cuda3std3__44plusIdEEE10Policy1000EPdSC_iS9_ddNS7_10__identityEEEvT0_T1_T2_T3_T4_T6_E12temp_storage+104];
	add.f64 	%fd231, %fd229, %fd230;
	ld.shared.f64 	%fd232, [_ZZN3cub18CUB_300001_SM_10006detail6reduce28DeviceReduceSingleTileKernelINS2_10policy_hubIdjN4cuda3std3__44plusIdEEE10Policy1000EPdSC_iS9_ddNS7_10__identityEEEvT0_T1_T2_T3_T4_T6_E12temp_storage+112];
	add.f64 	%fd233, %fd231, %fd232;
	ld.shared.f64 	%fd234, [_ZZN3cub18CUB_300001_SM_10006detail6reduce28DeviceReduceSingleTileKernelINS2_10policy_hubIdjN4cuda3std3__44plusIdEEE10Policy1000EPdSC_iS9_ddNS7_10__identityEEEvT0_T1_T2_T3_T4_T6_E12temp_storage+120];
	add.f64 	%fd235, %fd233, %fd234;
	ld.shared.f64 	%fd236, [_ZZN3cub18CUB_300001_SM_10006detail6reduce28DeviceReduceSingleTileKernelINS2_10policy_hubIdjN4cuda3std3__44plusIdEEE10Policy1000EPdSC_iS9_ddNS7_10__identityEEEvT0_T1_T2_T3_T4_T6_E12temp_storage+128];
	add.f64 	%fd237, %fd235, %fd236;
	ld.shared.f64 	%fd238, [_ZZN3cub18CUB_300001_SM_10006detail6reduce28DeviceReduceSingleTileKernelINS2_10policy_hubIdjN4cuda3std3__44plusIdEEE10Policy1000EPdSC_iS9_ddNS7_10__identityEEEvT0_T1_T2_T3_T4_T6_E12temp_storage+136];
	add.f64 	%fd239, %fd237, %fd238;
	ld.shared.f64 	%fd240, [_ZZN3cub18CUB_300001_SM_10006detail6reduce28DeviceReduceSingleTileKernelINS2_10policy_hubIdjN4cuda3std3__44plusIdEEE10Policy1000EPdSC_iS9_ddNS7_10__identityEEEvT0_T1_T2_T3_T4_T6_E12temp_storage+144];
	add.f64 	%fd241, %fd239, %fd240;
	ld.shared.f64 	%fd242, [_ZZN3cub18CUB_300001_SM_10006detail6reduce28DeviceReduceSingleTileKernelINS2_10policy_hubIdjN4cuda3std3__44plusIdEEE10Policy1000EPdSC_iS9_ddNS7_10__identityEEEvT0_T1_T2_T3_T4_T6_E12temp_storage+152];
	add.f64 	%fd243, %fd241, %fd242;
	ld.shared.f64 	%fd244, [_ZZN3cub18CUB_300001_SM_10006detail6reduce28DeviceReduceSingleTileKernelINS2_10policy_hubIdjN4cuda3std3__44plusIdEEE10Policy1000EPdSC_iS9_ddNS7_10__identityEEEvT0_T1_T2_T3_T4_T6_E12temp_storage+160];
	add.f64 	%fd245, %fd243, %fd244;
	ld.shared.f64 	%fd246, [_ZZN3cub18CUB_300001_SM_10006detail6reduce28DeviceReduceSingleTileKernelINS2_10policy_hubIdjN4cuda3std3__44plusIdEEE10Policy1000EPdSC_iS9_ddNS7_10__identityEEEvT0_T1_T2_T3_T4_T6_E12temp_storage+168];
	add.f64 	%fd247, %fd245, %fd246;
	ld.shared.f64 	%fd248, [_ZZN3cub18CUB_300001_SM_10006detail6reduce28DeviceReduceSingleTileKernelINS2_10policy_hubIdjN4cuda3std3__44plusIdEEE10Policy1000EPdSC_iS9_ddNS7_10__identityEEEvT0_T1_T2_T3_T4_T6_E12temp_storage+176];
	add.f64 	%fd263, %fd247, %fd248;
	bra.uni 	$L__BB5_37;
$L__BB5_17:
	// begin inline asm
	mov.u32 %r106, %laneid;
	// end inline asm
	and.b32  	%r157, %r1, 992;
	add.s32 	%r158, %r157, 32;
	setp.gt.s32 	%p26, %r158, %r36;
	not.b32 	%r159, %r157;
	add.s32 	%r160, %r36, %r159;
	selp.b32 	%r155, %r160, 31, %p26;
	mov.b64 	%rd87, %fd255;
	mov.b64 	{%r108, %r113}, %rd87;
	mov.b32 	%r114, 1;
	mov.b32 	%r156, -1;
	// begin inline asm
	shfl.sync.down.b32 %r107, %r108, %r114, %r155, %r156;
	// end inline asm
	// begin inline asm
	shfl.sync.down.b32 %r112, %r113, %r114, %r155, %r156;
	// end inline asm
	mov.b64 	%rd88, {%r107, %r112};
	mov.b64 	%fd129, %rd88;
	setp.lt.s32 	%p27, %r106, %r155;
	add.f64 	%fd130, %fd255, %fd129;
	selp.f64 	%fd131, %fd130, %fd255, %p27;
	mov.b64 	%rd89, %fd131;
	mov.b64 	{%r118, %r123}, %rd89;
	mov.b32 	%r124, 2;
	// begin inline asm
	shfl.sync.down.b32 %r117, %r118, %r124, %r155, %r156;
	// end inline asm
	// begin inline asm
	shfl.sync.down.b32 %r122, %r123, %r124, %r155, %r156;
	// end inline asm
	mov.b64 	%rd90, {%r117, %r122};
	mov.b64 	%fd132, %rd90;
	add.s32 	%r161, %r106, 2;
	setp.gt.s32 	%p28, %r161, %r155;
	add.f64 	%fd133, %fd131, %fd132;
	selp.f64 	%fd134, %fd131, %fd133, %p28;
	mov.b64 	%rd91, %fd134;
	mov.b64 	{%r128, %r133}, %rd91;
	mov.b32 	%r134, 4;
	// begin inline asm
	shfl.sync.down.b32 %r127, %r128, %r134, %r155, %r156;
	// end inline asm
	// begin inline asm
	shfl.sync.down.b32 %r132, %r133, %r134, %r155, %r156;
	// end inline asm
	mov.b64 	%rd92, {%r127, %r132};
	mov.b64 	%fd135, %rd92;
	add.s32 	%r162, %r106, 4;
	setp.gt.s32 	%p29, %r162, %r155;
	add.f64 	%fd136, %fd134, %fd135;
	selp.f64 	%fd137, %fd134, %fd136, %p29;
	mov.b64 	%rd93, %fd137;
	mov.b64 	{%r138, %r143}, %rd93;
	mov.b32 	%r144, 8;
	// begin inline asm
	shfl.sync.down.b32 %r137, %r138, %r144, %r155, %r156;
	// end inline asm
	// begin inline asm
	shfl.sync.down.b32 %r142, %r143, %r144, %r155, %r156;
	// end inline asm
	mov.b64 	%rd94, {%r137, %r142};
	mov.b64 	%fd138, %rd94;
	add.s32 	%r163, %r106, 8;
	setp.gt.s32 	%p30, %r163, %r155;
	add.f64 	%fd139, %fd137, %fd138;
	selp.f64 	%fd140, %fd137, %fd139, %p30;
	mov.b64 	%rd95, %fd140;
	mov.b64 	{%r148, %r153}, %rd95;
	mov.b32 	%r154, 16;
	// begin inline asm
	shfl.sync.down.b32 %r147, %r148, %r154, %r155, %r156;
	// end inline asm
	// begin inline asm
	shfl.sync.down.b32 %r152, %r153, %r154, %r155, %r156;
	// end inline asm
	mov.b64 	%rd96, {%r147, %r152};
	mov.b64 	%fd141, %rd96;
	add.s32 	%r164, %r106, 16;
	setp.gt.s32 	%p31, %r164, %r155;
	add.f64 	%fd142, %fd140, %fd141;
	selp.f64 	%fd263, %fd140, %fd142, %p31;
	setp.ne.s32 	%p32, %r106, 0;
	@%p32 bra 	$L__BB5_19;
	shr.u32 	%r165, %r1, 2;
	and.b32  	%r166, %r165, 248;
	mov.u32 	%r167, _ZZN3cub18CUB_300001_SM_10006detail6reduce28DeviceReduceSingleTileKernelINS2_10policy_hubIdjN4cuda3std3__44plusIdEEE10Policy1000EPdSC_iS9_ddNS7_10__identityEEEvT0_T1_T2_T3_T4_T6_E12temp_storage;
	add.s32 	%r168, %r167, %r166;
	st.shared.f64 	[%r168+24], %fd263;
$L__BB5_19:
	bar.sync 	0;
	setp.ne.s32 	%p33, %r1, 0;
	@%p33 bra 	$L__BB5_37;
	setp.gt.s32 	%p34, %r36, 32;
	ld.shared.f64 	%fd143, [_ZZN3cub18CUB_300001_SM_10006detail6reduce28DeviceReduceSingleTileKernelINS2_10policy_hubIdjN4cuda3std3__44plusIdEEE10Policy1000EPdSC_iS9_ddNS7_10__identityEEEvT0_T1_T2_T3_T4_T6_E12temp_storage+32];
	add.f64 	%fd144, %fd263, %fd143;
	selp.f64 	%fd145, %fd144, %fd263, %p34;
	setp.gt.s32 	%p35, %r36, 64;
	ld.shared.f64 	%fd146, [_ZZN3cub18CUB_300001_SM_10006detail6reduce28DeviceReduceSingleTileKernelINS2_10policy_hubIdjN4cuda3std3__44plusIdEEE10Policy1000EPdSC_iS9_ddNS7_10__identityEEEvT0_T1_T2_T3_T4_T6_E12temp_storage+40];
	add.f64 	%fd147, %fd146, %fd145;
	selp.f64 	%fd148, %fd147, %fd145, %p35;
	setp.gt.s32 	%p36, %r36, 96;
	ld.shared.f64 	%fd149, [_ZZN3cub18CUB_300001_SM_10006detail6reduce28DeviceReduceSingleTileKernelINS2_10policy_hubIdjN4cuda3std3__44plusIdEEE10Policy1000EPdSC_iS9_ddNS7_10__identityEEEvT0_T1_T2_T3_T4_T6_E12temp_storage+48];
	add.f64 	%fd150, %fd149, %fd148;
	selp.f64 	%fd151, %fd150, %fd148, %p36;
	setp.gt.s32 	%p37, %r36, 128;
	ld.shared.f64 	%fd152, [_ZZN3cub18CUB_300001_SM_10006detail6reduce28DeviceReduceSingleTileKernelINS2_10policy_hubIdjN4cuda3std3__44plusIdEEE10Policy1000EPdSC_iS9_ddNS7_10__identityEEEvT0_T1_T2_T3_T4_T6_E12temp_storage+56];
	add.f64 	%fd153, %fd152, %fd151;
	selp.f64 	%fd154, %fd153, %fd151, %p37;
	setp.gt.s32 	%p38, %r36, 160;
	ld.shared.f64 	%fd155, [_ZZN3cub18CUB_300001_SM_10006detail6reduce28DeviceReduceSingleTileKernelINS2_10policy_hubIdjN4cuda3std3__44plusIdEEE10Policy1000EPdSC_iS9_ddNS7_10__identityEEEvT0_T1_T2_T3_T4_T6_E12temp_storage+64];
	add.f64 	%fd156, %fd155, %fd154;
	selp.f64 	%fd157, %fd156, %fd154, %p38;
	setp.gt.s32 	%p39, %r36, 192;
	ld.shared.f64 	%fd158, [_ZZN3cub18CUB_300001_SM_10006detail6reduce28DeviceReduceSingleTileKernelINS2_10policy_hubIdjN4cuda3std3__44plusIdEEE10Policy1000EPdSC_iS9_ddNS7_10__identityEEEvT0_T1_T2_T3_T4_T6_E12temp_storage+72];
	add.f64 	%fd159, %fd158, %fd157;
	selp.f64 	%fd160, %fd159, %fd157, %p39;
	setp.gt.s32 	%p40, %r36, 224;
	ld.shared.f64 	%fd161, [_ZZN3cub18CUB_300001_SM_10006detail6reduce28DeviceReduceSingleTileKernelINS2_10policy_hubIdjN4cuda3std3__44plusIdEEE10Policy1000EPdSC_iS9_ddNS7_10__identityEEEvT0_T1_T2_T3_T4_T6_E12temp_storage+80];
	add.f64 	%fd162, %fd161, %fd160;
	selp.f64 	%fd163, %fd162, %fd160, %p40;
	setp.gt.s32 	%p41, %r36, 256;
	ld.shared.f64 	%fd164, [_ZZN3cub18CUB_300001_SM_10006detail6reduce28DeviceReduceSingleTileKernelINS2_10policy_hubIdjN4cuda3std3__44plusIdEEE10Policy1000EPdSC_iS9_ddNS7_10__identityEEEvT0_T1_T2_T3_T4_T6_E12temp_storage+88];
	add.f64 	%fd165, %fd164, %fd163;
	selp.f64 	%fd166, %fd165, %fd163, %p41;
	setp.gt.s32 	%p42, %r36, 288;
	ld.shared.f64 	%fd167, [_ZZN3cub18CUB_300001_SM_10006detail6reduce28DeviceReduceSingleTileKernelINS2_10policy_hubIdjN4cuda3std3__44plusIdEEE10Policy1000EPdSC_iS9_ddNS7_10__identityEEEvT0_T1_T2_T3_T4_T6_E12temp_storage+96];
	add.f64 	%fd168, %fd167, %fd166;
	selp.f64 	%fd169, %fd168, %fd166, %p42;
	setp.gt.s32 	%p43, %r36, 320;
	ld.shared.f64 	%fd170, [_ZZN3cub18CUB_300001_SM_10006detail6reduce28DeviceReduceSingleTileKernelINS2_10policy_hubIdjN4cuda3std3__44plusIdEEE10Policy1000EPdSC_iS9_ddNS7_10__identityEEEvT0_T1_T2_T3_T4_T6_E12temp_storage+104];
	add.f64 	%fd171, %fd170, %fd169;
	selp.f64 	%fd172, %fd171, %fd169, %p43;
	setp.gt.s32 	%p44, %r36, 352;
	ld.shared.f64 	%fd173, [_ZZN3cub18CUB_300001_SM_10006detail6reduce28DeviceReduceSingleTileKernelINS2_10policy_hubIdjN4cuda3std3__44plusIdEEE10Policy1000EPdSC_iS9_ddNS7_10__identityEEEvT0_T1_T2_T3_T4_T6_E12temp_storage+112];
	add.f64 	%fd174, %fd173, %fd172;
	selp.f64 	%fd175, %fd174, %fd172, %p44;
	setp.gt.s32 	%p45, %r36, 384;
	ld.shared.f64 	%fd176, [_ZZN3cub18CUB_300001_SM_10006detail6reduce28DeviceReduceSingleTileKernelINS2_10policy_hubIdjN4cuda3std3__44plusIdEEE10Policy1000EPdSC_iS9_ddNS7_10__identityEEEvT0_T1_T2_T3_T4_T6_E12temp_storage+120];
	add.f64 	%fd177, %fd176, %fd175;
	selp.f64 	%fd178, %fd177, %fd175, %p45;
	setp.gt.s32 	%p46, %r36, 416;
	ld.shared.f64 	%fd179, [_ZZN3cub18CUB_300001_SM_10006detail6reduce28DeviceReduceSingleTileKernelINS2_10policy_hubIdjN4cuda3std3__44plusIdEEE10Policy1000EPdSC_iS9_ddNS7_10__identityEEEvT0_T1_T2_T3_T4_T6_E12temp_storage+128];
	add.f64 	%fd180, %fd179, %fd178;
	selp.f64 	%fd181, %fd180, %fd178, %p46;
	setp.gt.s32 	%p47, %r36, 448;
	ld.shared.f64 	%fd182, [_ZZN3cub18CUB_300001_SM_10006detail6reduce28DeviceReduceSingleTileKernelINS2_10policy_hubIdjN4cuda3std3__44plusIdEEE10Policy1000EPdSC_iS9_ddNS7_10__identityEEEvT0_T1_T2_T3_T4_T6_E12temp_storage+136];
	add.f64 	%fd183, %fd182, %fd181;
	selp.f64 	%fd184, %fd183, %fd181, %p47;
	setp.gt.s32 	%p48, %r36, 480;
	ld.shared.f64 	%fd185, [_ZZN3cub18CUB_300001_SM_10006detail6reduce28DeviceReduceSingleTileKernelINS2_10policy_hubIdjN4cuda3std3__44plusIdEEE10Policy1000EPdSC_iS9_ddNS7_10__identityEEEvT0_T1_T2_T3_T4_T6_E12temp_storage+144];
	add.f64 	%fd186, %fd185, %fd184;
	selp.f64 	%fd187, %fd186, %fd184, %p48;
	setp.gt.s32 	%p49, %r36, 512;
	ld.shared.f64 	%fd188, [_ZZN3cub18CUB_300001_SM_10006detail6reduce28DeviceReduceSingleTileKernelINS2_10policy_hubIdjN4cuda3std3__44plusIdEEE10Policy1000EPdSC_iS9_ddNS7_10__identityEEEvT0_T1_T2_T3_T4_T6_E12temp_storage+152];
	add.f64 	%fd189, %fd188, %fd187;
	selp.f64 	%fd190, %fd189, %fd187, %p49;
	setp.gt.s32 	%p50, %r36, 544;
	ld.shared.f64 	%fd191, [_ZZN3cub18CUB_300001_SM_10006detail6reduce28DeviceReduceSingleTileKernelINS2_10policy_hubIdjN4cuda3std3__44plusIdEEE10Policy1000EPdSC_iS9_ddNS7_10__identityEEEvT0_T1_T2_T3_T4_T6_E12temp_storage+160];
	add.f64 	%fd192, %fd191, %fd190;
	selp.f64 	%fd193, %fd192, %fd190, %p50;
	setp.gt.s32 	%p51, %r36, 576;
	ld.shared.f64 	%fd194, [_ZZN3cub18CUB_300001_SM_10006detail6reduce28DeviceReduceSingleTileKernelINS2_10policy_hubIdjN4cuda3std3__44plusIdEEE10Policy1000EPdSC_iS9_ddNS7_10__identityEEEvT0_T1_T2_T3_T4_T6_E12temp_storage+168];
	add.f64 	%fd195, %fd194, %fd193;
	selp.f64 	%fd196, %fd195, %fd193, %p51;
	setp.gt.s32 	%p52, %r36, 608;
	ld.shared.f64 	%fd197, [_ZZN3cub18CUB_300001_SM_10006detail6reduce28DeviceReduceSingleTileKernelINS2_10policy_hubIdjN4cuda3std3__44plusIdEEE10Policy1000EPdSC_iS9_ddNS7_10__identityEEEvT0_T1_T2_T3_T4_T6_E12temp_storage+176];
	add.f64 	%fd198, %fd197, %fd196;
	selp.f64 	%fd263, %fd198, %fd196, %p52;
	bra.uni 	$L__BB5_37;
$L__BB5_21:
	mov.u32 	%r14, %tid.x;
	mul.wide.u32 	%rd27, %r14, 8;
	add.s64 	%rd12, %rd9, %rd27;
	// begin inline asm
	ld.global.nc.u64 %rd11, [%rd12];
	// end inline asm
	mov.b64 	%fd31, %rd11;
	add.s64 	%rd14, %rd12, 5120;
	// begin inline asm
	ld.global.nc.u64 %rd13, [%rd14];
	// end inline asm
	mov.b64 	%fd32, %rd13;
	add.s64 	%rd16, %rd12, 10240;
	// begin inline asm
	ld.global.nc.u64 %rd15, [%rd16];
	// end inline asm
	mov.b64 	%fd33, %rd15;
	add.s64 	%rd18, %rd12, 15360;
	// begin inline asm
	ld.global.nc.u64 %rd17, [%rd18];
	// end inline asm
	mov.b64 	%fd34, %rd17;
	add.s64 	%rd20, %rd12, 20480;
	// begin inline asm
	ld.global.nc.u64 %rd19, [%rd20];
	// end inline asm
	mov.b64 	%fd35, %rd19;
	add.s64 	%rd22, %rd12, 25600;
	// begin inline asm
	ld.global.nc.u64 %rd21, [%rd22];
	// end inline asm
	mov.b64 	%fd36, %rd21;
	add.s64 	%rd24, %rd12, 30720;
	// begin inline asm
	ld.global.nc.u64 %rd23, [%rd24];
	// end inline asm
	mov.b64 	%fd37, %rd23;
	add.s64 	%rd26, %rd12, 35840;
	// begin inline asm
	ld.global.nc.u64 %rd25, [%rd26];
	// end inline asm
	mov.b64 	%fd38, %rd25;
	add.f64 	%fd39, %fd31, %fd32;
	add.f64 	%fd40, %fd39, %fd33;
	add.f64 	%fd41, %fd40, %fd34;
	add.f64 	%fd42, %fd41, %fd35;
	add.f64 	%fd43, %fd42, %fd36;
	add.f64 	%fd44, %fd43, %fd37;
	add.f64 	%fd262, %fd44, %fd38;
	setp.lt.u32 	%p3, %r36, 10240;
	mov.b32 	%r232, 5120;
	@%p3 bra 	$L__BB5_25;
	add.s32 	%r15, %r36, -5120;
	mov.b32 	%r232, 5120;
$L__BB5_23:
	mul.wide.s32 	%rd44, %r232, 8;
	add.s64 	%rd29, %rd12, %rd44;
	// begin inline asm
	ld.global.nc.u64 %rd28, [%rd29];
	// end inline asm
	mov.b64 	%fd45, %rd28;
	add.s64 	%rd31, %rd29, 5120;
	// begin inline asm
	ld.global.nc.u64 %rd30, [%rd31];
	// end inline asm
	mov.b64 	%fd46, %rd30;
	add.s64 	%rd33, %rd29, 10240;
	// begin inline asm
	ld.global.nc.u64 %rd32, [%rd33];
	// end inline asm
	mov.b64 	%fd47, %rd32;
	add.s64 	%rd35, %rd29, 15360;
	// begin inline asm
	ld.global.nc.u64 %rd34, [%rd35];
	// end inline asm
	mov.b64 	%fd48, %rd34;
	add.s64 	%rd37, %rd29, 20480;
	// begin inline asm
	ld.global.nc.u64 %rd36, [%rd37];
	// end inline asm
	mov.b64 	%fd49, %rd36;
	add.s64 	%rd39, %rd29, 25600;
	// begin inline asm
	ld.global.nc.u64 %rd38, [%rd39];
	// end inline asm
	mov.b64 	%fd50, %rd38;
	add.s64 	%rd41, %rd29, 30720;
	// begin inline asm
	ld.global.nc.u64 %rd40, [%rd41];
	// end inline asm
	mov.b64 	%fd51, %rd40;
	add.s64 	%rd43, %rd29, 35840;
	// begin inline asm
	ld.global.nc.u64 %rd42, [%rd43];
	// end inline asm
	mov.b64 	%fd52, %rd42;
	add.f64 	%fd53, %fd262, %fd45;
	add.f64 	%fd54, %fd53, %fd46;
	add.f64 	%fd55, %fd54, %fd47;
	add.f64 	%fd56, %fd55, %fd48;
	add.f64 	%fd57, %fd56, %fd49;
	add.f64 	%fd58, %fd57, %fd50;
	add.f64 	%fd59, %fd58, %fd51;
	add.f64 	%fd262, %fd59, %fd52;
	sub.s32 	%r39, %r36, %r232;
	setp.lt.s32 	%p4, %r39, 5120;
	@%p4 bra 	$L__BB5_33;
	add.s32 	%r232, %r232, 5120;
	setp.le.s32 	%p5, %r232, %r15;
	@%p5 bra 	$L__BB5_23;
$L__BB5_25:
	setp.le.s32 	%p6, %r36, %r232;
	@%p6 bra 	$L__BB5_33;
	sub.s32 	%r19, %r36, %r232;
	setp.ge.s32 	%p7, %r14, %r19;
	@%p7 bra 	$L__BB5_33;
	not.b32 	%r40, %r14;
	add.s32 	%r41, %r36, %r40;
	sub.s32 	%r20, %r41, %r232;
	mul.hi.u32 	%r42, %r20, -858993459;
	shr.u32 	%r43, %r42, 9;
	add.s32 	%r21, %r43, 1;
	and.b32  	%r44, %r43, 3;
	setp.eq.s32 	%p8, %r44, 3;
	mov.u32 	%r236, %r14;
	@%p8 bra 	$L__BB5_30;
	add.s32 	%r234, %r14, %r232;
	and.b32  	%r45, %r21, 3;
	neg.s32 	%r233, %r45;
	mov.u32 	%r236, %r14;
$L__BB5_29:
	.pragma "nounroll";
	mul.wide.u32 	%rd47, %r234, 8;
	add.s64 	%rd46, %rd9, %rd47;
	// begin inline asm
	ld.global.nc.u64 %rd45, [%rd46];
	// end inline asm
	mov.b64 	%fd61, %rd45;
	add.f64 	%fd262, %fd262, %fd61;
	add.s32 	%r236, %r236, 640;
	add.s32 	%r234, %r234, 640;
	add.s32 	%r233, %r233, 1;
	setp.ne.s32 	%p9, %r233, 0;
	@%p9 bra 	$L__BB5_29;
$L__BB5_30:
	setp.lt.u32 	%p10, %r20, 1920;
	@%p10 bra 	$L__BB5_33;
	cvt.u64.u32 	%rd48, %r236;
	cvt.u64.u32 	%rd49, %r232;
	add.s64 	%rd50, %rd48, %rd49;
	shl.b64 	%rd51, %rd50, 3;
	add.s64 	%rd52, %rd51, %rd9;
	add.s64 	%rd108, %rd52, 10240;
	add.s32 	%r237, %r236, %r232;
$L__BB5_32:
	mul.wide.u32 	%rd61, %r237, 8;
	add.s64 	%rd54, %rd9, %rd61;
	// begin inline asm
	ld.global.nc.u64 %rd53, [%rd54];
	// end inline asm
	mov.b64 	%fd62, %rd53;
	add.f64 	%fd63, %fd262, %fd62;
	add.s64 	%rd56, %rd108, -5120;
	// begin inline asm
	ld.global.nc.u64 %rd55, [%rd56];
	// end inline asm
	mov.b64 	%fd64, %rd55;
	add.f64 	%fd65, %fd63, %fd64;
	// begin inline asm
	ld.global.nc.u64 %rd57, [%rd108];
	// end inline asm
	mov.b64 	%fd66, %rd57;
	add.f64 	%fd67, %fd65, %fd66;
	add.s64 	%rd60, %rd108, 5120;
	// begin inline asm
	ld.global.nc.u64 %rd59, [%rd60];
	// end inline asm
	mov.b64 	%fd68, %rd59;
	add.f64 	%fd262, %fd67, %fd68;
	add.s32 	%r236, %r236, 2560;
	add.s64 	%rd108, %rd108, 20480;
	add.s32 	%r237, %r237, 2560;
	setp.lt.s32 	%p11, %r236, %r19;
	@%p11 bra 	$L__BB5_32;
$L__BB5_33:
	// begin inline asm
	mov.u32 %r46, %laneid;
	// end inline asm
	mov.b64 	%rd62, %fd262;
	mov.b64 	{%r48, %r53}, %rd62;
	mov.b32 	%r54, 1;
	mov.b32 	%r95, 31;
	mov.b32 	%r96, -1;
	// begin inline asm
	shfl.sync.down.b32 %r47, %r48, %r54, %r95, %r96;
	// end inline asm
	// begin inline asm
	shfl.sync.down.b32 %r52, %r53, %r54, %r95, %r96;
	// end inline asm
	mov.b64 	%rd63, {%r47, %r52};
	mov.b64 	%fd69, %rd63;
	setp.gt.s32 	%p12, %r46, 30;
	add.f64 	%fd70, %fd262, %fd69;
	selp.f64 	%fd71, %fd262, %fd70, %p12;
	mov.b64 	%rd64, %fd71;
	mov.b64 	{%r58, %r63}, %rd64;
	mov.b32 	%r64, 2;
	// begin inline asm
	shfl.sync.down.b32 %r57, %r58, %r64, %r95, %r96;
	// end inline asm
	// begin inline asm
	shfl.sync.down.b32 %r62, %r63, %r64, %r95, %r96;
	// end inline asm
	mov.b64 	%rd65, {%r57, %r62};
	mov.b64 	%fd72, %rd65;
	setp.gt.s32 	%p13, %r46, 29;
	add.f64 	%fd73, %fd71, %fd72;
	selp.f64 	%fd74, %fd71, %fd73, %p13;
	mov.b64 	%rd66, %fd74;
	mov.b64 	{%r68, %r73}, %rd66;
	mov.b32 	%r74, 4;
	// begin inline asm
	shfl.sync.down.b32 %r67, %r68, %r74, %r95, %r96;
	// end inline asm
	// begin inline asm
	shfl.sync.down.b32 %r72, %r73, %r74, %r95, %r96;
	// end inline asm
	mov.b64 	%rd67, {%r67, %r72};
	mov.b64 	%fd75, %rd67;
	setp.gt.s32 	%p14, %r46, 27;
	add.f64 	%fd76, %fd74, %fd75;
	selp.f64 	%fd77, %fd74, %fd76, %p14;
	mov.b64 	%rd68, %fd77;
	mov.b64 	{%r78, %r83}, %rd68;
	mov.b32 	%r84, 8;
	// begin inline asm
	shfl.sync.down.b32 %r77, %r78, %r84, %r95, %r96;
	// end inline asm
	// begin inline asm
	shfl.sync.down.b32 %r82, %r83, %r84, %r95, %r96;
	// end inline asm
	mov.b64 	%rd69, {%r77, %r82};
	mov.b64 	%fd78, %rd69;
	setp.gt.s32 	%p15, %r46, 23;
	add.f64 	%fd79, %fd77, %fd78;
	selp.f64 	%fd80, %fd77, %fd79, %p15;
	mov.b64 	%rd70, %fd80;
	mov.b64 	{%r88, %r93}, %rd70;
	mov.b32 	%r94, 16;
	// begin inline asm
	shfl.sync.down.b32 %r87, %r88, %r94, %r95, %r96;
	// end inline asm
	// begin inline asm
	shfl.sync.down.b32 %r92, %r93, %r94, %r95, %r96;
	// end inline asm
	mov.b64 	%rd71, {%r87, %r92};
	mov.b64 	%fd81, %rd71;
	setp.gt.s32 	%p16, %r46, 15;
	add.f64 	%fd26, %fd80, %fd81;
	selp.f64 	%fd263, %fd80, %fd26, %p16;
	setp.ne.s32 	%p17, %r46, 0;
	@%p17 bra 	$L__BB5_35;
	shr.u32 	%r97, %r14, 2;
	and.b32  	%r98, %r97, 248;
	mov.u32 	%r99, _ZZN3cub18CUB_300001_SM_10006detail6reduce28DeviceReduceSingleTileKernelINS2_10policy_hubIdjN4cuda3std3__44plusIdEEE10Policy1000EPdSC_iS9_ddNS7_10__identityEEEvT0_T1_T2_T3_T4_T6_E12temp_storage;
	add.s32 	%r100, %r99, %r98;
	st.shared.f64 	[%r100+24], %fd26;
$L__BB5_35:
	bar.sync 	0;
	setp.ne.s32 	%p18, %r14, 0;
	@%p18 bra 	$L__BB5_37;
	ld.shared.f64 	%fd82, [_ZZN3cub18CUB_300001_SM_10006detail6reduce28DeviceReduceSingleTileKernelINS2_10policy_hubIdjN4cuda3std3__44plusIdEEE10Policy1000EPdSC_iS9_ddNS7_10__identityEEEvT0_T1_T2_T3_T4_T6_E12temp_storage+32];
	add.f64 	%fd83, %fd263, %fd82;
	ld.shared.f64 	%fd84, [_ZZN3cub18CUB_300001_SM_10006detail6reduce28DeviceReduceSingleTileKernelINS2_10policy_hubIdjN4cuda3std3__44plusIdEEE10Policy1000EPdSC_iS9_ddNS7_10__identityEEEvT0_T1_T2_T3_T4_T6_E12temp_storage+40];
	add.f64 	%fd85, %fd83, %fd84;
	ld.shared.f64 	%fd86, [_ZZN3cub18CUB_300001_SM_10006detail6reduce28DeviceReduceSingleTileKernelINS2_10policy_hubIdjN4cuda3std3__44plusIdEEE10Policy1000EPdSC_iS9_ddNS7_10__identityEEEvT0_T1_T2_T3_T4_T6_E12temp_storage+48];
	add.f64 	%fd87, %fd85, %fd86;
	ld.shared.f64 	%fd88, [_ZZN3cub18CUB_300001_SM_10006detail6reduce28DeviceReduceSingleTileKernelINS2_10policy_hubIdjN4cuda3std3__44plusIdEEE10Policy1000EPdSC_iS9_ddNS7_10__identityEEEvT0_T1_T2_T3_T4_T6_E12temp_storage+56];
	add.f64 	%fd89, %fd87, %fd88;
	ld.shared.f64 	%fd90, [_ZZN3cub18CUB_300001_SM_10006detail6reduce28DeviceReduceSingleTileKernelINS2_10policy_hubIdjN4cuda3std3__44plusIdEEE10Policy1000EPdSC_iS9_ddNS7_10__identityEEEvT0_T1_T2_T3_T4_T6_E12temp_storage+64];
	add.f64 	%fd91, %fd89, %fd90;
	ld.shared.f64 	%fd92, [_ZZN3cub18CUB_300001_SM_10006detail6reduce28DeviceReduceSingleTileKernelINS2_10policy_hubIdjN4cuda3std3__44plusIdEEE10Policy1000EPdSC_iS9_ddNS7_10__identityEEEvT0_T1_T2_T3_T4_T6_E12temp_storage+72];
	add.f64 	%fd93, %fd91, %fd92;
	ld.shared.f64 	%fd94, [_ZZN3cub18CUB_300001_SM_10006detail6reduce28DeviceReduceSingleTileKernelINS2_10policy_hubIdjN4cuda3std3__44plusIdEEE10Policy1000EPdSC_iS9_ddNS7_10__identityEEEvT0_T1_T2_T3_T4_T6_E12temp_storage+80];
	add.f64 	%fd95, %fd93, %fd94;
	ld.shared.f64 	%fd96, [_ZZN3cub18CUB_300001_SM_10006detail6reduce28DeviceReduceSingleTileKernelINS2_10policy_hubIdjN4cuda3std3__44plusIdEEE10Policy1000EPdSC_iS9_ddNS7_10__identityEEEvT0_T1_T2_T3_T4_T6_E12temp_storage+88];
	add.f64 	%fd97, %fd95, %fd96;
	ld.shared.f64 	%fd98, [_ZZN3cub18CUB_300001_SM_10006detail6reduce28DeviceReduceSingleTileKernelINS2_10policy_hubIdjN4cuda3std3__44plusIdEEE10Policy1000EPdSC_iS9_ddNS7_10__identityEEEvT0_T1_T2_T3_T4_T6_E12temp_storage+96];
	add.f64 	%fd99, %fd97, %fd98;
	ld.shared.f64 	%fd100, [_ZZN3cub18CUB_300001_SM_10006detail6reduce28DeviceReduceSingleTileKernelINS2_10policy_hubIdjN4cuda3std3__44plusIdEEE10Policy1000EPdSC_iS9_ddNS7_10__identityEEEvT0_T1_T2_T3_T4_T6_E12temp_storage+104];
	add.f64 	%fd101, %fd99, %fd100;
	ld.shared.f64 	%fd102, [_ZZN3cub18CUB_300001_SM_10006detail6reduce28DeviceReduceSingleTileKernelINS2_10policy_hubIdjN4cuda3std3__44plusIdEEE10Policy1000EPdSC_iS9_ddNS7_10__identityEEEvT0_T1_T2_T3_T4_T6_E12temp_storage+112];
	add.f64 	%fd103, %fd101, %fd102;
	ld.shared.f64 	%fd104, [_ZZN3cub18CUB_300001_SM_10006detail6reduce28DeviceReduceSingleTileKernelINS2_10policy_hubIdjN4cuda3std3__44plusIdEEE10Policy1000EPdSC_iS9_ddNS7_10__identityEEEvT0_T1_T2_T3_T4_T6_E12temp_storage+120];
	add.f64 	%fd105, %fd103, %fd104;
	ld.shared.f64 	%fd106, [_ZZN3cub18CUB_300001_SM_10006detail6reduce28DeviceReduceSingleTileKernelINS2_10policy_hubIdjN4cuda3std3__44plusIdEEE10Policy1000EPdSC_iS9_ddNS7_10__identityEEEvT0_T1_T2_T3_T4_T6_E12temp_storage+128];
	add.f64 	%fd107, %fd105, %fd106;
	ld.shared.f64 	%fd108, [_ZZN3cub18CUB_300001_SM_10006detail6reduce28DeviceReduceSingleTileKernelINS2_10policy_hubIdjN4cuda3std3__44plusIdEEE10Policy1000EPdSC_iS9_ddNS7_10__identityEEEvT0_T1_T2_T3_T4_T6_E12temp_storage+136];
	add.f64 	%fd109, %fd107, %fd108;
	ld.shared.f64 	%fd110, [_ZZN3cub18CUB_300001_SM_10006detail6reduce28DeviceReduceSingleTileKernelINS2_10policy_hubIdjN4cuda3std3__44plusIdEEE10Policy1000EPdSC_iS9_ddNS7_10__identityEEEvT0_T1_T2_T3_T4_T6_E12temp_storage+144];
	add.f64 	%fd111, %fd109, %fd110;
	ld.shared.f64 	%fd112, [_ZZN3cub18CUB_300001_SM_10006detail6reduce28DeviceReduceSingleTileKernelINS2_10policy_hubIdjN4cuda3std3__44plusIdEEE10Policy1000EPdSC_iS9_ddNS7_10__identityEEEvT0_T1_T2_T3_T4_T6_E12temp_storage+152];
	add.f64 	%fd113, %fd111, %fd112;
	ld.shared.f64 	%fd114, [_ZZN3cub18CUB_300001_SM_10006detail6reduce28DeviceReduceSingleTileKernelINS2_10policy_hubIdjN4cuda3std3__44plusIdEEE10Policy1000EPdSC_iS9_ddNS7_10__identityEEEvT0_T1_T2_T3_T4_T6_E12temp_storage+160];
	add.f64 	%fd115, %fd113, %fd114;
	ld.shared.f64 	%fd116, [_ZZN3cub18CUB_300001_SM_10006detail6reduce28DeviceReduceSingleTileKernelINS2_10policy_hubIdjN4cuda3std3__44plusIdEEE10Policy1000EPdSC_iS9_ddNS7_10__identityEEEvT0_T1_T2_T3_T4_T6_E12temp_storage+168];
	add.f64 	%fd117, %fd115, %fd116;
	ld.shared.f64 	%fd118, [_ZZN3cub18CUB_300001_SM_10006detail6reduce28DeviceReduceSingleTileKernelINS2_10policy_hubIdjN4cuda3std3__44plusIdEEE10Policy1000EPdSC_iS9_ddNS7_10__identityEEEvT0_T1_T2_T3_T4_T6_E12temp_storage+176];
	add.f64 	%fd263, %fd117, %fd118;
$L__BB5_37:
	mov.u32 	%r224, %tid.x;
	setp.ne.s32 	%p60, %r224, 0;
	@%p60 bra 	$L__BB5_39;
	add.f64 	%fd249, %fd30, %fd263;
	st.global.f64 	[%rd1], %fd249;
$L__BB5_39:
	ret;

}
	// .globl	_ZN3cub18CUB_300001_SM_10006detail6reduce28DeviceReduceSingleTileKernelINS2_10policy_hubIdyN4cuda3std3__44plusIdEEE10Policy1000EN6thrust24THRUST_300001_SM_1000_NS6detail15normal_iteratorINSD_10device_ptrIdEEEEPdyS9_dd7functorEEvT0_T1_T2_T3_T4_T6_
.visible .entry _ZN3cub18CUB_300001_SM_10006detail6reduce28DeviceReduceSingleTileKernelINS2_10policy_hubIdyN4cuda3std3__44plusIdEEE10Policy1000EN6thrust24THRUST_300001_SM_1000_NS6detail15normal_iteratorINSD_10device_ptrIdEEEEPdyS9_dd7functorEEvT0_T1_T2_T3_T4_T6_(
	.param .align 8 .b8 _ZN3cub18CUB_300001_SM_10006detail6reduce28DeviceReduceSingleTileKernelINS2_10policy_hubIdyN4cuda3std3__44plusIdEEE10Policy1000EN6thrust24THRUST_300001_SM_1000_NS6detail15normal_iteratorINSD_10device_ptrIdEEEEPdyS9_dd7functorEEvT0_T1_T2_T3_T4_T6__param_0[8],
	.param .u64 .ptr .align 1 _ZN3cub18CUB_300001_SM_10006detail6reduce28DeviceReduceSingleTileKernelINS2_10policy_hubIdyN4cuda3std3__44plusIdEEE10Policy1000EN6thrust24THRUST_300001_SM_1000_NS6detail15normal_iteratorINSD_10device_ptrIdEEEEPdyS9_dd7functorEEvT0_T1_T2_T3_T4_T6__param_1,
	.param .u64 _ZN3cub18CUB_300001_SM_10006detail6reduce28DeviceReduceSingleTileKernelINS2_10policy_hubIdyN4cuda3std3__44plusIdEEE10Policy1000EN6thrust24THRUST_300001_SM_1000_NS6detail15normal_iteratorINSD_10device_ptrIdEEEEPdyS9_dd7functorEEvT0_T1_T2_T3_T4_T6__param_2,
	.param .align 1 .b8 _ZN3cub18CUB_300001_SM_10006detail6reduce28DeviceReduceSingleTileKernelINS2_10policy_hubIdyN4cuda3std3__44plusIdEEE10Policy1000EN6thrust24THRUST_300001_SM_1000_NS6detail15normal_iteratorINSD_10device_ptrIdEEEEPdyS9_dd7functorEEvT0_T1_T2_T3_T4_T6__param_3[1],
	.param .f64 _ZN3cub18CUB_300001_SM_10006detail6reduce28DeviceReduceSingleTileKernelINS2_10policy_hubIdyN4cuda3std3__44plusIdEEE10Policy1000EN6thrust24THRUST_300001_SM_1000_NS6detail15normal_iteratorINSD_10device_ptrIdEEEEPdyS9_dd7functorEEvT0_T1_T2_T3_T4_T6__param_4,
	.param .align 1 .b8 _ZN3cub18CUB_300001_SM_10006detail6reduce28DeviceReduceSingleTileKernelINS2_10policy_hubIdyN4cuda3std3__44plusIdEEE10Policy1000EN6thrust24THRUST_300001_SM_1000_NS6detail15normal_iteratorINSD_10device_ptrIdEEEEPdyS9_dd7functorEEvT0_T1_T2_T3_T4_T6__param_5[1]
)
.maxntid 512
.minnctapersm 1
{
	.reg .pred 	%p<65>;
	.reg .b32 	%r<235>;
	.reg .b64 	%rd<83>;
	.reg .b64 	%fd<479>;
	// demoted variable
	.shared .align 8 .b8 _ZZN3cub18CUB_300001_SM_10006detail6reduce28DeviceReduceSingleTileKernelINS2_10policy_hubIdyN4cuda3std3__44plusIdEEE10Policy1000EN6thrust24THRUST_300001_SM_1000_NS6detail15normal_iteratorINSD_10device_ptrIdEEEEPdyS9_dd7functorEEvT0_T1_T2_T3_T4_T6_E12temp_storage[152];
	ld.param.u64 	%rd15, [_ZN3cub18CUB_300001_SM_10006detail6reduce28DeviceReduceSingleTileKernelINS2_10policy_hubIdyN4cuda3std3__44plusIdEEE10Policy1000EN6thrust24THRUST_300001_SM_1000_NS6detail15normal_iteratorINSD_10device_ptrIdEEEEPdyS9_dd7functorEEvT0_T1_T2_T3_T4_T6__param_0];
	ld.param.u64 	%rd17, [_ZN3cub18CUB_300001_SM_10006detail6reduce28DeviceReduceSingleTileKernelINS2_10policy_hubIdyN4cuda3std3__44plusIdEEE10Policy1000EN6thrust24THRUST_300001_SM_1000_NS6detail15normal_iteratorINSD_10device_ptrIdEEEEPdyS9_dd7functorEEvT0_T1_T2_T3_T4_T6__param_1];
	ld.param.u64 	%rd16, [_ZN3cub18CUB_300001_SM_10006detail6reduce28DeviceReduceSingleTileKernelINS2_10policy_hubIdyN4cuda3std3__44plusIdEEE10Policy1000EN6thrust24THRUST_300001_SM_1000_NS6detail15normal_iteratorINSD_10device_ptrIdEEEEPdyS9_dd7functorEEvT0_T1_T2_T3_T4_T6__param_2];
	ld.param.f64 	%fd40, [_ZN3cub18CUB_300001_SM_10006detail6reduce28DeviceReduceSingleTileKernelINS2_10policy_hubIdyN4cuda3std3__44plusIdEEE10Policy1000EN6thrust24THRUST_300001_SM_1000_NS6detail15normal_iteratorINSD_10device_ptrIdEEEEPdyS9_dd7functorEEvT0_T1_T2_T3_T4_T6__param_4];
	cvta.to.global.u64 	%rd1, %rd17;
	setp.ne.s64 	%p1, %rd16, 0;
	@%p1 bra 	$L__BB6_3;
	mov.u32 	%r223, %tid.x;
	setp.ne.s32 	%p64, %r223, 0;
	@%p64 bra 	$L__BB6_49;
	st.global.f64 	[%rd1], %fd40;
	bra.uni 	$L__BB6_49;
$L__BB6_3:
	cvta.to.global.u64 	%rd2, %rd15;
	setp.gt.u64 	%p2, %rd16, 3583;
	@%p2 bra 	$L__BB6_27;
	cvt.u32.u64 	%r1, %rd16;
	mov.u32 	%r2, %tid.x;
	setp.ge.u32 	%p23, %r2, %r1;
	mov.f64 	%fd467, 0d0000000000000000;
	mov.u32 	%r227, %r2;
	@%p23 bra 	$L__BB6_6;
	mul.wide.u32 	%rd49, %r2, 8;
	add.s64 	%rd50, %rd2, %rd49;
	ld.global.f64 	%fd260, [%rd50];
	add.f64 	%fd261, %fd260, 0d3FE0000000000000;
	div.rn.f64 	%fd262, %fd261, 0d41CDCD6500000000;
	fma.rn.f64 	%fd263, %fd262, %fd262, 0d3FF0000000000000;
	mov.f64 	%fd264, 0d4010000000000000;
	div.rn.f64 	%fd467, %fd264, %fd263;
	add.s32 	%r227, %r2, 512;
$L__BB6_6:
	setp.ge.u32 	%p24, %r227, %r1;
	@%p24 bra 	$L__BB6_18;
	not.b32 	%r99, %r227;
	add.s32 	%r5, %r99, %r1;
	shr.u32 	%r100, %r5, 9;
	add.s32 	%r6, %r100, 1;
	and.b32  	%r7, %r6, 7;
	setp.lt.u32 	%p25, %r5, 3584;
	@%p25 bra 	$L__BB6_10;
	and.b32  	%r101, %r6, 16777208;
	neg.s32 	%r225, %r101;
	mul.wide.u32 	%rd51, %r227, 8;
	add.s64 	%rd52, %rd51, %rd2;
	add.s64 	%rd79, %rd52, 16384;
$L__BB6_9:
	.pragma "nounroll";
	ld.global.f64 	%fd266, [%rd79+-16384];
	add.f64 	%fd267, %fd266, 0d3FE0000000000000;
	div.rn.f64 	%fd268, %fd267, 0d41CDCD6500000000;
	fma.rn.f64 	%fd269, %fd268, %fd268, 0d3FF0000000000000;
	mov.f64 	%fd270, 0d4010000000000000;
	div.rn.f64 	%fd271, %fd270, %fd269;
	add.f64 	%fd272, %fd467, %fd271;
	ld.global.f64 	%fd273, [%rd79+-12288];
	add.f64 	%fd274, %fd273, 0d3FE0000000000000;
	div.rn.f64 	%fd275, %fd274, 0d41CDCD6500000000;
	fma.rn.f64 	%fd276, %fd275, %fd275, 0d3FF0000000000000;
	div.rn.f64 	%fd277, %fd270, %fd276;
	add.f64 	%fd278, %fd272, %fd277;
	ld.global.f64 	%fd279, [%rd79+-8192];
	add.f64 	%fd280, %fd279, 0d3FE0000000000000;
	div.rn.f64 	%fd281, %fd280, 0d41CDCD6500000000;
	fma.rn.f64 	%fd282, %fd281, %fd281, 0d3FF0000000000000;
	div.rn.f64 	%fd283, %fd270, %fd282;
	add.f64 	%fd284, %fd278, %fd283;
	ld.global.f64 	%fd285, [%rd79+-4096];
	add.f64 	%fd286, %fd285, 0d3FE0000000000000;
	div.rn.f64 	%fd287, %fd286, 0d41CDCD6500000000;
	fma.rn.f64 	%fd288, %fd287, %fd287, 0d3FF0000000000000;
	div.rn.f64 	%fd289, %fd270, %fd288;
	add.f64 	%fd290, %fd284, %fd289;
	ld.global.f64 	%fd291, [%rd79];
	add.f64 	%fd292, %fd291, 0d3FE0000000000000;
	div.rn.f64 	%fd293, %fd292, 0d41CDCD6500000000;
	fma.rn.f64 	%fd294, %fd293, %fd293, 0d3FF0000000000000;
	div.rn.f64 	%fd295, %fd270, %fd294;
	add.f64 	%fd296, %fd290, %fd295;
	ld.global.f64 	%fd297, [%rd79+4096];
	add.f64 	%fd298, %fd297, 0d3FE0000000000000;
	div.rn.f64 	%fd299, %fd298, 0d41CDCD6500000000;
	fma.rn.f64 	%fd300, %fd299, %fd299, 0d3FF0000000000000;
	div.rn.f64 	%fd301, %fd270, %fd300;
	add.f64 	%fd302, %fd296, %fd301;
	ld.global.f64 	%fd303, [%rd79+8192];
	add.f64 	%fd304, %fd303, 0d3FE0000000000000;
	div.rn.f64 	%fd305, %fd304, 0d41CDCD6500000000;
	fma.rn.f64 	%fd306, %fd305, %fd305, 0d3FF0000000000000;
	div.rn.f64 	%fd307, %fd270, %fd306;
	add.f64 	%fd308, %fd302, %fd307;
	ld.global.f64 	%fd309, [%rd79+12288];
	add.f64 	%fd310, %fd309, 0d3FE0000000000000;
	div.rn.f64 	%fd311, %fd310, 0d41CDCD6500000000;
	fma.rn.f64 	%fd312, %fd311, %fd311, 0d3FF0000000000000;
	div.rn.f64 	%fd313, %fd270, %fd312;
	add.f64 	%fd467, %fd308, %fd313;
	add.s32 	%r227, %r227, 4096;
	add.s32 	%r225, %r225, 8;
	add.s64 	%rd79, %rd79, 32768;
	setp.ne.s32 	%p26, %r225, 0;
	@%p26 bra 	$L__BB6_9;
$L__BB6_10:
	setp.eq.s32 	%p27, %r7, 0;
	@%p27 bra 	$L__BB6_18;
	setp.lt.u32 	%p28, %r7, 4;
	@%p28 bra 	$L__BB6_13;
	mul.wide.s32 	%rd53, %r227, 8;
	add.s64 	%rd54, %rd2, %rd53;
	ld.global.f64 	%fd315, [%rd54];
	add.f64 	%fd316, %fd315, 0d3FE0000000000000;
	div.rn.f64 	%fd317, %fd316, 0d41CDCD6500000000;
	fma.rn.f64 	%fd318, %fd317, %fd317, 0d3FF0000000000000;
	mov.f64 	%fd319, 0d4010000000000000;
	div.rn.f64 	%fd320, %fd319, %fd318;
	add.f64 	%fd321, %fd467, %fd320;
	ld.global.f64 	%fd322, [%rd54+4096];
	add.f64 	%fd323, %fd322, 0d3FE0000000000000;
	div.rn.f64 	%fd324, %fd323, 0d41CDCD6500000000;
	fma.rn.f64 	%fd325, %fd324, %fd324, 0d3FF0000000000000;
	div.rn.f64 	%fd326, %fd319, %fd325;
	add.f64 	%fd327, %fd321, %fd326;
	ld.global.f64 	%fd328, [%rd54+8192];
	add.f64 	%fd329, %fd328, 0d3FE0000000000000;
	div.rn.f64 	%fd330, %fd329, 0d41CDCD6500000000;
	fma.rn.f64 	%fd331, %fd330, %fd330, 0d3FF0000000000000;
	div.rn.f64 	%fd332, %fd319, %fd331;
	add.f64 	%fd333, %fd327, %fd332;
	ld.global.f64 	%fd334, [%rd54+12288];
	add.f64 	%fd335, %fd334, 0d3FE0000000000000;
	div.rn.f64 	%fd336, %fd335, 0d41CDCD6500000000;
	fma.rn.f64 	%fd337, %fd336, %fd336, 0d3FF0000000000000;
	div.rn.f64 	%fd338, %fd319, %fd337;
	add.f64 	%fd467, %fd333, %fd338;
	add.s32 	%r227, %r227, 2048;
$L__BB6_13:
	and.b32  	%r102, %r6, 3;
	setp.eq.s32 	%p29, %r102, 0;
	@%p29 bra 	$L__BB6_18;
	setp.eq.s32 	%p30, %r102, 1;
	@%p30 bra 	$L__BB6_16;
	mul.wide.s32 	%rd55, %r227, 8;
	add.s64 	%rd56, %rd2, %rd55;
	ld.global.f64 	%fd340, [%rd56];
	add.f64 	%fd341, %fd340, 0d3FE0000000000000;
	div.rn.f64 	%fd342, %fd341, 0d41CDCD6500000000;
	fma.rn.f64 	%fd343, %fd342, %fd342, 0d3FF0000000000000;
	mov.f64 	%fd344, 0d4010000000000000;
	div.rn.f64 	%fd345, %fd344, %fd343;
	add.f64 	%fd346, %fd467, %fd345;
	ld.global.f64 	%fd347, [%rd56+4096];
	add.f64 	%fd348, %fd347, 0d3FE0000000000000;
	div.rn.f64 	%fd349, %fd348, 0d41CDCD6500000000;
	fma.rn.f64 	%fd350, %fd349, %fd349, 0d3FF0000000000000;
	div.rn.f64 	%fd351, %fd344, %fd350;
	add.f64 	%fd467, %fd346, %fd351;
	add.s32 	%r227, %r227, 1024;
$L__BB6_16:
	and.b32  	%r103, %r5, 512;
	setp.ne.s32 	%p31, %r103, 0;
	@%p31 bra 	$L__BB6_18;
	mul.wide.s32 	%rd57, %r227, 8;
	add.s64 	%rd58, %rd2, %rd57;
	ld.global.f64 	%fd352, [%rd58];
	add.f64 	%fd353, %fd352, 0d3FE0000000000000;
	div.rn.f64 	%fd354, %fd353, 0d41CDCD6500000000;
	fma.rn.f64 	%fd355, %fd354, %fd354, 0d3FF0000000000000;
	mov.f64 	%fd356, 0d4010000000000000;
	div.rn.f64 	%fd357, %fd356, %fd355;
	add.f64 	%fd467, %fd467, %fd357;
$L__BB6_18:
	setp.lt.u64 	%p32, %rd16, 512;
	@%p32 bra 	$L__BB6_23;
	// begin inline asm
	mov.u32 %r167, %laneid;
	// end inline asm
	mov.b64 	%rd69, %fd467;
	mov.b64 	{%r169, %r174}, %rd69;
	mov.b32 	%r175, 1;
	mov.b32 	%r216, 31;
	mov.b32 	%r217, -1;
	// begin inline asm
	shfl.sync.down.b32 %r168, %r169, %r175, %r216, %r217;
	// end inline asm
	// begin inline asm
	shfl.sync.down.b32 %r173, %r174, %r175, %r216, %r217;
	// end inline asm
	mov.b64 	%rd70, {%r168, %r173};
	mov.b64 	%fd416, %rd70;
	setp.gt.s32 	%p56, %r167, 30;
	add.f64 	%fd417, %fd467, %fd416;
	selp.f64 	%fd418, %fd467, %fd417, %p56;
	mov.b64 	%rd71, %fd418;
	mov.b64 	{%r179, %r184}, %rd71;
	mov.b32 	%r185, 2;
	// begin inline asm
	shfl.sync.down.b32 %r178, %r179, %r185, %r216, %r217;
	// end inline asm
	// begin inline asm
	shfl.sync.down.b32 %r183, %r184, %r185, %r216, %r217;
	// end inline asm
	mov.b64 	%rd72, {%r178, %r183};
	mov.b64 	%fd419, %rd72;
	setp.gt.s32 	%p57, %r167, 29;
	add.f64 	%fd420, %fd418, %fd419;
	selp.f64 	%fd421, %fd418, %fd420, %p57;
	mov.b64 	%rd73, %fd421;
	mov.b64 	{%r189, %r194}, %rd73;
	mov.b32 	%r195, 4;
	// begin inline asm
	shfl.sync.down.b32 %r188, %r189, %r195, %r216, %r217;
	// end inline asm
	// begin inline asm
	shfl.sync.down.b32 %r193, %r194, %r195, %r216, %r217;
	// end inline asm
	mov.b64 	%rd74, {%r188, %r193};
	mov.b64 	%fd422, %rd74;
	setp.gt.s32 	%p58, %r167, 27;
	add.f64 	%fd423, %fd421, %fd422;
	selp.f64 	%fd424, %fd421, %fd423, %p58;
	mov.b64 	%rd75, %fd424;
	mov.b64 	{%r199, %r204}, %rd75;
	mov.b32 	%r205, 8;
	// begin inline asm
	shfl.sync.down.b32 %r198, %r199, %r205, %r216, %r217;
	// end inline asm
	// begin inline asm
	shfl.sync.down.b32 %r203, %r204, %r205, %r216, %r217;
	// end inline asm
	mov.b64 	%rd76, {%r198, %r203};
	mov.b64 	%fd425, %rd76;
	setp.gt.s32 	%p59, %r167, 23;
	add.f64 	%fd426, %fd424, %fd425;
	selp.f64 	%fd427, %fd424, %fd426, %p59;
	mov.b64 	%rd77, %fd427;
	mov.b64 	{%r209, %r214}, %rd77;
	mov.b32 	%r215, 16;
	// begin inline asm
	shfl.sync.down.b32 %r208, %r209, %r215, %r216, %r217;
	// end inline asm
	// begin inline asm
	shfl.sync.down.b32 %r213, %r214, %r215, %r216, %r217;
	// end inline asm
	mov.b64 	%rd78, {%r208, %r213};
	mov.b64 	%fd428, %rd78;
	setp.gt.s32 	%p60, %r167, 15;
	add.f64 	%fd15, %fd427, %fd428;
	selp.f64 	%fd478, %fd427, %fd15, %p60;
	setp.ne.s32 	%p61, %r167, 0;
	@%p61 bra 	$L__BB6_21;
	shr.u32 	%r218, %r2, 2;
	and.b32  	%r219, %r218, 248;
	mov.u32 	%r220, _ZZN3cub18CUB_300001_SM_10006detail6reduce28DeviceReduceSingleTileKernelINS2_10policy_hubIdyN4cuda3std3__44plusIdEEE10Policy1000EN6thrust24THRUST_300001_SM_1000_NS6detail15normal_iteratorINSD_10device_ptrIdEEEEPdyS9_dd7functorEEvT0_T1_T2_T3_T4_T6_E12temp_storage;
	add.s32 	%r221, %r220, %r219;
	st.shared.f64 	[%r221+16], %fd15;
$L__BB6_21:
	bar.sync 	0;
	setp.ne.s32 	%p62, %r2, 0;
	@%p62 bra 	$L__BB6_47;
	ld.shared.f64 	%fd429, [_ZZN3cub18CUB_300001_SM_10006detail6reduce28DeviceReduceSingleTileKernelINS2_10policy_hubIdyN4cuda3std3__44plusIdEEE10Policy1000EN6thrust24THRUST_300001_SM_1000_NS6detail15normal_iteratorINSD_10device_ptrIdEEEEPdyS9_dd7functorEEvT0_T1_T2_T3_T4_T6_E12temp_storage+24];
	add.f64 	%fd430, %fd478, %fd429;
	ld.shared.f64 	%fd431, [_ZZN3cub18CUB_300001_SM_10006detail6reduce28DeviceReduceSingleTileKernelINS2_10policy_hubIdyN4cuda3std3__44plusIdEEE10Policy1000EN6thrust24THRUST_300001_SM_1000_NS6detail15normal_iteratorINSD_10device_ptrIdEEEEPdyS9_dd7functorEEvT0_T1_T2_T3_T4_T6_E12temp_storage+32];
	add.f64 	%fd432, %fd430, %fd431;
	ld.shared.f64 	%fd433, [_ZZN3cub18CUB_300001_SM_10006detail6reduce28DeviceReduceSingleTileKernelINS2_10policy_hubIdyN4cuda3std3__44plusIdEEE10Policy1000EN6thrust24THRUST_300001_SM_1000_NS6detail15normal_iteratorINSD_10device_ptrIdEEEEPdyS9_dd7functorEEvT0_T1_T2_T3_T4_T6_E12temp_storage+40];
	add.f64 	%fd434, %fd432, %fd433;
	ld.shared.f64 	%fd435, [_ZZN3cub18CUB_300001_SM_10006detail6reduce28DeviceReduceSingleTileKernelINS2_10policy_hubIdyN4cuda3std3__44plusIdEEE10Policy1000EN6thrust24THRUST_300001_SM_1000_NS6detail15normal_iteratorINSD_10device_ptrIdEEEEPdyS9_dd7functorEEvT0_T1_T2_T3_T4_T6_E12temp_storage+48];
	add.f64 	%fd436, %fd434, %fd435;
	ld.shared.f64 	%fd437, [_ZZN3cub18CUB_300001_SM_10006detail6reduce28DeviceReduceSingleTileKernelINS2_10policy_hubIdyN4cuda3std3__44plusIdEEE10Policy1000EN6thrust24THRUST_300001_SM_1000_NS6detail15normal_iteratorINSD_10device_ptrIdEEEEPdyS9_dd7functorEEvT0_T1_T2_T3_T4_T6_E12temp_storage+56];
	add.f64 	%fd438, %fd436, %fd437;
	ld.shared.f64 	%fd439, [_ZZN3cub18CUB_300001_SM_10006detail6reduce28DeviceReduceSingleTileKernelINS2_10policy_hubIdyN4cuda3std3__44plusIdEEE10Policy1000EN6thrust24THRUST_300001_SM_1000_NS6detail15normal_iteratorINSD_10device_ptrIdEEEEPdyS9_dd7functorEEvT0_T1_T2_T3_T4_T6_E12temp_storage+64];
	add.f64 	%fd440, %fd438, %fd439;
	ld.shared.f64 	%fd441, [_ZZN3cub18CUB_300001_SM_10006detail6reduce28DeviceReduceSingleTileKernelINS2_10policy_hubIdyN4cuda3std3__44plusIdEEE10Policy1000EN6thrust24THRUST_300001_SM_1000_NS6detail15normal_iteratorINSD_10device_ptrIdEEEEPdyS9_dd7functorEEvT0_T1_T2_T3_T4_T6_E12temp_storage+72];
	add.f64 	%fd442, %fd440, %fd441;
	ld.shared.f64 	%fd443, [_ZZN3cub18CUB_300001_SM_10006detail6reduce28DeviceReduceSingleTileKernelINS2_10policy_hubIdyN4cuda3std3__44plusIdEEE10Policy1000EN6thrust24THRUST_300001_SM_1000_NS6detail15normal_iteratorINSD_10device_ptrIdEEEEPdyS9_dd7functorEEvT0_T1_T2_T3_T4_T6_E12temp_storage+80];
	add.f64 	%fd444, %fd442, %fd443;
	ld.shared.f64 	%fd445, [_ZZN3cub18CUB_300001_SM_10006detail6reduce28DeviceReduceSingleTileKernelINS2_10policy_hubIdyN4cuda3std3__44plusIdEEE10Policy1000EN6thrust24THRUST_300001_SM_1000_NS6detail15normal_iteratorINSD_10device_ptrIdEEEEPdyS9_dd7functorEEvT0_T1_T2_T3_T4_T6_E12temp_storage+88];
	add.f64 	%fd446, %fd444, %fd445;
	ld.shared.f64 	%fd447, [_ZZN3cub18CUB_300001_SM_10006detail6reduce28DeviceReduceSingleTileKernelINS2_10policy_hubIdyN4cuda3std3__44plusIdEEE10Policy1000EN6thrust24THRUST_300001_SM_1000_NS6detail15normal_iteratorINSD_10device_ptrIdEEEEPdyS9_dd7functorEEvT0_T1_T2_T3_T4_T6_E12temp_storage+96];
	add.f64 	%fd448, %fd446, %fd447;
	ld.shared.f64 	%fd449, [_ZZN3cub18CUB_300001_SM_10006detail6reduce28DeviceReduceSingleTileKernelINS2_10policy_hubIdyN4cuda3std3__44plusIdEEE10Policy1000EN6thrust24THRUST_300001_SM_1000_NS6detail15normal_iteratorINSD_10device_ptrIdEEEEPdyS9_dd7functorEEvT0_T1_T2_T3_T4_T6_E12temp_storage+104];
	add.f64 	%fd450, %fd448, %fd449;
	ld.shared.f64 	%fd451, [_ZZN3cub18CUB_300001_SM_10006detail6reduce28DeviceReduceSingleTileKernelINS2_10policy_hubIdyN4cuda3std3__44plusIdEEE10Policy1000EN6thrust24THRUST_300001_SM_1000_NS6detail15normal_iteratorINSD_10device_ptrIdEEEEPdyS9_dd7functorEEvT0_T1_T2_T3_T4_T6_E12temp_storage+112];
	add.f64 	%fd452, %fd450, %fd451;
	ld.shared.f64 	%fd453, [_ZZN3cub18CUB_300001_SM_10006detail6reduce28DeviceReduceSingleTileKernelINS2_10policy_hubIdyN4cuda3std3__44plusIdEEE10Policy1000EN6thrust24THRUST_300001_SM_1000_NS6detail15normal_iteratorINSD_10device_ptrIdEEEEPdyS9_dd7functorEEvT0_T1_T2_T3_T4_T6_E12temp_storage+120];
	add.f64 	%fd454, %fd452, %fd453;
	ld.shared.f64 	%fd455, [_ZZN3cub18CUB_300001_SM_10006detail6reduce28DeviceReduceSingleTileKernelINS2_10policy_hubIdyN4cuda3std3__44plusIdEEE10Policy1000EN6thrust24THRUST_300001_SM_1000_NS6detail15normal_iteratorINSD_10device_ptrIdEEEEPdyS9_dd7functorEEvT0_T1_T2_T3_T4_T6_E12temp_storage+128];
	add.f64 	%fd456, %fd454, %fd455;
	ld.shared.f64 	%fd457, [_ZZN3cub18CUB_300001_SM_10006detail6reduce28DeviceReduceSingleTileKernelINS2_10policy_hubIdyN4cuda3std3__44plusIdEEE10Policy1000EN6thrust24THRUST_300001_SM_1000_NS6detail15normal_iteratorINSD_10device_ptrIdEEEEPdyS9_dd7functorEEvT0_T1_T2_T3_T4_T6_E12temp_storage+136];
	add.f64 	%fd478, %fd456, %fd457;
	bra.uni 	$L__BB6_47;
$L__BB6_23:
	// begin inline asm
	mov.u32 %r104, %laneid;
	// end inline asm
	and.b32  	%r155, %r2, 992;
	add.s32 	%r156, %r155, 32;
	setp.gt.u32 	%p33, %r156, %r1;
	not.b32 	%r157, %r155;
	add.s32 	%r158, %r1, %r157;
	selp.b32 	%r153, %r158, 31, %p33;
	mov.b64 	%rd59, %fd467;
	mov.b64 	{%r106, %r111}, %rd59;
	mov.b32 	%r112, 1;
	mov.b32 	%r154, -1;
	// begin inline asm
	shfl.sync.down.b32 %r105, %r106, %r112, %r153, %r154;
	// end inline asm
	// begin inline asm
	shfl.sync.down.b32 %r110, %r111, %r112, %r153, %r154;
	// end inline asm
	mov.b64 	%rd60, {%r105, %r110};
	mov.b64 	%fd358, %rd60;
	setp.lt.s32 	%p34, %r104, %r153;
	add.f64 	%fd359, %fd467, %fd358;
	selp.f64 	%fd360, %fd359, %fd467, %p34;
	mov.b64 	%rd61, %fd360;
	mov.b64 	{%r116, %r121}, %rd61;
	mov.b32 	%r122, 2;
	// begin inline asm
	shfl.sync.down.b32 %r115, %r116, %r122, %r153, %r154;
	// end inline asm
	// begin inline asm
	shfl.sync.down.b32 %r120, %r121, %r122, %r153, %r154;
	// end inline asm
	mov.b64 	%rd62, {%r115, %r120};
	mov.b64 	%fd361, %rd62;
	add.s32 	%r159, %r104, 2;
	setp.gt.s32 	%p35, %r159, %r153;
	add.f64 	%fd362, %fd360, %fd361;
	selp.f64 	%fd363, %fd360, %fd362, %p35;
	mov.b64 	%rd63, %fd363;
	mov.b64 	{%r126, %r131}, %rd63;
	mov.b32 	%r132, 4;
	// begin inline asm
	shfl.sync.down.b32 %r125, %r126, %r132, %r153, %r154;
	// end inline asm
	// begin inline asm
	shfl.sync.down.b32 %r130, %r131, %r132, %r153, %r154;
	// end inline asm
	mov.b64 	%rd64, {%r125, %r130};
	mov.b64 	%fd364, %rd64;
	add.s32 	%r160, %r104, 4;
	setp.gt.s32 	%p36, %r160, %r153;
	add.f64 	%fd365, %fd363, %fd364;
	selp.f64 	%fd366, %fd363, %fd365, %p36;
	mov.b64 	%rd65, %fd366;
	mov.b64 	{%r136, %r141}, %rd65;
	mov.b32 	%r142, 8;
	// begin inline asm
	shfl.sync.down.b32 %r135, %r136, %r142, %r153, %r154;
	// end inline asm
	// begin inline asm
	shfl.sync.down.b32 %r140, %r141, %r142, %r153, %r154;
	// end inline asm
	mov.b64 	%rd66, {%r135, %r140};
	mov.b64 	%fd367, %rd66;
	add.s32 	%r161, %r104, 8;
	setp.gt.s32 	%p37, %r161, %r153;
	add.f64 	%fd368, %fd366, %fd367;
	selp.f64 	%fd369, %fd366, %fd368, %p37;
	mov.b64 	%rd67, %fd369;
	mov.b64 	{%r146, %r151}, %rd67;
	mov.b32 	%r152, 16;
	// begin inline asm
	shfl.sync.down.b32 %r145, %r146, %r152, %r153, %r154;
	// end inline asm
	// begin inline asm
	shfl.sync.down.b32 %r150, %r151, %r152, %r153, %r154;
	// end inline asm
	mov.b64 	%rd68, {%r145, %r150};
	mov.b64 	%fd370, %rd68;
	add.s32 	%r162, %r104, 16;
	setp.gt.s32 	%p38, %r162, %r153;
	add.f64 	%fd371, %fd369, %fd370;
	selp.f64 	%fd478, %fd369, %fd371, %p38;
	setp.ne.s32 	%p39, %r104, 0;
	@%p39 bra 	$L__BB6_25;
	shr.u32 	%r163, %r2, 2;
	and.b32  	%r164, %r163, 248;
	mov.u32 	%r165, _ZZN3cub18CUB_300001_SM_10006detail6reduce28DeviceReduceSingleTileKernelINS2_10policy_hubIdyN4cuda3std3__44plusIdEEE10Policy1000EN6thrust24THRUST_300001_SM_1000_NS6detail15normal_iteratorINSD_10device_ptrIdEEEEPdyS9_dd7functorEEvT0_T1_T2_T3_T4_T6_E12temp_storage;
	add.s32 	%r166, %r165, %r164;
	st.shared.f64 	[%r166+16], %fd478;
$L__BB6_25:
	bar.sync 	0;
	setp.ne.s32 	%p40, %r2, 0;
	@%p40 bra 	$L__BB6_47;
	setp.gt.u64 	%p41, %rd16, 32;
	ld.shared.f64 	%fd372, [_ZZN3cub18CUB_300001_SM_10006detail6reduce28DeviceReduceSingleTileKernelINS2_10policy_hubIdyN4cuda3std3__44plusIdEEE10Policy1000EN6thrust24THRUST_300001_SM_1000_NS6detail15normal_iteratorINSD_10device_ptrIdEEEEPdyS9_dd7functorEEvT0_T1_T2_T3_T4_T6_E12temp_storage+24];
	add.f64 	%fd373, %fd478, %fd372;
	selp.f64 	%fd374, %fd373, %fd478, %p41;
	setp.gt.u64 	%p42, %rd16, 64;
	ld.shared.f64 	%fd375, [_ZZN3cub18CUB_300001_SM_10006detail6reduce28DeviceReduceSingleTileKernelINS2_10policy_hubIdyN4cuda3std3__44plusIdEEE10Policy1000EN6thrust24THRUST_300001_SM_1000_NS6detail15normal_iteratorINSD_10device_ptrIdEEEEPdyS9_dd7functorEEvT0_T1_T2_T3_T4_T6_E12temp_storage+32];
	add.f64 	%fd376, %fd375, %fd374;
	selp.f64 	%fd377, %fd376, %fd374, %p42;
	setp.gt.u64 	%p43, %rd16, 96;
	ld.shared.f64 	%fd378, [_ZZN3cub18CUB_300001_SM_10006detail6reduce28DeviceReduceSingleTileKernelINS2_10policy_hubIdyN4cuda3std3__44plusIdEEE10Policy1000EN6thrust24THRUST_300001_SM_1000_NS6detail15normal_iteratorINSD_10device_ptrIdEEEEPdyS9_dd7functorEEvT0_T1_T2_T3_T4_T6_E12temp_storage+40];
	add.f64 	%fd379, %fd378, %fd377;
	selp.f64 	%fd380, %fd379, %fd377, %p43;
	setp.gt.u64 	%p44, %rd16, 128;
	ld.shared.f64 	%fd381, [_ZZN3cub18CUB_300001_SM_10006detail6reduce28DeviceReduceSingleTileKernelINS2_10policy_hubIdyN4cuda3std3__44plusIdEEE10Policy1000EN6thrust24THRUST_300001_SM_1000_NS6detail15normal_iteratorINSD_10device_ptrIdEEEEPdyS9_dd7functorEEvT0_T1_T2_T3_T4_T6_E12temp_storage+48];
	add.f64 	%fd382, %fd381, %fd380;
	selp.f64 	%fd383, %fd382, %fd380, %p44;
	setp.gt.u64 	%p45, %rd16, 160;
	ld.shared.f64 	%fd384, [_ZZN3cub18CUB_300001_SM_10006detail6reduce28DeviceReduceSingleTileKernelINS2_10policy_hubIdyN4cuda3std3__44plusIdEEE10Policy1000EN6thrust24THRUST_300001_SM_1000_NS6detail15normal_iteratorINSD_10device_ptrIdEEEEPdyS9_dd7functorEEvT0_T1_T2_T3_T4_T6_E12temp_storage+56];
	add.f64 	%fd385, %fd384, %fd383;
	selp.f64 	%fd386, %fd385, %fd383, %p45;
	setp.gt.u64 	%p46, %rd16, 192;
	ld.shared.f64 	%fd387, [_ZZN3cub18CUB_300001_SM_10006detail6reduce28DeviceReduceSingleTileKernelINS2_10policy_hubIdyN4cuda3std3__44plusIdEEE10Policy1000EN6thrust24THRUST_300001_SM_1000_NS6detail15normal_iteratorINSD_10device_ptrIdEEEEPdyS9_dd7functorEEvT0_T1_T2_T3_T4_T6_E12temp_storage+64];
	add.f64 	%fd388, %fd387, %fd386;
	selp.f64 	%fd389, %fd388, %fd386, %p46;
	setp.gt.u64 	%p47, %rd16, 224;
	ld.shared.f64 	%fd390, [_ZZN3cub18CUB_300001_SM_10006detail6reduce28DeviceReduceSingleTileKernelINS2_10policy_hubIdyN4cuda3std3__44plusIdEEE10Policy1000EN6thrust24THRUST_300001_SM_1000_NS6detail15normal_iteratorINSD_10device_ptrIdEEEEPdyS9_dd7functorEEvT0_T1_T2_T3_T4_T6_E12temp_storage+72];
	add.f64 	%fd391, %fd390, %fd389;
	selp.f64 	%fd392, %fd391, %fd389, %p47;
	setp.gt.u64 	%p48, %rd16, 256;
	ld.shared.f64 	%fd393, [_ZZN3cub18CUB_300001_SM_10006detail6reduce28DeviceReduceSingleTileKernelINS2_10policy_hubIdyN4cuda3std3__44plusIdEEE10Policy1000EN6thrust24THRUST_300001_SM_1000_NS6detail15normal_iteratorINSD_10device_ptrIdEEEEPdyS9_dd7functorEEvT0_T1_T2_T3_T4_T6_E12temp_storage+80];
	add.f64 	%fd394, %fd393, %fd392;
	selp.f64 	%fd395, %fd394, %fd392, %p48;
	setp.gt.u64 	%p49, %rd16, 288;
	ld.shared.f64 	%fd396, [_ZZN3cub18CUB_300001_SM_10006detail6reduce28DeviceReduceSingleTileKernelINS2_10policy_hubIdyN4cuda3std3__44plusIdEEE10Policy1000EN6thrust24THRUST_300001_SM_1000_NS6detail15normal_iteratorINSD_10device_ptrIdEEEEPdyS9_dd7functorEEvT0_T1_T2_T3_T4_T6_E12temp_storage+88];
	add.f64 	%fd397, %fd396, %fd395;
	selp.f64 	%fd398, %fd397, %fd395, %p49;
	setp.gt.u64 	%p50, %rd16, 320;
	ld.shared.f64 	%fd399, [_ZZN3cub18CUB_300001_SM_10006detail6reduce28DeviceReduceSingleTileKernelINS2_10policy_hubIdyN4cuda3std3__44plusIdEEE10Policy1000EN6thrust24THRUST_300001_SM_1000_NS6detail15normal_iteratorINSD_10device_ptrIdEEEEPdyS9_dd7functorEEvT0_T1_T2_T3_T4_T6_E12temp_storage+96];
	add.f64 	%fd400, %fd399, %fd398;
	selp.f64 	%fd401, %fd400, %fd398, %p50;
	setp.gt.u64 	%p51, %rd16, 352;
	ld.shared.f64 	%fd402, [_ZZN3cub18CUB_300001_SM_10006detail6reduce28DeviceReduceSingleTileKernelINS2_10policy_hubIdyN4cuda3std3__44plusIdEEE10Policy1000EN6thrust24THRUST_300001_SM_1000_NS6detail15normal_iteratorINSD_10device_ptrIdEEEEPdyS9_dd7functorEEvT0_T1_T2_T3_T4_T6_E12temp_storage+104];
	add.f64 	%fd403, %fd402, %fd401;
	selp.f64 	%fd404, %fd403, %fd401, %p51;
	setp.gt.u64 	%p52, %rd16, 384;
	ld.shared.f64 	%fd405, [_ZZN3cub18CUB_300001_SM_10006detail6reduce28DeviceReduceSingleTileKernelINS2_10policy_hubIdyN4cuda3std3__44plusIdEEE10Policy1000EN6thrust24THRUST_300001_SM_1000_NS6detail15normal_iteratorINSD_10device_ptrIdEEEEPdyS9_dd7functorEEvT0_T1_T2_T3_T4_T6_E12temp_storage+112];
	add.f64 	%fd406, %fd405, %fd404;
	selp.f64 	%fd407, %fd406, %fd404, %p52;
	setp.gt.u64 	%p53, %rd16, 416;
	ld.shared.f64 	%fd408, [_ZZN3cub18CUB_300001_SM_10006detail6reduce28DeviceReduceSingleTileKernelINS2_10policy_hubIdyN4cuda3std3__44plusIdEEE10Policy1000EN6thrust24THRUST_300001_SM_1000_NS6detail15normal_iteratorINSD_10device_ptrIdEEEEPdyS9_dd7functorEEvT0_T1_T2_T3_T4_T6_E12temp_storage+120];
	add.f64 	%fd409, %fd408, %fd407;
	selp.f64 	%fd410, %fd409, %fd407, %p53;
	setp.gt.u64 	%p54, %rd16, 448;
	ld.shared.f64 	%fd411, [_ZZN3cub18CUB_300001_SM_10006detail6reduce28DeviceReduceSingleTileKernelINS2_10policy_hubIdyN4cuda3std3__44plusIdEEE10Policy1000EN6thrust24THRUST_300001_SM_1000_NS6detail15normal_iteratorINSD_10device_ptrIdEEEEPdyS9_dd7functorEEvT0_T1_T2_T3_T4_T6_E12temp_storage+128];
	add.f64 	%fd412, %fd411, %fd410;
	selp.f64 	%fd413, %fd412, %fd410, %p54;
	setp.gt.u64 	%p55, %rd16, 480;
	ld.shared.f64 	%fd414, [_ZZN3cub18CUB_300001_SM_10006detail6reduce28DeviceReduceSingleTileKernelINS2_10policy_hubIdyN4cuda3std3__44plusIdEEE10Policy1000EN6thrust24THRUST_300001_SM_1000_NS6detail15normal_iteratorINSD_10device_ptrIdEEEEPdyS9_dd7functorEEvT0_T1_T2_T3_T4_T6_E12temp_storage+136];
	add.f64 	%fd415, %fd414, %fd413;
	selp.f64 	%fd478, %fd415, %fd413, %p55;
	bra.uni 	$L__BB6_47;
$L__BB6_27:
	mov.u32 	%r18, %tid.x;
	cvt.u64.u32 	%rd6, %r18;
	mul.wide.u32 	%rd19, %r18, 8;
	add.s64 	%rd7, %rd2, %rd19;
	ld.global.f64 	%fd41, [%rd7];
	add.f64 	%fd42, %fd41, 0d3FE0000000000000;
	div.rn.f64 	%fd43, %fd42, 0d41CDCD6500000000;
	fma.rn.f64 	%fd44, %fd43, %fd43, 0d3FF0000000000000;
	mov.f64 	%fd45, 0d4010000000000000;
	div.rn.f64 	%fd46, %fd45, %fd44;
	ld.global.f64 	%fd47, [%rd7+4096];
	add.f64 	%fd48, %fd47, 0d3FE0000000000000;
	div.rn.f64 	%fd49, %fd48, 0d41CDCD6500000000;
	fma.rn.f64 	%fd50, %fd49, %fd49, 0d3FF0000000000000;
	div.rn.f64 	%fd51, %fd45, %fd50;
	ld.global.f64 	%fd52, [%rd7+8192];
	add.f64 	%fd53, %fd52, 0d3FE0000000000000;
	div.rn.f64 	%fd54, %fd53, 0d41CDCD6500000000;
	fma.rn.f64 	%fd55, %fd54, %fd54, 0d3FF0000000000000;
	div.rn.f64 	%fd56, %fd45, %fd55;
	ld.global.f64 	%fd57, [%rd7+12288];
	add.f64 	%fd58, %fd57, 0d3FE0000000000000;
	div.rn.f64 	%fd59, %fd58, 0d41CDCD6500000000;
	fma.rn.f64 	%fd60, %fd59, %fd59, 0d3FF0000000000000;
	div.rn.f64 	%fd61, %fd45, %fd60;
	ld.global.f64 	%fd62, [%rd7+16384];
	add.f64 	%fd63, %fd62, 0d3FE0000000000000;
	div.rn.f64 	%fd64, %fd63, 0d41CDCD6500000000;
	fma.rn.f64 	%fd65, %fd64, %fd64, 0d3FF0000000000000;
	div.rn.f64 	%fd66, %fd45, %fd65;
	ld.global.f64 	%fd67, [%rd7+20480];
	add.f64 	%fd68, %fd67, 0d3FE0000000000000;
	div.rn.f64 	%fd69, %fd68, 0d41CDCD6500000000;
	fma.rn.f64 	%fd70, %fd69, %fd69, 0d3FF0000000000000;
	div.rn.f64 	%fd71, %fd45, %fd70;
	ld.global.f64 	%fd72, [%rd7+24576];
	add.f64 	%fd73, %fd72, 0d3FE0000000000000;
	div.rn.f64 	%fd74, %fd73, 0d41CDCD6500000000;
	fma.rn.f64 	%fd75, %fd74, %fd74, 0d3FF0000000000000;
	div.rn.f64 	%fd76, %fd45, %fd75;
	add.f64 	%fd77, %fd46, %fd51;
	add.f64 	%fd78, %fd77, %fd56;
	add.f64 	%fd79, %fd78, %fd61;
	add.f64 	%fd80, %fd79, %fd66;
	add.f64 	%fd81, %fd80, %fd71;
	add.f64 	%fd477, %fd81, %fd76;
	add.s64 	%rd8, %rd16, -3584;
	setp.lt.u64 	%p3, %rd8, 3584;
	mov.b64 	%rd81, 3584;
	@%p3 bra 	$L__BB6_31;
	mov.b64 	%rd81, 3584;
$L__BB6_29:
	shl.b64 	%rd21, %rd81, 3;
	add.s64 	%rd22, %rd7, %rd21;
	ld.global.f64 	%fd82, [%rd22];
	add.f64 	%fd83, %fd82, 0d3FE0000000000000;
	div.rn.f64 	%fd84, %fd83, 0d41CDCD6500000000;
	fma.rn.f64 	%fd85, %fd84, %fd84, 0d3FF0000000000000;
	mov.f64 	%fd86, 0d4010000000000000;
	div.rn.f64 	%fd87, %fd86, %fd85;
	ld.global.f64 	%fd88, [%rd22+4096];
	add.f64 	%fd89, %fd88, 0d3FE0000000000000;
	div.rn.f64 	%fd90, %fd89, 0d41CDCD6500000000;
	fma.rn.f64 	%fd91, %fd90, %fd90, 0d3FF0000000000000;
	div.rn.f64 	%fd92, %fd86, %fd91;
	ld.global.f64 	%fd93, [%rd22+8192];
	add.f64 	%fd94, %fd93, 0d3FE0000000000000;
	div.rn.f64 	%fd95, %fd94, 0d41CDCD6500000000;
	fma.rn.f64 	%fd96, %fd95, %fd95, 0d3FF0000000000000;
	div.rn.f64 	%fd97, %fd86, %fd96;
	ld.global.f64 	%fd98, [%rd22+12288];
	add.f64 	%fd99, %fd98, 0d3FE0000000000000;
	div.rn.f64 	%fd100, %fd99, 0d41CDCD6500000000;
	fma.rn.f64 	%fd101, %fd100, %fd100, 0d3FF0000000000000;
	div.rn.f64 	%fd102, %fd86, %fd101;
	ld.global.f64 	%fd103, [%rd22+16384];
	add.f64 	%fd104, %fd103, 0d3FE0000000000000;
	div.rn.f64 	%fd105, %fd104, 0d41CDCD6500000000;
	fma.rn.f64 	%fd106, %fd105, %fd105, 0d3FF0000000000000;
	div.rn.f64 	%fd107, %fd86, %fd106;
	ld.global.f64 	%fd108, [%rd22+20480];
	add.f64 	%fd109, %fd108, 0d3FE0000000000000;
	div.rn.f64 	%fd110, %fd109, 0d41CDCD6500000000;
	fma.rn.f64 	%fd111, %fd110, %fd110, 0d3FF0000000000000;
	div.rn.f64 	%fd112, %fd86, %fd111;
	ld.global.f64 	%fd113, [%rd22+24576];
	add.f64 	%fd114, %fd113, 0d3FE0000000000000;
	div.rn.f64 	%fd115, %fd114, 0d41CDCD6500000000;
	fma.rn.f64 	%fd116, %fd115, %fd115, 0d3FF0000000000000;
	div.rn.f64 	%fd117, %fd86, %fd116;
	add.f64 	%fd118, %fd477, %fd87;
	add.f64 	%fd119, %fd118, %fd92;
	add.f64 	%fd120, %fd119, %fd97;
	add.f64 	%fd121, %fd120, %fd102;
	add.f64 	%fd122, %fd121, %fd107;
	add.f64 	%fd123, %fd122, %fd112;
	add.f64 	%fd477, %fd123, %fd117;
	sub.s64 	%rd23, %rd16, %rd81;
	setp.lt.u64 	%p4, %rd23, 3584;
	@%p4 bra 	$L__BB6_43;
	add.s64 	%rd81, %rd81, 3584;
	setp.le.u64 	%p5, %rd81, %rd8;
	@%p5 bra 	$L__BB6_29;
$L__BB6_31:
	setp.le.u64 	%p6, %rd16, %rd81;
	cvt.u32.u64 	%r32, %rd81;
	cvt.u32.u64 	%r33, %rd16;
	sub.s32 	%r34, %r33, %r32;
	setp.ge.s32 	%p7, %r18, %r34;
	or.pred  	%p8, %p6, %p7;
	@%p8 bra 	$L__BB6_43;
	not.b32 	%r37, %r18;
	add.s32 	%r38, %r37, %r33;
	sub.s32 	%r19, %r38, %r32;
	shr.u32 	%r40, %r19, 9;
	add.s32 	%r20, %r40, 1;
	and.b32  	%r21, %r20, 7;
	setp.lt.u32 	%p9, %r19, 3584;
	mov.u32 	%r232, %r18;
	@%p9 bra 	$L__BB6_35;
	and.b32  	%r41, %r20, 16777208;
	neg.s32 	%r230, %r41;
	add.s64 	%rd24, %rd81, %rd6;
	shl.b64 	%rd25, %rd24, 3;
	add.s64 	%rd26, %rd25, %rd2;
	add.s64 	%rd82, %rd26, 16384;
	mov.u32 	%r232, %r18;
$L__BB6_34:
	.pragma "nounroll";
	ld.global.f64 	%fd125, [%rd82+-16384];
	add.f64 	%fd126, %fd125, 0d3FE0000000000000;
	div.rn.f64 	%fd127, %fd126, 0d41CDCD6500000000;
	fma.rn.f64 	%fd128, %fd127, %fd127, 0d3FF0000000000000;
	mov.f64 	%fd129, 0d4010000000000000;
	div.rn.f64 	%fd130, %fd129, %fd128;
	add.f64 	%fd131, %fd477, %fd130;
	ld.global.f64 	%fd132, [%rd82+-12288];
	add.f64 	%fd133, %fd132, 0d3FE0000000000000;
	div.rn.f64 	%fd134, %fd133, 0d41CDCD6500000000;
	fma.rn.f64 	%fd135, %fd134, %fd134, 0d3FF0000000000000;
	div.rn.f64 	%fd136, %fd129, %fd135;
	add.f64 	%fd137, %fd131, %fd136;
	ld.global.f64 	%fd138, [%rd82+-8192];
	add.f64 	%fd139, %fd138, 0d3FE0000000000000;
	div.rn.f64 	%fd140, %fd139, 0d41CDCD6500000000;
	fma.rn.f64 	%fd141, %fd140, %fd140, 0d3FF0000000000000;
	div.rn.f64 	%fd142, %fd129, %fd141;
	add.f64 	%fd143, %fd137, %fd142;
	ld.global.f64 	%fd144, [%rd82+-4096];
	add.f64 	%fd145, %fd144, 0d3FE0000000000000;
	div.rn.f64 	%fd146, %fd145, 0d41CDCD6500000000;
	fma.rn.f64 	%fd147, %fd146, %fd146, 0d3FF0000000000000;
	div.rn.f64 	%fd148, %fd129, %fd147;
	add.f64 	%fd149, %fd143, %fd148;
	ld.global.f64 	%fd150, [%rd82];
	add.f64 	%fd151, %fd150, 0d3FE0000000000000;
	div.rn.f64 	%fd152, %fd151, 0d41CDCD6500000000;
	fma.rn.f64 	%fd153, %fd152, %fd152, 0d3FF0000000000000;
	div.rn.f64 	%fd154, %fd129, %fd153;
	add.f64 	%fd155, %fd149, %fd154;
	ld.global.f64 	%fd156, [%rd82+4096];
	add.f64 	%fd157, %fd156, 0d3FE0000000000000;
	div.rn.f64 	%fd158, %fd157, 0d41CDCD6500000000;
	fma.rn.f64 	%fd159, %fd158, %fd158, 0d3FF0000000000000;
	div.rn.f64 	%fd160, %fd129, %fd159;
	add.f64 	%fd161, %fd155, %fd160;
	ld.global.f64 	%fd162, [%rd82+8192];
	add.f64 	%fd163, %fd162, 0d3FE0000000000000;
	div.rn.f64 	%fd164, %fd163, 0d41CDCD6500000000;
	fma.rn.f64 	%fd165, %fd164, %fd164, 0d3FF0000000000000;
	div.rn.f64 	%fd166, %fd129, %fd165;
	add.f64 	%fd167, %fd161, %fd166;
	ld.global.f64 	%fd168, [%rd82+12288];
	add.f64 	%fd169, %fd168, 0d3FE0000000000000;
	div.rn.f64 	%fd170, %fd169, 0d41CDCD6500000000;
	fma.rn.f64 	%fd171, %fd170, %fd170, 0d3FF0000000000000;
	div.rn.f64 	%fd172, %fd129, %fd171;
	add.f64 	%fd477, %fd167, %fd172;
	add.s32 	%r232, %r232, 4096;
	add.s32 	%r230, %r230, 8;
	add.s64 	%rd82, %rd82, 32768;
	setp.ne.s32 	%p10, %r230, 0;
	@%p10 bra 	$L__BB6_34;
$L__BB6_35:
	setp.eq.s32 	%p11, %r21, 0;
	@%p11 bra 	$L__BB6_43;
	setp.lt.u32 	%p12, %r21, 4;
	@%p12 bra 	$L__BB6_38;
	cvt.u64.u32 	%rd27, %r232;
	add.s64 	%rd28, %rd81, %rd27;
	shl.b64 	%rd29, %rd28, 3;
	add.s64 	%rd30, %rd2, %rd29;
	ld.global.f64 	%fd174, [%rd30];
	add.f64 	%fd175, %fd174, 0d3FE0000000000000;
	div.rn.f64 	%fd176, %fd175, 0d41CDCD6500000000;
	fma.rn.f64 	%fd177, %fd176, %fd176, 0d3FF0000000000000;
	mov.f64 	%fd178, 0d4010000000000000;
	div.rn.f64 	%fd179, %fd178, %fd177;
	add.f64 	%fd180, %fd477, %fd179;
	ld.global.f64 	%fd181, [%rd30+4096];
	add.f64 	%fd182, %fd181, 0d3FE0000000000000;
	div.rn.f64 	%fd183, %fd182, 0d41CDCD6500000000;
	fma.rn.f64 	%fd184, %fd183, %fd183, 0d3FF0000000000000;
	div.rn.f64 	%fd185, %fd178, %fd184;
	add.f64 	%fd186, %fd180, %fd185;
	ld.global.f64 	%fd187, [%rd30+8192];
	add.f64 	%fd188, %fd187, 0d3FE0000000000000;
	div.rn.f64 	%fd189, %fd188, 0d41CDCD6500000000;
	fma.rn.f64 	%fd190, %fd189, %fd189, 0d3FF0000000000000;
	div.rn.f64 	%fd191, %fd178, %fd190;
	add.f64 	%fd192, %fd186, %fd191;
	ld.global.f64 	%fd193, [%rd30+12288];
	add.f64 	%fd194, %fd193, 0d3FE0000000000000;
	div.rn.f64 	%fd195, %fd194, 0d41CDCD6500000000;
	fma.rn.f64 	%fd196, %fd195, %fd195, 0d3FF0000000000000;
	div.rn.f64 	%fd197, %fd178, %fd196;
	add.f64 	%fd477, %fd192, %fd197;
	add.s32 	%r232, %r232, 2048;
$L__BB6_38:
	and.b32  	%r42, %r20, 3;
	setp.eq.s32 	%p13, %r42, 0;
	@%p13 bra 	$L__BB6_43;
	setp.eq.s32 	%p14, %r42, 1;
	@%p14 bra 	$L__BB6_41;
	cvt.u64.u32 	%rd31, %r232;
	add.s64 	%rd32, %rd81, %rd31;
	shl.b64 	%rd33, %rd32, 3;
	add.s64 	%rd34, %rd2, %rd33;
	ld.global.f64 	%fd199, [%rd34];
	add.f64 	%fd200, %fd199, 0d3FE0000000000000;
	div.rn.f64 	%fd201, %fd200, 0d41CDCD6500000000;
	fma.rn.f64 	%fd202, %fd201, %fd201, 0d3FF0000000000000;
	mov.f64 	%fd203, 0d4010000000000000;
	div.rn.f64 	%fd204, %fd203, %fd202;
	add.f64 	%fd205, %fd477, %fd204;
	ld.global.f64 	%fd206, [%rd34+4096];
	add.f64 	%fd207, %fd206, 0d3FE0000000000000;
	div.rn.f64 	%fd208, %fd207, 0d41CDCD6500000000;
	fma.rn.f64 	%fd209, %fd208, %fd208, 0d3FF0000000000000;
	div.rn.f64 	%fd210, %fd203, %fd209;
	add.f64 	%fd477, %fd205, %fd210;
	add.s32 	%r232, %r232, 1024;
$L__BB6_41:
	and.b32  	%r43, %r19, 512;
	setp.ne.s32 	%p15, %r43, 0;
	@%p15 bra 	$L__BB6_43;
	cvt.u64.u32 	%rd35, %r232;
	add.s64 	%rd36, %rd81, %rd35;
	shl.b64 	%rd37, %rd36, 3;
	add.s64 	%rd38, %rd2, %rd37;
	ld.global.f64 	%fd211, [%rd38];
	add.f64 	%fd212, %fd211, 0d3FE0000000000000;
	div.rn.f64 	%fd213, %fd212, 0d41CDCD6500000000;
	fma.rn.f64 	%fd214, %fd213, %fd213, 0d3FF0000000000000;
	mov.f64 	%fd215, 0d4010000000000000;
	div.rn.f64 	%fd216, %fd215, %fd214;
	add.f64 	%fd477, %fd477, %fd216;
$L__BB6_43:
	// begin inline asm
	mov.u32 %r44, %laneid;
	// end inline asm
	mov.b64 	%rd39, %fd477;
	mov.b64 	{%r46, %r51}, %rd39;
	mov.b32 	%r52, 1;
	mov.b32 	%r93, 31;
	mov.b32 	%r94, -1;
	// begin inline asm
	shfl.sync.down.b32 %r45, %r46, %r52, %r93, %r94;
	// end inline asm
	// begin inline asm
	shfl.sync.down.b32 %r50, %r51, %r52, %r93, %r94;
	// end inline asm
	mov.b64 	%rd40, {%r45, %r50};
	mov.b64 	%fd217, %rd40;
	setp.gt.s32 	%p16, %r44, 30;
	add.f64 	%fd218, %fd477, %fd217;
	selp.f64 	%fd219, %fd477, %fd218, %p16;
	mov.b64 	%rd41, %fd219;
	mov.b64 	{%r56, %r61}, %rd41;
	mov.b32 	%r62, 2;
	// begin inline asm
	shfl.sync.down.b32 %r55, %r56, %r62, %r93, %r94;
	// end inline asm
	// begin inline asm
	shfl.sync.down.b32 %r60, %r61, %r62, %r93, %r94;
	// end inline asm
	mov.b64 	%rd42, {%r55, %r60};
	mov.b64 	%fd220, %rd42;
	setp.gt.s32 	%p17, %r44, 29;
	add.f64 	%fd221, %fd219, %fd220;
	selp.f64 	%fd222, %fd219, %fd221, %p17;
	mov.b64 	%rd43, %fd222;
	mov.b64 	{%r66, %r71}, %rd43;
	mov.b32 	%r72, 4;
	// begin inline asm
	shfl.sync.down.b32 %r65, %r66, %r72, %r93, %r94;
	// end inline asm
	// begin inline asm
	shfl.sync.down.b32 %r70, %r71, %r72, %r93, %r94;
	// end inline asm
	mov.b64 	%rd44, {%r65, %r70};
	mov.b64 	%fd223, %rd44;
	setp.gt.s32 	%p18, %r44, 27;
	add.f64 	%fd224, %fd222, %fd223;
	selp.f64 	%fd225, %fd222, %fd224, %p18;
	mov.b64 	%rd45, %fd225;
	mov.b64 	{%r76, %r81}, %rd45;
	mov.b32 	%r82, 8;
	// begin inline asm
	shfl.sync.down.b32 %r75, %r76, %r82, %r93, %r94;
	// end inline asm
	// begin inline asm
	shfl.sync.down.b32 %r80, %r81, %r82, %r93, %r94;
	// end inline asm
	mov.b64 	%rd46, {%r75, %r80};
	mov.b64 	%fd226, %rd46;
	setp.gt.s32 	%p19, %r44, 23;
	add.f64 	%fd227, %fd225, %fd226;
	selp.f64 	%fd228, %fd225, %fd227, %p19;
	mov.b64 	%rd47, %fd228;
	mov.b64 	{%r86, %r91}, %rd47;
	mov.b32 	%r92, 16;
	// begin inline asm
	shfl.sync.down.b32 %r85, %r86, %r92, %r93, %r94;
	// end inline asm
	// begin inline asm
	shfl.sync.down.b32 %r90, %r91, %r92, %r93, %r94;
	// end inline asm
	mov.b64 	%rd48, {%r85, %r90};
	mov.b64 	%fd229, %rd48;
	setp.gt.s32 	%p20, %r44, 15;
	add.f64 	%fd36, %fd228, %fd229;
	selp.f64 	%fd478, %fd228, %fd36, %p20;
	setp.ne.s32 	%p21, %r44, 0;
	@%p21 bra 	$L__BB6_45;
	shr.u32 	%r95, %r18, 2;
	and.b32  	%r96, %r95, 248;
	mov.u32 	%r97, _ZZN3cub18CUB_300001_SM_10006detail6reduce28DeviceReduceSingleTileKernelINS2_10policy_hubIdyN4cuda3std3__44plusIdEEE10Policy1000EN6thrust24THRUST_300001_SM_1000_NS6detail15normal_iteratorINSD_10device_ptrIdEEEEPdyS9_dd7functorEEvT0_T1_T2_T3_T4_T6_E12temp_storage;
	add.s32 	%r98, %r97, %r96;
	st.shared.f64 	[%r98+16], %fd36;
$L__BB6_45:
	bar.sync 	0;
	setp.ne.s32 	%p22, %r18, 0;
	@%p22 bra 	$L__BB6_47;
	ld.shared.f64 	%fd230, [_ZZN3cub18CUB_300001_SM_10006detail6reduce28DeviceReduceSingleTileKernelINS2_10policy_hubIdyN4cuda3std3__44plusIdEEE10Policy1000EN6thrust24THRUST_300001_SM_1000_NS6detail15normal_iteratorINSD_10device_ptrIdEEEEPdyS9_dd7functorEEvT0_T1_T2_T3_T4_T6_E12temp_storage+24];
	add.f64 	%fd231, %fd478, %fd230;
	ld.shared.f64 	%fd232, [_ZZN3cub18CUB_300001_SM_10006detail6reduce28DeviceReduceSingleTileKernelINS2_10policy_hubIdyN4cuda3std3__44plusIdEEE10Policy1000EN6thrust24THRUST_300001_SM_1000_NS6detail15normal_iteratorINSD_10device_ptrIdEEEEPdyS9_dd7functorEEvT0_T1_T2_T3_T4_T6_E12temp_storage+32];
	add.f64 	%fd233, %fd231, %fd232;
	ld.shared.f64 	%fd234, [_ZZN3cub18CUB_300001_SM_10006detail6reduce28DeviceReduceSingleTileKernelINS2_10policy_hubIdyN4cuda3std3__44plusIdEEE10Policy1000EN6thrust24THRUST_300001_SM_1000_NS6detail15normal_iteratorINSD_10device_ptrIdEEEEPdyS9_dd7functorEEvT0_T1_T2_T3_T4_T6_E12temp_storage+40];
	add.f64 	%fd235, %fd233, %fd234;
	ld.shared.f64 	%fd236, [_ZZN3cub18CUB_300001_SM_10006detail6reduce28DeviceReduceSingleTileKernelINS2_10policy_hubIdyN4cuda3std3__44plusIdEEE10Policy1000EN6thrust24THRUST_300001_SM_1000_NS6detail15normal_iteratorINSD_10device_ptrIdEEEEPdyS9_dd7functorEEvT0_T1_T2_T3_T4_T6_E12temp_storage+48];
	add.f64 	%fd237, %fd235, %fd236;
	ld.shared.f64 	%fd238, [_ZZN3cub18CUB_300001_SM_10006detail6reduce28DeviceReduceSingleTileKernelINS2_10policy_hubIdyN4cuda3std3__44plusIdEEE10Policy1000EN6thrust24THRUST_300001_SM_1000_NS6detail15normal_iteratorINSD_10device_ptrIdEEEEPdyS9_dd7functorEEvT0_T1_T2_T3_T4_T6_E12temp_storage+56];
	add.f64 	%fd239, %fd237, %fd238;
	ld.shared.f64 	%fd240, [_ZZN3cub18CUB_300001_SM_10006detail6reduce28DeviceReduceSingleTileKernelINS2_10policy_hubIdyN4cuda3std3__44plusIdEEE10Policy1000EN6thrust24THRUST_300001_SM_1000_NS6detail15normal_iteratorINSD_10device_ptrIdEEEEPdyS9_dd7functorEEvT0_T1_T2_T3_T4_T6_E12temp_storage+64];
	add.f64 	%fd241, %fd239, %fd240;
	ld.shared.f64 	%fd242, [_ZZN3cub18CUB_300001_SM_10006detail6reduce28DeviceReduceSingleTileKernelINS2_10policy_hubIdyN4cuda3std3__44plusIdEEE10Policy1000EN6thrust24THRUST_300001_SM_1000_NS6detail15normal_iteratorINSD_10device_ptrIdEEEEPdyS9_dd7functorEEvT0_T1_T2_T3_T4_T6_E12temp_storage+72];
	add.f64 	%fd243, %fd241, %fd242;
	ld.shared.f64 	%fd244, [_ZZN3cub18CUB_300001_SM_10006detail6reduce28DeviceReduceSingleTileKernelINS2_10policy_hubIdyN4cuda3std3__44plusIdEEE10Policy1000EN6thrust24THRUST_300001_SM_1000_NS6detail15normal_iteratorINSD_10device_ptrIdEEEEPdyS9_dd7functorEEvT0_T1_T2_T3_T4_T6_E12temp_storage+80];
	add.f64 	%fd245, %fd243, %fd244;
	ld.shared.f64 	%fd246, [_ZZN3cub18CUB_300001_SM_10006detail6reduce28DeviceReduceSingleTileKernelINS2_10policy_hubIdyN4cuda3std3__44plusIdEEE10Policy1000EN6thrust24THRUST_300001_SM_1000_NS6detail15normal_iteratorINSD_10device_ptrIdEEEEPdyS9_dd7functorEEvT0_T1_T2_T3_T4_T6_E12temp_storage+88];
	add.f64 	%fd247, %fd245, %fd246;
	ld.shared.f64 	%fd248, [_ZZN3cub18CUB_300001_SM_10006detail6reduce28DeviceReduceSingleTileKernelINS2_10policy_hubIdyN4cuda3std3__44plusIdEEE10Policy1000EN6thrust24THRUST_300001_SM_1000_NS6detail15normal_iteratorINSD_10device_ptrIdEEEEPdyS9_dd7functorEEvT0_T1_T2_T3_T4_T6_E12temp_storage+96];
	add.f64 	%fd249, %fd247, %fd248;
	ld.shared.f64 	%fd250, [_ZZN3cub18CUB_300001_SM_10006detail6reduce28DeviceReduceSingleTileKernelINS2_10policy_hubIdyN4cuda3std3__44plusIdEEE10Policy1000EN6thrust24THRUST_300001_SM_1000_NS6detail15normal_iteratorINSD_10device_ptrIdEEEEPdyS9_dd7functorEEvT0_T1_T2_T3_T4_T6_E12temp_storage+104];
	add.f64 	%fd251, %fd249, %fd250;
	ld.shared.f64 	%fd252, [_ZZN3cub18CUB_300001_SM_10006detail6reduce28DeviceReduceSingleTileKernelINS2_10policy_hubIdyN4cuda3std3__44plusIdEEE10Policy1000EN6thrust24THRUST_300001_SM_1000_NS6detail15normal_iteratorINSD_10device_ptrIdEEEEPdyS9_dd7functorEEvT0_T1_T2_T3_T4_T6_E12temp_storage+112];
	add.f64 	%fd253, %fd251, %fd252;
	ld.shared.f64 	%fd254, [_ZZN3cub18CUB_300001_SM_10006detail6reduce28DeviceReduceSingleTileKernelINS2_10policy_hubIdyN4cuda3std3__44plusIdEEE10Policy1000EN6thrust24THRUST_300001_SM_1000_NS6detail15normal_iteratorINSD_10device_ptrIdEEEEPdyS9_dd7functorEEvT0_T1_T2_T3_T4_T6_E12temp_storage+120];
	add.f64 	%fd255, %fd253, %fd254;
	ld.shared.f64 	%fd256, [_ZZN3cub18CUB_300001_SM_10006detail6reduce28DeviceReduceSingleTileKernelINS2_10policy_hubIdyN4cuda3std3__44plusIdEEE10Policy1000EN6thrust24THRUST_300001_SM_1000_NS6detail15normal_iteratorINSD_10device_ptrIdEEEEPdyS9_dd7functorEEvT0_T1_T2_T3_T4_T6_E12temp_storage+128];
	add.f64 	%fd257, %fd255, %fd256;
	ld.shared.f64 	%fd258, [_ZZN3cub18CUB_300001_SM_10006detail6reduce28DeviceReduceSingleTileKernelINS2_10policy_hubIdyN4cuda3std3__44plusIdEEE10Policy1000EN6thrust24THRUST_300001_SM_1000_NS6detail15normal_iteratorINSD_10device_ptrIdEEEEPdyS9_dd7functorEEvT0_T1_T2_T3_T4_T6_E12temp_storage+136];
	add.f64 	%fd478, %fd257, %fd258;
$L__BB6_47:
	mov.u32 	%r222, %tid.x;
	setp.ne.s32 	%p63, %r222, 0;
	@%p63 bra 	$L__BB6_49;
	add.f64 	%fd458, %fd40, %fd478;
	st.global.f64 	[%rd1], %fd458;
$L__BB6_49:
	ret;

}
	// .globl	_ZN3cub18CUB_300001_SM_10006detail6reduce18DeviceReduceKernelINS2_10policy_hubIdyN4cuda3std3__44plusIdEEE10Policy1000EN6thrust24THRUST_300001_SM_1000_NS6detail15normal_iteratorINSD_10device_ptrIdEEEEyS9_d7functorEEvT0_PT3_T1_NS0_13GridEvenShareISN_EET2_T4_
.visible .entry _ZN3cub18CUB_300001_SM_10006detail6reduce18DeviceReduceKernelINS2_10policy_hubIdyN4cuda3std3__44plusIdEEE10Policy1000EN6thrust24THRUST_300001_SM_1000_NS6detail15normal_iteratorINSD_10device_ptrIdEEEEyS9_d7functorEEvT0_PT3_T1_NS0_13GridEvenShareISN_EET2_T4_(
	.param .align 8 .b8 _ZN3cub18CUB_300001_SM_10006detail6reduce18DeviceReduceKernelINS2_10policy_hubIdyN4cuda3std3__44plusIdEEE10Policy1000EN6thrust24THRUST_300001_SM_1000_NS6detail15normal_iteratorINSD_10device_ptrIdEEEEyS9_d7functorEEvT0_PT3_T1_NS0_13GridEvenShareISN_EET2_T4__param_0[8],
	.param .u64 .ptr .align 1 _ZN3cub18CUB_300001_SM_10006detail6reduce18DeviceReduceKernelINS2_10policy_hubIdyN4cuda3std3__44plusIdEEE10Policy1000EN6thrust24THRUST_300001_SM_1000_NS6detail15normal_iteratorINSD_10device_ptrIdEEEEyS9_d7functorEEvT0_PT3_T1_NS0_13GridEvenShareISN_EET2_T4__param_1,
	.param .u64 _ZN3cub18CUB_300001_SM_10006detail6reduce18DeviceReduceKernelINS2_10policy_hubIdyN4cuda3std3__44plusIdEEE10Policy1000EN6thrust24THRUST_300001_SM_1000_NS6detail15normal_iteratorINSD_10device_ptrIdEEEEyS9_d7functorEEvT0_PT3_T1_NS0_13GridEvenShareISN_EET2_T4__param_2,
	.param .align 8 .b8 _ZN3cub18CUB_300001_SM_10006detail6reduce18DeviceReduceKernelINS2_10policy_hubIdyN4cuda3std3__44plusIdEEE10Policy1000EN6thrust24THRUST_300001_SM_1000_NS6detail15normal_iteratorINSD_10device_ptrIdEEEEyS9_d7functorEEvT0_PT3_T1_NS0_13GridEvenShareISN_EET2_T4__param_3[72],
	.param .align 1 .b8 _ZN3cub18CUB_300001_SM_10006detail6reduce18DeviceReduceKernelINS2_10policy_hubIdyN4cuda3std3__44plusIdEEE10Policy1000EN6thrust24THRUST_300001_SM_1000_NS6detail15normal_iteratorINSD_10device_ptrIdEEEEyS9_d7functorEEvT0_PT3_T1_NS0_13GridEvenShareISN_EET2_T4__param_4[1],
	.param .align 1 .b8 _ZN3cub18CUB_300001_SM_10006detail6reduce18DeviceReduceKernelINS2_10policy_hubIdyN4cuda3std3__44plusIdEEE10Policy1000EN6thrust24THRUST_300001_SM_1000_NS6detail15normal_iteratorINSD_10device_ptrIdEEEEyS9_d7functorEEvT0_PT3_T1_NS0_13GridEvenShareISN_EET2_T4__param_5[1]
)
.maxntid 512
{
	.reg .pred 	%p<63>;
	.reg .b32 	%r<266>;
	.reg .b64 	%rd<98>;
	.reg .b64 	%fd<475>;
	// demoted variable
	.shared .align 8 .b8 _ZZN3cub18CUB_300001_SM_10006detail6reduce18DeviceReduceKernelINS2_10policy_hubIdyN4cuda3std3__44plusIdEEE10Policy1000EN6thrust24THRUST_300001_SM_1000_NS6detail15normal_iteratorINSD_10device_ptrIdEEEEyS9_d7functorEEvT0_PT3_T1_NS0_13GridEvenShareISN_EET2_T4_E12temp_storage[152];
	ld.param.u64 	%rd1, [_ZN3cub18CUB_300001_SM_10006detail6reduce18DeviceReduceKernelINS2_10policy_hubIdyN4cuda3std3__44plusIdEEE10Policy1000EN6thrust24THRUST_300001_SM_1000_NS6detail15normal_iteratorINSD_10device_ptrIdEEEEyS9_d7functorEEvT0_PT3_T1_NS0_13GridEvenShareISN_EET2_T4__param_3+32];
	ld.param.u32 	%r1, [_ZN3cub18CUB_300001_SM_10006detail6reduce18DeviceReduceKernelINS2_10policy_hubIdyN4cuda3std3__44plusIdEEE10Policy1000EN6thrust24THRUST_300001_SM_1000_NS6detail15normal_iteratorINSD_10device_ptrIdEEEEyS9_d7functorEEvT0_PT3_T1_NS0_13GridEvenShareISN_EET2_T4__param_3+40];
	ld.param.u64 	%rd18, [_ZN3cub18CUB_300001_SM_10006detail6reduce18DeviceReduceKernelINS2_10policy_hubIdyN4cuda3std3__44plusIdEEE10Policy1000EN6thrust24THRUST_300001_SM_1000_NS6detail15normal_iteratorINSD_10device_ptrIdEEEEyS9_d7functorEEvT0_PT3_T1_NS0_13GridEvenShareISN_EET2_T4__param_0];
	ld.param.u64 	%rd17, [_ZN3cub18CUB_300001_SM_10006detail6reduce18DeviceReduceKernelINS2_10policy_hubIdyN4cuda3std3__44plusIdEEE10Policy1000EN6thrust24THRUST_300001_SM_1000_NS6detail15normal_iteratorINSD_10device_ptrIdEEEEyS9_d7functorEEvT0_PT3_T1_NS0_13GridEvenShareISN_EET2_T4__param_1];
	cvta.to.global.u64 	%rd2, %rd18;
	mov.u32 	%r2, %ctaid.x;
	mul.lo.s32 	%r41, %r1, 3584;
	cvt.s64.s32 	%rd3, %r41;
	mul.lo.s32 	%r42, %r2, 3584;
	cvt.u64.u32 	%rd4, %r42;
	sub.s64 	%rd5, %rd1, %rd4;
	setp.gt.u64 	%p1, %rd5, 3583;
	@%p1 bra 	$L__BB7_24;
	cvt.u32.u64 	%r124, %rd4;
	cvt.u32.u64 	%r3, %rd1;
	sub.s32 	%r4, %r3, %r124;
	mov.u32 	%r5, %tid.x;
	setp.ge.s32 	%p22, %r5, %r4;
	mov.f64 	%fd464, 0d0000000000000000;
	mov.u32 	%r256, %r5;
	@%p22 bra 	$L__BB7_3;
	add.s32 	%r126, %r124, %r5;
	mul.wide.u32 	%rd53, %r126, 8;
	add.s64 	%rd54, %rd2, %rd53;
	ld.global.f64 	%fd258, [%rd54];
	add.f64 	%fd259, %fd258, 0d3FE0000000000000;
	div.rn.f64 	%fd260, %fd259, 0d41CDCD6500000000;
	fma.rn.f64 	%fd261, %fd260, %fd260, 0d3FF0000000000000;
	mov.f64 	%fd262, 0d4010000000000000;
	div.rn.f64 	%fd464, %fd262, %fd261;
	add.s32 	%r256, %r5, 512;
$L__BB7_3:
	setp.ge.s32 	%p23, %r256, %r4;
	@%p23 bra 	$L__BB7_15;
	not.b32 	%r128, %r256;
	add.s32 	%r129, %r128, %r3;
	sub.s32 	%r8, %r129, %r124;
	shr.u32 	%r130, %r8, 9;
	add.s32 	%r9, %r130, 1;
	and.b32  	%r10, %r9, 7;
	setp.lt.u32 	%p24, %r8, 3584;
	@%p24 bra 	$L__BB7_7;
	and.b32  	%r131, %r9, 16777208;
	neg.s32 	%r254, %r131;
	mul.wide.u32 	%rd55, %r2, 28672;
	mul.wide.u32 	%rd56, %r256, 8;
	add.s64 	%rd57, %rd55, %rd56;
	add.s64 	%rd58, %rd57, %rd2;
	add.s64 	%rd94, %rd58, 16384;
$L__BB7_6:
	.pragma "nounroll";
	ld.global.f64 	%fd264, [%rd94+-16384];
	add.f64 	%fd265, %fd264, 0d3FE0000000000000;
	div.rn.f64 	%fd266, %fd265, 0d41CDCD6500000000;
	fma.rn.f64 	%fd267, %fd266, %fd266, 0d3FF0000000000000;
	mov.f64 	%fd268, 0d4010000000000000;
	div.rn.f64 	%fd269, %fd268, %fd267;
	add.f64 	%fd270, %fd464, %fd269;
	ld.global.f64 	%fd271, [%rd94+-12288];
	add.f64 	%fd272, %fd271, 0d3FE0000000000000;
	div.rn.f64 	%fd273, %fd272, 0d41CDCD6500000000;
	fma.rn.f64 	%fd274, %fd273, %fd273, 0d3FF0000000000000;
	div.rn.f64 	%fd275, %fd268, %fd274;
	add.f64 	%fd276, %fd270, %fd275;
	ld.global.f64 	%fd277, [%rd94+-8192];
	add.f64 	%fd278, %fd277, 0d3FE0000000000000;
	div.rn.f64 	%fd279, %fd278, 0d41CDCD6500000000;
	fma.rn.f64 	%fd280, %fd279, %fd279, 0d3FF0000000000000;
	div.rn.f64 	%fd281, %fd268, %fd280;
	add.f64 	%fd282, %fd276, %fd281;
	ld.global.f64 	%fd283, [%rd94+-4096];
	add.f64 	%fd284, %fd283, 0d3FE0000000000000;
	div.rn.f64 	%fd285, %fd284, 0d41CDCD6500000000;
	fma.rn.f64 	%fd286, %fd285, %fd285, 0d3FF0000000000000;
	div.rn.f64 	%fd287, %fd268, %fd286;
	add.f64 	%fd288, %fd282, %fd287;
	ld.global.f64 	%fd289, [%rd94];
	add.f64 	%fd290, %fd289, 0d3FE0000000000000;
	div.rn.f64 	%fd291, %fd290, 0d41CDCD6500000000;
	fma.rn.f64 	%fd292, %fd291, %fd291, 0d3FF0000000000000;
	div.rn.f64 	%fd293, %fd268, %fd292;
	add.f64 	%fd294, %fd288, %fd293;
	ld.global.f64 	%fd295, [%rd94+4096];
	add.f64 	%fd296, %fd295, 0d3FE0000000000000;
	div.rn.f64 	%fd297, %fd296, 0d41CDCD6500000000;
	fma.rn.f64 	%fd298, %fd297, %fd297, 0d3FF0000000000000;
	div.rn.f64 	%fd299, %fd268, %fd298;
	add.f64 	%fd300, %fd294, %fd299;
	ld.global.f64 	%fd301, [%rd94+8192];
	add.f64 	%fd302, %fd301, 0d3FE0000000000000;
	div.rn.f64 	%fd303, %fd302, 0d41CDCD6500000000;
	fma.rn.f64 	%fd304, %fd303, %fd303, 0d3FF0000000000000;
	div.rn.f64 	%fd305, %fd268, %fd304;
	add.f64 	%fd306, %fd300, %fd305;
	ld.global.f64 	%fd307, [%rd94+12288];
	add.f64 	%fd308, %fd307, 0d3FE0000000000000;
	div.rn.f64 	%fd309, %fd308, 0d41CDCD6500000000;
	fma.rn.f64 	%fd310, %fd309, %fd309, 0d3FF0000000000000;
	div.rn.f64 	%fd311, %fd268, %fd310;
	add.f64 	%fd464, %fd306, %fd311;
	add.s32 	%r256, %r256, 4096;
	add.s32 	%r254, %r254, 8;
	add.s64 	%rd94, %rd94, 32768;
	setp.ne.s32 	%p25, %r254, 0;
	@%p25 bra 	$L__BB7_6;
$L__BB7_7:
	setp.eq.s32 	%p26, %r10, 0;
	@%p26 bra 	$L__BB7_15;
	setp.lt.u32 	%p27, %r10, 4;
	@%p27 bra 	$L__BB7_10;
	cvt.s64.s32 	%rd59, %r256;
	add.s64 	%rd60, %rd59, %rd4;
	shl.b64 	%rd61, %rd60, 3;
	add.s64 	%rd62, %rd2, %rd61;
	ld.global.f64 	%fd313, [%rd62];
	add.f64 	%fd314, %fd313, 0d3FE0000000000000;
	div.rn.f64 	%fd315, %fd314, 0d41CDCD6500000000;
	fma.rn.f64 	%fd316, %fd315, %fd315, 0d3FF0000000000000;
	mov.f64 	%fd317, 0d4010000000000000;
	div.rn.f64 	%fd318, %fd317, %fd316;
	add.f64 	%fd319, %fd464, %fd318;
	ld.global.f64 	%fd320, [%rd62+4096];
	add.f64 	%fd321, %fd320, 0d3FE0000000000000;
	div.rn.f64 	%fd322, %fd321, 0d41CDCD6500000000;
	fma.rn.f64 	%fd323, %fd322, %fd322, 0d3FF0000000000000;
	div.rn.f64 	%fd324, %fd317, %fd323;
	add.f64 	%fd325, %fd319, %fd324;
	ld.global.f64 	%fd326, [%rd62+8192];
	add.f64 	%fd327, %fd326, 0d3FE0000000000000;
	div.rn.f64 	%fd328, %fd327, 0d41CDCD6500000000;
	fma.rn.f64 	%fd329, %fd328, %fd328, 0d3FF0000000000000;
	div.rn.f64 	%fd330, %fd317, %fd329;
	add.f64 	%fd331, %fd325, %fd330;
	ld.global.f64 	%fd332, [%rd62+12288];
	add.f64 	%fd333, %fd332, 0d3FE0000000000000;
	div.rn.f64 	%fd334, %fd333, 0d41CDCD6500000000;
	fma.rn.f64 	%fd335, %fd334, %fd334, 0d3FF0000000000000;
	div.rn.f64 	%fd336, %fd317, %fd335;
	add.f64 	%fd464, %fd331, %fd336;
	add.s32 	%r256, %r256, 2048;
$L__BB7_10:
	and.b32  	%r132, %r9, 3;
	setp.eq.s32 	%p28, %r132, 0;
	@%p28 bra 	$L__BB7_15;
	setp.eq.s32 	%p29, %r132, 1;
	@%p29 bra 	$L__BB7_13;
	cvt.s64.s32 	%rd63, %r256;
	add.s64 	%rd64, %rd63, %rd4;
	shl.b64 	%rd65, %rd64, 3;
	add.s64 	%rd66, %rd2, %rd65;
	ld.global.f64 	%fd338, [%rd66];
	add.f64 	%fd339, %fd338, 0d3FE0000000000000;
	div.rn.f64 	%fd340, %fd339, 0d41CDCD6500000000;
	fma.rn.f64 	%fd341, %fd340, %fd340, 0d3FF0000000000000;
	mov.f64 	%fd342, 0d4010000000000000;
	div.rn.f64 	%fd343, %fd342, %fd341;
	add.f64 	%fd344, %fd464, %fd343;
	ld.global.f64 	%fd345, [%rd66+4096];
	add.f64 	%fd346, %fd345, 0d3FE0000000000000;
	div.rn.f64 	%fd347, %fd346, 0d41CDCD6500000000;
	fma.rn.f64 	%fd348, %fd347, %fd347, 0d3FF0000000000000;
	div.rn.f64 	%fd349, %fd342, %fd348;
	add.f64 	%fd464, %fd344, %fd349;
	add.s32 	%r256, %r256, 1024;
$L__BB7_13:
	and.b32  	%r133, %r8, 512;
	setp.ne.s32 	%p30, %r133, 0;
	@%p30 bra 	$L__BB7_15;
	cvt.s64.s32 	%rd67, %r256;
	add.s64 	%rd68, %rd67, %rd4;
	shl.b64 	%rd69, %rd68, 3;
	add.s64 	%rd70, %rd2, %rd69;
	ld.global.f64 	%fd350, [%rd70];
	add.f64 	%fd351, %fd350, 0d3FE0000000000000;
	div.rn.f64 	%fd352, %fd351, 0d41CDCD6500000000;
	fma.rn.f64 	%fd353, %fd352, %fd352, 0d3FF0000000000000;
	mov.f64 	%fd354, 0d4010000000000000;
	div.rn.f64 	%fd355, %fd354, %fd353;
	add.f64 	%fd464, %fd464, %fd355;
$L__BB7_15:
	setp.lt.s32 	%p31, %r4, 512;
	@%p31 bra 	$L__BB7_20;
	// begin inline asm
	mov.u32 %r197, %laneid;
	// end inline asm
	mov.b64 	%rd81, %fd464;
	mov.b64 	{%r199, %r204}, %rd81;
	mov.b32 	%r205, 1;
	mov.b32 	%r246, 31;
	mov.b32 	%r247, -1;
	// begin inline asm
	shfl.sync.down.b32 %r198, %r199, %r205, %r246, %r247;
	// end inline asm
	// begin inline asm
	shfl.sync.down.b32 %r203, %r204, %r205, %r246, %r247;
	// end inline asm
	mov.b64 	%rd82, {%r198, %r203};
	mov.b64 	%fd414, %rd82;
	setp.gt.s32 	%p55, %r197, 30;
	add.f64 	%fd415, %fd464, %fd414;
	selp.f64 	%fd416, %fd464, %fd415, %p55;
	mov.b64 	%rd83, %fd416;
	mov.b64 	{%r209, %r214}, %rd83;
	mov.b32 	%r215, 2;
	// begin inline asm
	shfl.sync.down.b32 %r208, %r209, %r215, %r246, %r247;
	// end inline asm
	// begin inline asm
	shfl.sync.down.b32 %r213, %r214, %r215, %r246, %r247;
	// end inline asm
	mov.b64 	%rd84, {%r208, %r213};
	mov.b64 	%fd417, %rd84;
	setp.gt.s32 	%p56, %r197, 29;
	add.f64 	%fd418, %fd416, %fd417;
	selp.f64 	%fd419, %fd416, %fd418, %p56;
	mov.b64 	%rd85, %fd419;
	mov.b64 	{%r219, %r224}, %rd85;
	mov.b32 	%r225, 4;
	// begin inline asm
	shfl.sync.down.b32 %r218, %r219, %r225, %r246, %r247;
	// end inline asm
	// begin inline asm
	shfl.sync.down.b32 %r223, %r224, %r225, %r246, %r247;
	// end inline asm
	mov.b64 	%rd86, {%r218, %r223};
	mov.b64 	%fd420, %rd86;
	setp.gt.s32 	%p57, %r197, 27;
	add.f64 	%fd421, %fd419, %fd420;
	selp.f64 	%fd422, %fd419, %fd421, %p57;
	mov.b64 	%rd87, %fd422;
	mov.b64 	{%r229, %r234}, %rd87;
	mov.b32 	%r235, 8;
	// begin inline asm
	shfl.sync.down.b32 %r228, %r229, %r235, %r246, %r247;
	// end inline asm
	// begin inline asm
	shfl.sync.down.b32 %r233, %r234, %r235, %r246, %r247;
	// end inline asm
	mov.b64 	%rd88, {%r228, %r233};
	mov.b64 	%fd423, %rd88;
	setp.gt.s32 	%p58, %r197, 23;
	add.f64 	%fd424, %fd422, %fd423;
	selp.f64 	%fd425, %fd422, %fd424, %p58;
	mov.b64 	%rd89, %fd425;
	mov.b64 	{%r239, %r244}, %rd89;
	mov.b32 	%r245, 16;
	// begin inline asm
	shfl.sync.down.b32 %r238, %r239, %r245, %r246, %r247;
	// end inline asm
	// begin inline asm
	shfl.sync.down.b32 %r243, %r244, %r245, %r246, %r247;
	// end inline asm
	mov.b64 	%rd90, {%r238, %r243};
	mov.b64 	%fd426, %rd90;
	setp.gt.s32 	%p59, %r197, 15;
	add.f64 	%fd15, %fd425, %fd426;
	selp.f64 	%fd474, %fd425, %fd15, %p59;
	setp.ne.s32 	%p60, %r197, 0;
	@%p60 bra 	$L__BB7_18;
	shr.u32 	%r248, %r5, 2;
	and.b32  	%r249, %r248, 248;
	mov.u32 	%r250, _ZZN3cub18CUB_300001_SM_10006detail6reduce18DeviceReduceKernelINS2_10policy_hubIdyN4cuda3std3__44plusIdEEE10Policy1000EN6thrust24THRUST_300001_SM_1000_NS6detail15normal_iteratorINSD_10device_ptrIdEEEEyS9_d7functorEEvT0_PT3_T1_NS0_13GridEvenShareISN_EET2_T4_E12temp_storage;
	add.s32 	%r251, %r250, %r249;
	st.shared.f64 	[%r251+16], %fd15;
$L__BB7_18:
	bar.sync 	0;
	setp.ne.s32 	%p61, %r5, 0;
	@%p61 bra 	$L__BB7_44;
	ld.shared.f64 	%fd427, [_ZZN3cub18CUB_300001_SM_10006detail6reduce18DeviceReduceKernelINS2_10policy_hubIdyN4cuda3std3__44plusIdEEE10Policy1000EN6thrust24THRUST_300001_SM_1000_NS6detail15normal_iteratorINSD_10device_ptrIdEEEEyS9_d7functorEEvT0_PT3_T1_NS0_13GridEvenShareISN_EET2_T4_E12temp_storage+24];
	add.f64 	%fd428, %fd474, %fd427;
	ld.shared.f64 	%fd429, [_ZZN3cub18CUB_300001_SM_10006detail6reduce18DeviceReduceKernelINS2_10policy_hubIdyN4cuda3std3__44plusIdEEE10Policy1000EN6thrust24THRUST_300001_SM_1000_NS6detail15normal_iteratorINSD_10device_ptrIdEEEEyS9_d7functorEEvT0_PT3_T1_NS0_13GridEvenShareISN_EET2_T4_E12temp_storage+32];
	add.f64 	%fd430, %fd428, %fd429;
	ld.shared.f64 	%fd431, [_ZZN3cub18CUB_300001_SM_10006detail6reduce18DeviceReduceKernelINS2_10policy_hubIdyN4cuda3std3__44plusIdEEE10Policy1000EN6thrust24THRUST_300001_SM_1000_NS6detail15normal_iteratorINSD_10device_ptrIdEEEEyS9_d7functorEEvT0_PT3_T1_NS0_13GridEvenShareISN_EET2_T4_E12temp_storage+40];
	add.f64 	%fd432, %fd430, %fd431;
	ld.shared.f64 	%fd433, [_ZZN3cub18CUB_300001_SM_10006detail6reduce18DeviceReduceKernelINS2_10policy_hubIdyN4cuda3std3__44plusIdEEE10Policy1000EN6thrust24THRUST_300001_SM_1000_NS6detail15normal_iteratorINSD_10device_ptrIdEEEEyS9_d7functorEEvT0_PT3_T1_NS0_13GridEvenShareISN_EET2_T4_E12temp_storage+48];
	add.f64 	%fd434, %fd432, %fd433;
	ld.shared.f64 	%fd435, [_ZZN3cub18CUB_300001_SM_10006detail6reduce18DeviceReduceKernelINS2_10policy_hubIdyN4cuda3std3__44plusIdEEE10Policy1000EN6thrust24THRUST_300001_SM_1000_NS6detail15normal_iteratorINSD_10device_ptrIdEEEEyS9_d7functorEEvT0_PT3_T1_NS0_13GridEvenShareISN_EET2_T4_E12temp_storage+56];
	add.f64 	%fd436, %fd434, %fd435;
	ld.shared.f64 	%fd437, [_ZZN3cub18CUB_300001_SM_10006detail6reduce18DeviceReduceKernelINS2_10policy_hubIdyN4cuda3std3__44plusIdEEE10Policy1000EN6thrust24THRUST_300001_SM_1000_NS6detail15normal_iteratorINSD_10device_ptrIdEEEEyS9_d7functorEEvT0_PT3_T1_NS0_13GridEvenShareISN_EET2_T4_E12temp_storage+64];
	add.f64 	%fd438, %fd436, %fd437;
	ld.shared.f64 	%fd439, [_ZZN3cub18CUB_300001_SM_10006detail6reduce18DeviceReduceKernelINS2_10policy_hubIdyN4cuda3std3__44plusIdEEE10Policy1000EN6thrust24THRUST_300001_SM_1000_NS6detail15normal_iteratorINSD_10device_ptrIdEEEEyS9_d7functorEEvT0_PT3_T1_NS0_13GridEvenShareISN_EET2_T4_E12temp_storage+72];
	add.f64 	%fd440, %fd438, %fd439;
	ld.shared.f64 	%fd441, [_ZZN3cub18CUB_300001_SM_10006detail6reduce18DeviceReduceKernelINS2_10policy_hubIdyN4cuda3std3__44plusIdEEE10Policy1000EN6thrust24THRUST_300001_SM_1000_NS6detail15normal_iteratorINSD_10device_ptrIdEEEEyS9_d7functorEEvT0_PT3_T1_NS0_13GridEvenShareISN_EET2_T4_E12temp_storage+80];
	add.f64 	%fd442, %fd440, %fd441;
	ld.shared.f64 	%fd443, [_ZZN3cub18CUB_300001_SM_10006detail6reduce18DeviceReduceKernelINS2_10policy_hubIdyN4cuda3std3__44plusIdEEE10Policy1000EN6thrust24THRUST_300001_SM_1000_NS6detail15normal_iteratorINSD_10device_ptrIdEEEEyS9_d7functorEEvT0_PT3_T1_NS0_13GridEvenShareISN_EET2_T4_E12temp_storage+88];
	add.f64 	%fd444, %fd442, %fd443;
	ld.shared.f64 	%fd445, [_ZZN3cub18CUB_300001_SM_10006detail6reduce18DeviceReduceKernelINS2_10policy_hubIdyN4cuda3std3__44plusIdEEE10Policy1000EN6thrust24THRUST_300001_SM_1000_NS6detail15normal_iteratorINSD_10device_ptrIdEEEEyS9_d7functorEEvT0_PT3_T1_NS0_13GridEvenShareISN_EET2_T4_E12temp_storage+96];
	add.f64 	%fd446, %fd444, %fd445;
	ld.shared.f64 	%fd447, [_ZZN3cub18CUB_300001_SM_10006detail6reduce18DeviceReduceKernelINS2_10policy_hubIdyN4cuda3std3__44plusIdEEE10Policy1000EN6thrust24THRUST_300001_SM_1000_NS6detail15normal_iteratorINSD_10device_ptrIdEEEEyS9_d7functorEEvT0_PT3_T1_NS0_13GridEvenShareISN_EET2_T4_E12temp_storage+104];
	add.f64 	%fd448, %fd446, %fd447;
	ld.shared.f64 	%fd449, [_ZZN3cub18CUB_300001_SM_10006detail6reduce18DeviceReduceKernelINS2_10policy_hubIdyN4cuda3std3__44plusIdEEE10Policy1000EN6thrust24THRUST_300001_SM_1000_NS6detail15normal_iteratorINSD_10device_ptrIdEEEEyS9_d7functorEEvT0_PT3_T1_NS0_13GridEvenShareISN_EET2_T4_E12temp_storage+112];
	add.f64 	%fd450, %fd448, %fd449;
	ld.shared.f64 	%fd451, [_ZZN3cub18CUB_300001_SM_10006detail6reduce18DeviceReduceKernelINS2_10policy_hubIdyN4cuda3std3__44plusIdEEE10Policy1000EN6thrust24THRUST_300001_SM_1000_NS6detail15normal_iteratorINSD_10device_ptrIdEEEEyS9_d7functorEEvT0_PT3_T1_NS0_13GridEvenShareISN_EET2_T4_E12temp_storage+120];
	add.f64 	%fd452, %fd450, %fd451;
	ld.shared.f64 	%fd453, [_ZZN3cub18CUB_300001_SM_10006detail6reduce18DeviceReduceKernelINS2_10policy_hubIdyN4cuda3std3__44plusIdEEE10Policy1000EN6thrust24THRUST_300001_SM_1000_NS6detail15normal_iteratorINSD_10device_ptrIdEEEEyS9_d7functorEEvT0_PT3_T1_NS0_13GridEvenShareISN_EET2_T4_E12temp_storage+128];
	add.f64 	%fd454, %fd452, %fd453;
	ld.shared.f64 	%fd455, [_ZZN3cub18CUB_300001_SM_10006detail6reduce18DeviceReduceKernelINS2_10policy_hubIdyN4cuda3std3__44plusIdEEE10Policy1000EN6thrust24THRUST_300001_SM_1000_NS6detail15normal_iteratorINSD_10device_ptrIdEEEEyS9_d7functorEEvT0_PT3_T1_NS0_13GridEvenShareISN_EET2_T4_E12temp_storage+136];
	add.f64 	%fd474, %fd454, %fd455;
	bra.uni 	$L__BB7_44;
$L__BB7_20:
	// begin inline asm
	mov.u32 %r134, %laneid;
	// end inline asm
	and.b32  	%r185, %r5, 992;
	add.s32 	%r186, %r185, 32;
	setp.gt.s32 	%p32, %r186, %r4;
	not.b32 	%r187, %r185;
	add.s32 	%r188, %r4, %r187;
	selp.b32 	%r183, %r188, 31, %p32;
	mov.b64 	%rd71, %fd464;
	mov.b64 	{%r136, %r141}, %rd71;
	mov.b32 	%r142, 1;
	mov.b32 	%r184, -1;
	// begin inline asm
	shfl.sync.down.b32 %r135, %r136, %r142, %r183, %r184;
	// end inline asm
	// begin inline asm
	shfl.sync.down.b32 %r140, %r141, %r142, %r183, %r184;
	// end inline asm
	mov.b64 	%rd72, {%r135, %r140};
	mov.b64 	%fd356, %rd72;
	setp.lt.s32 	%p33, %r134, %r183;
	add.f64 	%fd357, %fd464, %fd356;
	selp.f64 	%fd358, %fd357, %fd464, %p33;
	mov.b64 	%rd73, %fd358;
	mov.b64 	{%r146, %r151}, %rd73;
	mov.b32 	%r152, 2;
	// begin inline asm
	shfl.sync.down.b32 %r145, %r146, %r152, %r183, %r184;
	// end inline asm
	// begin inline asm
	shfl.sync.down.b32 %r150, %r151, %r152, %r183, %r184;
	// end inline asm
	mov.b64 	%rd74, {%r145, %r150};
	mov.b64 	%fd359, %rd74;
	add.s32 	%r189, %r134, 2;
	setp.gt.s32 	%p34, %r189, %r183;
	add.f64 	%fd360, %fd358, %fd359;
	selp.f64 	%fd361, %fd358, %fd360, %p34;
	mov.b64 	%rd75, %fd361;
	mov.b64 	{%r156, %r161}, %rd75;
	mov.b32 	%r162, 4;
	// begin inline asm
	shfl.sync.down.b32 %r155, %r156, %r162, %r183, %r184;
	// end inline asm
	// begin inline asm
	shfl.sync.down.b32 %r160, %r161, %r162, %r183, %r184;
	// end inline asm
	mov.b64 	%rd76, {%r155, %r160};
	mov.b64 	%fd362, %rd76;
	add.s32 	%r190, %r134, 4;
	setp.gt.s32 	%p35, %r190, %r183;
	add.f64 	%fd363, %fd361, %fd362;
	selp.f64 	%fd364, %fd361, %fd363, %p35;
	mov.b64 	%rd77, %fd364;
	mov.b64 	{%r166, %r171}, %rd77;
	mov.b32 	%r172, 8;
	// begin inline asm
	shfl.sync.down.b32 %r165, %r166, %r172, %r183, %r184;
	// end inline asm
	// begin inline asm
	shfl.sync.down.b32 %r170, %r171, %r172, %r183, %r184;
	// end inline asm
	mov.b64 	%rd78, {%r165, %r170};
	mov.b64 	%fd365, %rd78;
	add.s32 	%r191, %r134, 8;
	setp.gt.s32 	%p36, %r191, %r183;
	add.f64 	%fd366, %fd364, %fd365;
	selp.f64 	%fd367, %fd364, %fd366, %p36;
	mov.b64 	%rd79, %fd367;
	mov.b64 	{%r176, %r181}, %rd79;
	mov.b32 	%r182, 16;
	// begin inline asm
	shfl.sync.down.b32 %r175, %r176, %r182, %r183, %r184;
	// end inline asm
	// begin inline asm
	shfl.sync.down.b32 %r180, %r181, %r182, %r183, %r184;
	// end inline asm
	mov.b64 	%rd80, {%r175, %r180};
	mov.b64 	%fd368, %rd80;
	add.s32 	%r192, %r134, 16;
	setp.gt.s32 	%p37, %r192, %r183;
	add.f64 	%fd369, %fd367, %fd368;
	selp.f64 	%fd474, %fd367, %fd369, %p37;
	setp.ne.s32 	%p38, %r134, 0;
	@%p38 bra 	$L__BB7_22;
	shr.u32 	%r193, %r5, 2;
	and.b32  	%r194, %r193, 248;
	mov.u32 	%r195, _ZZN3cub18CUB_300001_SM_10006detail6reduce18DeviceReduceKernelINS2_10policy_hubIdyN4cuda3std3__44plusIdEEE10Policy1000EN6thrust24THRUST_300001_SM_1000_NS6detail15normal_iteratorINSD_10device_ptrIdEEEEyS9_d7functorEEvT0_PT3_T1_NS0_13GridEvenShareISN_EET2_T4_E12temp_storage;
	add.s32 	%r196, %r195, %r194;
	st.shared.f64 	[%r196+16], %fd474;
$L__BB7_22:
	bar.sync 	0;
	setp.ne.s32 	%p39, %r5, 0;
	@%p39 bra 	$L__BB7_44;
	setp.gt.s32 	%p40, %r4, 32;
	ld.shared.f64 	%fd370, [_ZZN3cub18CUB_300001_SM_10006detail6reduce18DeviceReduceKernelINS2_10policy_hubIdyN4cuda3std3__44plusIdEEE10Policy1000EN6thrust24THRUST_300001_SM_1000_NS6detail15normal_iteratorINSD_10device_ptrIdEEEEyS9_d7functorEEvT0_PT3_T1_NS0_13GridEvenShareISN_EET2_T4_E12temp_storage+24];
	add.f64 	%fd371, %fd474, %fd370;
	selp.f64 	%fd372, %fd371, %fd474, %p40;
	setp.gt.s32 	%p41, %r4, 64;
	ld.shared.f64 	%fd373, [_ZZN3cub18CUB_300001_SM_10006detail6reduce18DeviceReduceKernelINS2_10policy_hubIdyN4cuda3std3__44plusIdEEE10Policy1000EN6thrust24THRUST_300001_SM_1000_NS6detail15normal_iteratorINSD_10device_ptrIdEEEEyS9_d7functorEEvT0_PT3_T1_NS0_13GridEvenShareISN_EET2_T4_E12temp_storage+32];
	add.f64 	%fd374, %fd373, %fd372;
	selp.f64 	%fd375, %fd374, %fd372, %p41;
	setp.gt.s32 	%p42, %r4, 96;
	ld.shared.f64 	%fd376, [_ZZN3cub18CUB_300001_SM_10006detail6reduce18DeviceReduceKernelINS2_10policy_hubIdyN4cuda3std3__44plusIdEEE10Policy1000EN6thrust24THRUST_300001_SM_1000_NS6detail15normal_iteratorINSD_10device_ptrIdEEEEyS9_d7functorEEvT0_PT3_T1_NS0_13GridEvenShareISN_EET2_T4_E12temp_storage+40];
	add.f64 	%fd377, %fd376, %fd375;
	selp.f64 	%fd378, %fd377, %fd375, %p42;
	setp.gt.s32 	%p43, %r4, 128;
	ld.shared.f64 	%fd379, [_ZZN3cub18CUB_300001_SM_10006detail6reduce18DeviceReduceKernelINS2_10policy_hubIdyN4cuda3std3__44plusIdEEE10Policy1000EN6thrust24THRUST_300001_SM_1000_NS6detail15normal_iteratorINSD_10device_ptrIdEEEEyS9_d7functorEEvT0_PT3_T1_NS0_13GridEvenShareISN_EET2_T4_E12temp_storage+48];
	add.f64 	%fd380, %fd379, %fd378;
	selp.f64 	%fd381, %fd380, %fd378, %p43;
	setp.gt.s32 	%p44, %r4, 160;
	ld.shared.f64 	%fd382, [_ZZN3cub18CUB_300001_SM_10006detail6reduce18DeviceReduceKernelINS2_10policy_hubIdyN4cuda3std3__44plusIdEEE10Policy1000EN6thrust24THRUST_300001_SM_1000_NS6detail15normal_iteratorINSD_10device_ptrIdEEEEyS9_d7functorEEvT0_PT3_T1_NS0_13GridEvenShareISN_EET2_T4_E12temp_storage+56];
	add.f64 	%fd383, %fd382, %fd381;
	selp.f64 	%fd384, %fd383, %fd381, %p44;
	setp.gt.s32 	%p45, %r4, 192;
	ld.shared.f64 	%fd385, [_ZZN3cub18CUB_300001_SM_10006detail6reduce18DeviceReduceKernelINS2_10policy_hubIdyN4cuda3std3__44plusIdEEE10Policy1000EN6thrust24THRUST_300001_SM_1000_NS6detail15normal_iteratorINSD_10device_ptrIdEEEEyS9_d7functorEEvT0_PT3_T1_NS0_13GridEvenShareISN_EET2_T4_E12temp_storage+64];
	add.f64 	%fd386, %fd385, %fd384;
	selp.f64 	%fd387, %fd386, %fd384, %p45;
	setp.gt.s32 	%p46, %r4, 224;
	ld.shared.f64 	%fd388, [_ZZN3cub18CUB_300001_SM_10006detail6reduce18DeviceReduceKernelINS2_10policy_hubIdyN4cuda3std3__44plusIdEEE10Policy1000EN6thrust24THRUST_300001_SM_1000_NS6detail15normal_iteratorINSD_10device_ptrIdEEEEyS9_d7functorEEvT0_PT3_T1_NS0_13GridEvenShareISN_EET2_T4_E12temp_storage+72];
	add.f64 	%fd389, %fd388, %fd387;
	selp.f64 	%fd390, %fd389, %fd387, %p46;
	setp.gt.s32 	%p47, %r4, 256;
	ld.shared.f64 	%fd391, [_ZZN3cub18CUB_300001_SM_10006detail6reduce18DeviceReduceKernelINS2_10policy_hubIdyN4cuda3std3__44plusIdEEE10Policy1000EN6thrust24THRUST_300001_SM_1000_NS6detail15normal_iteratorINSD_10device_ptrIdEEEEyS9_d7functorEEvT0_PT3_T1_NS0_13GridEvenShareISN_EET2_T4_E12temp_storage+80];
	add.f64 	%fd392, %fd391, %fd390;
	selp.f64 	%fd393, %fd392, %fd390, %p47;
	setp.gt.s32 	%p48, %r4, 288;
	ld.shared.f64 	%fd394, [_ZZN3cub18CUB_300001_SM_10006detail6reduce18DeviceReduceKernelINS2_10policy_hubIdyN4cuda3std3__44plusIdEEE10Policy1000EN6thrust24THRUST_300001_SM_1000_NS6detail15normal_iteratorINSD_10device_ptrIdEEEEyS9_d7functorEEvT0_PT3_T1_NS0_13GridEvenShareISN_EET2_T4_E12temp_storage+88];
	add.f64 	%fd395, %fd394, %fd393;
	selp.f64 	%fd396, %fd395, %fd393, %p48;
	setp.gt.s32 	%p49, %r4, 320;
	ld.shared.f64 	%fd397, [_ZZN3cub18CUB_300001_SM_10006detail6reduce18DeviceReduceKernelINS2_10policy_hubIdyN4cuda3std3__44plusIdEEE10Policy1000EN6thrust24THRUST_300001_SM_1000_NS6detail15normal_iteratorINSD_10device_ptrIdEEEEyS9_d7functorEEvT0_PT3_T1_NS0_13GridEvenShareISN_EET2_T4_E12temp_storage+96];
	add.f64 	%fd398, %fd397, %fd396;
	selp.f64 	%fd399, %fd398, %fd396, %p49;
	setp.gt.s32 	%p50, %r4, 352;
	ld.shared.f64 	%fd400, [_ZZN3cub18CUB_300001_SM_10006detail6reduce18DeviceReduceKernelINS2_10policy_hubIdyN4cuda3std3__44plusIdEEE10Policy1000EN6thrust24THRUST_300001_SM_1000_NS6detail15normal_iteratorINSD_10device_ptrIdEEEEyS9_d7functorEEvT0_PT3_T1_NS0_13GridEvenShareISN_EET2_T4_E12temp_storage+104];
	add.f64 	%fd401, %fd400, %fd399;
	selp.f64 	%fd402, %fd401, %fd399, %p50;
	setp.gt.s32 	%p51, %r4, 384;
	ld.shared.f64 	%fd403, [_ZZN3cub18CUB_300001_SM_10006detail6reduce18DeviceReduceKernelINS2_10policy_hubIdyN4cuda3std3__44plusIdEEE10Policy1000EN6thrust24THRUST_300001_SM_1000_NS6detail15normal_iteratorINSD_10device_ptrIdEEEEyS9_d7functorEEvT0_PT3_T1_NS0_13GridEvenShareISN_EET2_T4_E12temp_storage+112];
	add.f64 	%fd404, %fd403, %fd402;
	selp.f64 	%fd405, %fd404, %fd402, %p51;
	setp.gt.s32 	%p52, %r4, 416;
	ld.shared.f64 	%fd406, [_ZZN3cub18CUB_300001_SM_10006detail6reduce18DeviceReduceKernelINS2_10policy_hubIdyN4cuda3std3__44plusIdEEE10Policy1000EN6thrust24THRUST_300001_SM_1000_NS6detail15normal_iteratorINSD_10device_ptrIdEEEEyS9_d7functorEEvT0_PT3_T1_NS0_13GridEvenShareISN_EET2_T4_E12temp_storage+120];
	add.f64 	%fd407, %fd406, %fd405;
	selp.f64 	%fd408, %fd407, %fd405, %p52;
	setp.gt.s32 	%p53, %r4, 448;
	ld.shared.f64 	%fd409, [_ZZN3cub18CUB_300001_SM_10006detail6reduce18DeviceReduceKernelINS2_10policy_hubIdyN4cuda3std3__44plusIdEEE10Policy1000EN6thrust24THRUST_300001_SM_1000_NS6detail15normal_iteratorINSD_10device_ptrIdEEEEyS9_d7functorEEvT0_PT3_T1_NS0_13GridEvenShareISN_EET2_T4_E12temp_storage+128];
	add.f64 	%fd410, %fd409, %fd408;
	selp.f64 	%fd411, %fd410, %fd408, %p53;
	setp.gt.s32 	%p54, %r4, 480;
	ld.shared.f64 	%fd412, [_ZZN3cub18CUB_300001_SM_10006detail6reduce18DeviceReduceKernelINS2_10policy_hubIdyN4cuda3std3__44plusIdEEE10Policy1000EN6thrust24THRUST_300001_SM_1000_NS6detail15normal_iteratorINSD_10device_ptrIdEEEEyS9_d7functorEEvT0_PT3_T1_NS0_13GridEvenShareISN_EET2_T4_E12temp_storage+136];
	add.f64 	%fd413, %fd412, %fd411;
	selp.f64 	%fd474, %fd413, %fd411, %p54;
	bra.uni 	$L__BB7_44;
$L__BB7_24:
	cvt.u32.u64 	%r43, %rd4;
	mov.u32 	%r21, %tid.x;
	add.s32 	%r44, %r43, %r21;
	mul.wide.u32 	%rd19, %r44, 8;
	add.s64 	%rd20, %rd2, %rd19;
	ld.global.f64 	%fd39, [%rd20];
	add.f64 	%fd40, %fd39, 0d3FE0000000000000;
	div.rn.f64 	%fd41, %fd40, 0d41CDCD6500000000;
	fma.rn.f64 	%fd42, %fd41, %fd41, 0d3FF0000000000000;
	mov.f64 	%fd43, 0d4010000000000000;
	div.rn.f64 	%fd44, %fd43, %fd42;
	ld.global.f64 	%fd45, [%rd20+4096];
	add.f64 	%fd46, %fd45, 0d3FE0000000000000;
	div.rn.f64 	%fd47, %fd46, 0d41CDCD6500000000;
	fma.rn.f64 	%fd48, %fd47, %fd47, 0d3FF0000000000000;
	div.rn.f64 	%fd49, %fd43, %fd48;
	ld.global.f64 	%fd50, [%rd20+8192];
	add.f64 	%fd51, %fd50, 0d3FE0000000000000;
	div.rn.f64 	%fd52, %fd51, 0d41CDCD6500000000;
	fma.rn.f64 	%fd53, %fd52, %fd52, 0d3FF0000000000000;
	div.rn.f64 	%fd54, %fd43, %fd53;
	ld.global.f64 	%fd55, [%rd20+12288];
	add.f64 	%fd56, %fd55, 0d3FE0000000000000;
	div.rn.f64 	%fd57, %fd56, 0d41CDCD6500000000;
	fma.rn.f64 	%fd58, %fd57, %fd57, 0d3FF0000000000000;
	div.rn.f64 	%fd59, %fd43, %fd58;
	ld.global.f64 	%fd60, [%rd20+16384];
	add.f64 	%fd61, %fd60, 0d3FE0000000000000;
	div.rn.f64 	%fd62, %fd61, 0d41CDCD6500000000;
	fma.rn.f64 	%fd63, %fd62, %fd62, 0d3FF0000000000000;
	div.rn.f64 	%fd64, %fd43, %fd63;
	ld.global.f64 	%fd65, [%rd20+20480];
	add.f64 	%fd66, %fd65, 0d3FE0000000000000;
	div.rn.f64 	%fd67, %fd66, 0d41CDCD6500000000;
	fma.rn.f64 	%fd68, %fd67, %fd67, 0d3FF0000000000000;
	div.rn.f64 	%fd69, %fd43, %fd68;
	ld.global.f64 	%fd70, [%rd20+24576];
	add.f64 	%fd71, %fd70, 0d3FE0000000000000;
	div.rn.f64 	%fd72, %fd71, 0d41CDCD6500000000;
	fma.rn.f64 	%fd73, %fd72, %fd72, 0d3FF0000000000000;
	div.rn.f64 	%fd74, %fd43, %fd73;
	add.f64 	%fd75, %fd44, %fd49;
	add.f64 	%fd76, %fd75, %fd54;
	add.f64 	%fd77, %fd76, %fd59;
	add.f64 	%fd78, %fd77, %fd64;
	add.f64 	%fd79, %fd78, %fd69;
	add.f64 	%fd473, %fd79, %fd74;
	setp.lt.u64 	%p2, %rd5, %rd3;
	@%p2 bra 	$L__BB7_40;
	cvt.u32.u64 	%r46, %rd3;
	cvt.u64.u32 	%rd9, %r21;
	cvt.u32.u64 	%r22, %rd1;
	not.b32 	%r48, %r21;
	add.s32 	%r49, %r48, %r22;
	sub.s32 	%r50, %r49, %r46;
	sub.s32 	%r259, %r50, %r43;
	add.s64 	%rd21, %rd4, %rd3;
	add.s64 	%rd22, %rd21, %rd9;
	shl.b64 	%rd23, %rd22, 3;
	add.s64 	%rd24, %rd23, %rd2;
	add.s64 	%rd95, %rd24, 16384;
	mov.b32 	%r260, 0;
	mov.u64 	%rd96, %rd4;
$L__BB7_26:
	add.s64 	%rd96, %rd96, %rd3;
	add.s64 	%rd25, %rd1, -3584;
	setp.gt.u64 	%p3, %rd96, %rd25;
	@%p3 bra 	$L__BB7_28;
	cvt.u32.u64 	%r51, %rd3;
	add.s64 	%rd26, %rd96, %rd9;
	shl.b64 	%rd27, %rd26, 3;
	add.s64 	%rd28, %rd2, %rd27;
	ld.global.f64 	%fd80, [%rd28];
	add.f64 	%fd81, %fd80, 0d3FE0000000000000;
	div.rn.f64 	%fd82, %fd81, 0d41CDCD6500000000;
	fma.rn.f64 	%fd83, %fd82, %fd82, 0d3FF0000000000000;
	mov.f64 	%fd84, 0d4010000000000000;
	div.rn.f64 	%fd85, %fd84, %fd83;
	ld.global.f64 	%fd86, [%rd28+4096];
	add.f64 	%fd87, %fd86, 0d3FE0000000000000;
	div.rn.f64 	%fd88, %fd87, 0d41CDCD6500000000;
	fma.rn.f64 	%fd89, %fd88, %fd88, 0d3FF0000000000000;
	div.rn.f64 	%fd90, %fd84, %fd89;
	ld.global.f64 	%fd91, [%rd28+8192];
	add.f64 	%fd92, %fd91, 0d3FE0000000000000;
	div.rn.f64 	%fd93, %fd92, 0d41CDCD6500000000;
	fma.rn.f64 	%fd94, %fd93, %fd93, 0d3FF0000000000000;
	div.rn.f64 	%fd95, %fd84, %fd94;
	ld.global.f64 	%fd96, [%rd28+12288];
	add.f64 	%fd97, %fd96, 0d3FE0000000000000;
	div.rn.f64 	%fd98, %fd97, 0d41CDCD6500000000;
	fma.rn.f64 	%fd99, %fd98, %fd98, 0d3FF0000000000000;
	div.rn.f64 	%fd100, %fd84, %fd99;
	ld.global.f64 	%fd101, [%rd28+16384];
	add.f64 	%fd102, %fd101, 0d3FE0000000000000;
	div.rn.f64 	%fd103, %fd102, 0d41CDCD6500000000;
	fma.rn.f64 	%fd104, %fd103, %fd103, 0d3FF0000000000000;
	div.rn.f64 	%fd105, %fd84, %fd104;
	ld.global.f64 	%fd106, [%rd28+20480];
	add.f64 	%fd107, %fd106, 0d3FE0000000000000;
	div.rn.f64 	%fd108, %fd107, 0d41CDCD6500000000;
	fma.rn.f64 	%fd109, %fd108, %fd108, 0d3FF0000000000000;
	div.rn.f64 	%fd110, %fd84, %fd109;
	ld.global.f64 	%fd111, [%rd28+24576];
	add.f64 	%fd112, %fd111, 0d3FE0000000000000;
	div.rn.f64 	%fd113, %fd112, 0d41CDCD6500000000;
	fma.rn.f64 	%fd114, %fd113, %fd113, 0d3FF0000000000000;
	div.rn.f64 	%fd115, %fd84, %fd114;
	add.f64 	%fd116, %fd473, %fd85;
	add.f64 	%fd117, %fd116, %fd90;
	add.f64 	%fd118, %fd117, %fd95;
	add.f64 	%fd119, %fd118, %fd100;
	add.f64 	%fd120, %fd119, %fd105;
	add.f64 	%fd121, %fd120, %fd110;
	add.f64 	%fd473, %fd121, %fd115;
	sub.s64 	%rd29, %rd1, %rd96;
	setp.lt.u64 	%p4, %rd29, %rd3;
	add.s32 	%r260, %r260, 1;
	sub.s32 	%r259, %r259, %r51;
	shl.b64 	%rd30, %rd3, 3;
	add.s64 	%rd95, %rd95, %rd30;
	@%p4 bra 	$L__BB7_40;
	bra.uni 	$L__BB7_26;
$L__BB7_28:
	setp.le.u64 	%p5, %rd1, %rd96;
	cvt.u32.u64 	%r52, %rd96;
	cvt.u32.u64 	%r53, %rd1;
	sub.s32 	%r54, %r53, %r52;
	setp.ge.s32 	%p6, %r21, %r54;
	or.pred  	%p7, %p5, %p6;
	@%p7 bra 	$L__BB7_40;
	cvt.u32.u64 	%r56, %rd3;
	cvt.u32.u64 	%r57, %rd4;
	not.b32 	%r58, %r21;
	add.s32 	%r59, %r58, %r22;
	add.s32 	%r60, %r56, %r57;
	sub.s32 	%r61, %r59, %r60;
	mul.lo.s32 	%r62, %r1, %r260;
	mad.lo.s32 	%r28, %r62, -3584, %r61;
	shr.u32 	%r63, %r28, 9;
	add.s32 	%r29, %r63, 1;
	and.b32  	%r30, %r29, 7;
	setp.lt.u32 	%p8, %r28, 3584;
	mov.u32 	%r263, %r21;
	@%p8 bra 	$L__BB7_32;
	shr.u32 	%r64, %r259, 9;
	add.s32 	%r65, %r64, 1;
	and.b32  	%r66, %r65, 16777208;
	neg.s32 	%r261, %r66;
	mov.u32 	%r263, %r21;
$L__BB7_31:
	.pragma "nounroll";
	ld.global.f64 	%fd123, [%rd95+-16384];
	add.f64 	%fd124, %fd123, 0d3FE0000000000000;
	div.rn.f64 	%fd125, %fd124, 0d41CDCD6500000000;
	fma.rn.f64 	%fd126, %fd125, %fd125, 0d3FF0000000000000;
	mov.f64 	%fd127, 0d4010000000000000;
	div.rn.f64 	%fd128, %fd127, %fd126;
	add.f64 	%fd129, %fd473, %fd128;
	ld.global.f64 	%fd130, [%rd95+-12288];
	add.f64 	%fd131, %fd130, 0d3FE0000000000000;
	div.rn.f64 	%fd132, %fd131, 0d41CDCD6500000000;
	fma.rn.f64 	%fd133, %fd132, %fd132, 0d3FF0000000000000;
	div.rn.f64 	%fd134, %fd127, %fd133;
	add.f64 	%fd135, %fd129, %fd134;
	ld.global.f64 	%fd136, [%rd95+-8192];
	add.f64 	%fd137, %fd136, 0d3FE0000000000000;
	div.rn.f64 	%fd138, %fd137, 0d41CDCD6500000000;
	fma.rn.f64 	%fd139, %fd138, %fd138, 0d3FF0000000000000;
	div.rn.f64 	%fd140, %fd127, %fd139;
	add.f64 	%fd141, %fd135, %fd140;
	ld.global.f64 	%fd142, [%rd95+-4096];
	add.f64 	%fd143, %fd142, 0d3FE0000000000000;
	div.rn.f64 	%fd144, %fd143, 0d41CDCD6500000000;
	fma.rn.f64 	%fd145, %fd144, %fd144, 0d3FF0000000000000;
	div.rn.f64 	%fd146, %fd127, %fd145;
	add.f64 	%fd147, %fd141, %fd146;
	ld.global.f64 	%fd148, [%rd95];
	add.f64 	%fd149, %fd148, 0d3FE0000000000000;
	div.rn.f64 	%fd150, %fd149, 0d41CDCD6500000000;
	fma.rn.f64 	%fd151, %fd150, %fd150, 0d3FF0000000000000;
	div.rn.f64 	%fd152, %fd127, %fd151;
	add.f64 	%fd153, %fd147, %fd152;
	ld.global.f64 	%fd154, [%rd95+4096];
	add.f64 	%fd155, %fd154, 0d3FE0000000000000;
	div.rn.f64 	%fd156, %fd155, 0d41CDCD6500000000;
	fma.rn.f64 	%fd157, %fd156, %fd156, 0d3FF0000000000000;
	div.rn.f64 	%fd158, %fd127, %fd157;
	add.f64 	%fd159, %fd153, %fd158;
	ld.global.f64 	%fd160, [%rd95+8192];
	add.f64 	%fd161, %fd160, 0d3FE0000000000000;
	div.rn.f64 	%fd162, %fd161, 0d41CDCD6500000000;
	fma.rn.f64 	%fd163, %fd162, %fd162, 0d3FF0000000000000;
	div.rn.f64 	%fd164, %fd127, %fd163;
	add.f64 	%fd165, %fd159, %fd164;
	ld.global.f64 	%fd166, [%rd95+12288];
	add.f64 	%fd167, %fd166, 0d3FE0000000000000;
	div.rn.f64 	%fd168, %fd167, 0d41CDCD6500000000;
	fma.rn.f64 	%fd169, %fd168, %fd168, 0d3FF0000000000000;
	div.rn.f64 	%fd170, %fd127, %fd169;
	add.f64 	%fd473, %fd165, %fd170;
	add.s32 	%r263, %r263, 4096;
	add.s32 	%r261, %r261, 8;
	add.s64 	%rd95, %rd95, 32768;
	setp.ne.s32 	%p9, %r261, 0;
	@%p9 bra 	$L__BB7_31;
$L__BB7_32:
	setp.eq.s32 	%p10, %r30, 0;
	@%p10 bra 	$L__BB7_40;
	setp.lt.u32 	%p11, %r30, 4;
	@%p11 bra 	$L__BB7_35;
	cvt.u64.u32 	%rd31, %r263;
	add.s64 	%rd32, %rd96, %rd31;
	shl.b64 	%rd33, %rd32, 3;
	add.s64 	%rd34, %rd2, %rd33;
	ld.global.f64 	%fd172, [%rd34];
	add.f64 	%fd173, %fd172, 0d3FE0000000000000;
	div.rn.f64 	%fd174, %fd173, 0d41CDCD6500000000;
	fma.rn.f64 	%fd175, %fd174, %fd174, 0d3FF0000000000000;
	mov.f64 	%fd176, 0d4010000000000000;
	div.rn.f64 	%fd177, %fd176, %fd175;
	add.f64 	%fd178, %fd473, %fd177;
	ld.global.f64 	%fd179, [%rd34+4096];
	add.f64 	%fd180, %fd179, 0d3FE0000000000000;
	div.rn.f64 	%fd181, %fd180, 0d41CDCD6500000000;
	fma.rn.f64 	%fd182, %fd181, %fd181, 0d3FF0000000000000;
	div.rn.f64 	%fd183, %fd176, %fd182;
	add.f64 	%fd184, %fd178, %fd183;
	ld.global.f64 	%fd185, [%rd34+8192];
	add.f64 	%fd186, %fd185, 0d3FE0000000000000;
	div.rn.f64 	%fd187, %fd186, 0d41CDCD6500000000;
	fma.rn.f64 	%fd188, %fd187, %fd187, 0d3FF0000000000000;
	div.rn.f64 	%fd189, %fd176, %fd188;
	add.f64 	%fd190, %fd184, %fd189;
	ld.global.f64 	%fd191, [%rd34+12288];
	add.f64 	%fd192, %fd191, 0d3FE0000000000000;
	div.rn.f64 	%fd193, %fd192, 0d41CDCD6500000000;
	fma.rn.f64 	%fd194, %fd193, %fd193, 0d3FF0000000000000;
	div.rn.f64 	%fd195, %fd176, %fd194;
	add.f64 	%fd473, %fd190, %fd195;
	add.s32 	%r263, %r263, 2048;
$L__BB7_35:
	and.b32  	%r67, %r29, 3;
	setp.eq.s32 	%p12, %r67, 0;
	@%p12 bra 	$L__BB7_40;
	setp.eq.s32 	%p13, %r67, 1;
	@%p13 bra 	$L__BB7_38;
	cvt.u64.u32 	%rd35, %r263;
	add.s64 	%rd36, %rd96, %rd35;
	shl.b64 	%rd37, %rd36, 3;
	add.s64 	%rd38, %rd2, %rd37;
	ld.global.f64 	%fd197, [%rd38];
	add.f64 	%fd198, %fd197, 0d3FE0000000000000;
	div.rn.f64 	%fd199, %fd198, 0d41CDCD6500000000;
	fma.rn.f64 	%fd200, %fd199, %fd199, 0d3FF0000000000000;
	mov.f64 	%fd201, 0d4010000000000000;
	div.rn.f64 	%fd202, %fd201, %fd200;
	add.f64 	%fd203, %fd473, %fd202;
	ld.global.f64 	%fd204, [%rd38+4096];
	add.f64 	%fd205, %fd204, 0d3FE0000000000000;
	div.rn.f64 	%fd206, %fd205, 0d41CDCD6500000000;
	fma.rn.f64 	%fd207, %fd206, %fd206, 0d3FF0000000000000;
	div.rn.f64 	%fd208, %fd201, %fd207;
	add.f64 	%fd473, %fd203, %fd208;
	add.s32 	%r263, %r263, 1024;
$L__BB7_38:
	and.b32  	%r68, %r28, 512;
	setp.ne.s32 	%p14, %r68, 0;
	@%p14 bra 	$L__BB7_40;
	cvt.u64.u32 	%rd39, %r263;
	add.s64 	%rd40, %rd96, %rd39;
	shl.b64 	%rd41, %rd40, 3;
	add.s64 	%rd42, %rd2, %rd41;
	ld.global.f64 	%fd209, [%rd42];
	add.f64 	%fd210, %fd209, 0d3FE0000000000000;
	div.rn.f64 	%fd211, %fd210, 0d41CDCD6500000000;
	fma.rn.f64 	%fd212, %fd211, %fd211, 0d3FF0000000000000;
	mov.f64 	%fd213, 0d4010000000000000;
	div.rn.f64 	%fd214, %fd213, %fd212;
	add.f64 	%fd473, %fd473, %fd214;
$L__BB7_40:
	// begin inline asm
	mov.u32 %r69, %laneid;
	// end inline asm
	mov.b64 	%rd43, %fd473;
	mov.b64 	{%r71, %r76}, %rd43;
	mov.b32 	%r77, 1;
	mov.b32 	%r118, 31;
	mov.b32 	%r119, -1;
	// begin inline asm
	shfl.sync.down.b32 %r70, %r71, %r77, %r118, %r119;
	// end inline asm
	// begin inline asm
	shfl.sync.down.b32 %r75, %r76, %r77, %r118, %r119;
	// end inline asm
	mov.b64 	%rd44, {%r70, %r75};
	mov.b64 	%fd215, %rd44;
	setp.gt.s32 	%p15, %r69, 30;
	add.f64 	%fd216, %fd473, %fd215;
	selp.f64 	%fd217, %fd473, %fd216, %p15;
	mov.b64 	%rd45, %fd217;
	mov.b64 	{%r81, %r86}, %rd45;
	mov.b32 	%r87, 2;
	// begin inline asm
	shfl.sync.down.b32 %r80, %r81, %r87, %r118, %r119;
	// end inline asm
	// begin inline asm
	shfl.sync.down.b32 %r85, %r86, %r87, %r118, %r119;
	// end inline asm
	mov.b64 	%rd46, {%r80, %r85};
	mov.b64 	%fd218, %rd46;
	setp.gt.s32 	%p16, %r69, 29;
	add.f64 	%fd219, %fd217, %fd218;
	selp.f64 	%fd220, %fd217, %fd219, %p16;
	mov.b64 	%rd47, %fd220;
	mov.b64 	{%r91, %r96}, %rd47;
	mov.b32 	%r97, 4;
	// begin inline asm
	shfl.sync.down.b32 %r90, %r91, %r97, %r118, %r119;
	// end inline asm
	// begin inline asm
	shfl.sync.down.b32 %r95, %r96, %r97, %r118, %r119;
	// end inline asm
	mov.b64 	%rd48, {%r90, %r95};
	mov.b64 	%fd221, %rd48;
	setp.gt.s32 	%p17, %r69, 27;
	add.f64 	%fd222, %fd220, %fd221;
	selp.f64 	%fd223, %fd220, %fd222, %p17;
	mov.b64 	%rd49, %fd223;
	mov.b64 	{%r101, %r106}, %rd49;
	mov.b32 	%r107, 8;
	// begin inline asm
	shfl.sync.down.b32 %r100, %r101, %r107, %r118, %r119;
	// end inline asm
	// begin inline asm
	shfl.sync.down.b32 %r105, %r106, %r107, %r118, %r119;
	// end inline asm
	mov.b64 	%rd50, {%r100, %r105};
	mov.b64 	%fd224, %rd50;
	setp.gt.s32 	%p18, %r69, 23;
	add.f64 	%fd225, %fd223, %fd224;
	selp.f64 	%fd226, %fd223, %fd225, %p18;
	mov.b64 	%rd51, %fd226;
	mov.b64 	{%r111, %r116}, %rd51;
	mov.b32 	%r117, 16;
	// begin inline asm
	shfl.sync.down.b32 %r110, %r111, %r117, %r118, %r119;
	// end inline asm
	// begin inline asm
	shfl.sync.down.b32 %r115, %r116, %r117, %r118, %r119;
	// end inline asm
	mov.b64 	%rd52, {%r110, %r115};
	mov.b64 	%fd227, %rd52;
	setp.gt.s32 	%p19, %r69, 15;
	add.f64 	%fd35, %fd226, %fd227;
	selp.f64 	%fd474, %fd226, %fd35, %p19;
	setp.ne.s32 	%p20, %r69, 0;
	@%p20 bra 	$L__BB7_42;
	shr.u32 	%r120, %r21, 2;
	and.b32  	%r121, %r120, 248;
	mov.u32 	%r122, _ZZN3cub18CUB_300001_SM_10006detail6reduce18DeviceReduceKernelINS2_10policy_hubIdyN4cuda3std3__44plusIdEEE10Policy1000EN6thrust24THRUST_300001_SM_1000_NS6detail15normal_iteratorINSD_10device_ptrIdEEEEyS9_d7functorEEvT0_PT3_T1_NS0_13GridEvenShareISN_EET2_T4_E12temp_storage;
	add.s32 	%r123, %r122, %r121;
	st.shared.f64 	[%r123+16], %fd35;
$L__BB7_42:
	bar.sync 	0;
	setp.ne.s32 	%p21, %r21, 0;
	@%p21 bra 	$L__BB7_44;
	ld.shared.f64 	%fd228, [_ZZN3cub18CUB_300001_SM_10006detail6reduce18DeviceReduceKernelINS2_10policy_hubIdyN4cuda3std3__44plusIdEEE10Policy1000EN6thrust24THRUST_300001_SM_1000_NS6detail15normal_iteratorINSD_10device_ptrIdEEEEyS9_d7functorEEvT0_PT3_T1_NS0_13GridEvenShareISN_EET2_T4_E12temp_storage+24];
	add.f64 	%fd229, %fd474, %fd228;
	ld.shared.f64 	%fd230, [_ZZN3cub18CUB_300001_SM_10006detail6reduce18DeviceReduceKernelINS2_10policy_hubIdyN4cuda3std3__44plusIdEEE10Policy1000EN6thrust24THRUST_300001_SM_1000_NS6detail15normal_iteratorINSD_10device_ptrIdEEEEyS9_d7functorEEvT0_PT3_T1_NS0_13GridEvenShareISN_EET2_T4_E12temp_storage+32];
	add.f64 	%fd231, %fd229, %fd230;
	ld.shared.f64 	%fd232, [_ZZN3cub18CUB_300001_SM_10006detail6reduce18DeviceReduceKernelINS2_10policy_hubIdyN4cuda3std3__44plusIdEEE10Policy1000EN6thrust24THRUST_300001_SM_1000_NS6detail15normal_iteratorINSD_10device_ptrIdEEEEyS9_d7functorEEvT0_PT3_T1_NS0_13GridEvenShareISN_EET2_T4_E12temp_storage+40];
	add.f64 	%fd233, %fd231, %fd232;
	ld.shared.f64 	%fd234, [_ZZN3cub18CUB_300001_SM_10006detail6reduce18DeviceReduceKernelINS2_10policy_hubIdyN4cuda3std3__44plusIdEEE10Policy1000EN6thrust24THRUST_300001_SM_1000_NS6detail15normal_iteratorINSD_10device_ptrIdEEEEyS9_d7functorEEvT0_PT3_T1_NS0_13GridEvenShareISN_EET2_T4_E12temp_storage+48];
	add.f64 	%fd235, %fd233, %fd234;
	ld.shared.f64 	%fd236, [_ZZN3cub18CUB_300001_SM_10006detail6reduce18DeviceReduceKernelINS2_10policy_hubIdyN4cuda3std3__44plusIdEEE10Policy1000EN6thrust24THRUST_300001_SM_1000_NS6detail15normal_iteratorINSD_10device_ptrIdEEEEyS9_d7functorEEvT0_PT3_T1_NS0_13GridEvenShareISN_EET2_T4_E12temp_storage+56];
	add.f64 	%fd237, %fd235, %fd236;
	ld.shared.f64 	%fd238, [_ZZN3cub18CUB_300001_SM_10006detail6reduce18DeviceReduceKernelINS2_10policy_hubIdyN4cuda3std3__44plusIdEEE10Policy1000EN6thrust24THRUST_300001_SM_1000_NS6detail15normal_iteratorINSD_10device_ptrIdEEEEyS9_d7functorEEvT0_PT3_T1_NS0_13GridEvenShareISN_EET2_T4_E12temp_storage+64];
	add.f64 	%fd239, %fd237, %fd238;
	ld.shared.f64 	%fd240, [_ZZN3cub18CUB_300001_SM_10006detail6reduce18DeviceReduceKernelINS2_10policy_hubIdyN4cuda3std3__44plusIdEEE10Policy1000EN6thrust24THRUST_300001_SM_1000_NS6detail15normal_iteratorINSD_10device_ptrIdEEEEyS9_d7functorEEvT0_PT3_T1_NS0_13GridEvenShareISN_EET2_T4_E12temp_storage+72];
	add.f64 	%fd241, %fd239, %fd240;
	ld.shared.f64 	%fd242, [_ZZN3cub18CUB_300001_SM_10006detail6reduce18DeviceReduceKernelINS2_10policy_hubIdyN4cuda3std3__44plusIdEEE10Policy1000EN6thrust24THRUST_300001_SM_1000_NS6detail15normal_iteratorINSD_10device_ptrIdEEEEyS9_d7functorEEvT0_PT3_T1_NS0_13GridEvenShareISN_EET2_T4_E12temp_storage+80];
	add.f64 	%fd243, %fd241, %fd242;
	ld.shared.f64 	%fd244, [_ZZN3cub18CUB_300001_SM_10006detail6reduce18DeviceReduceKernelINS2_10policy_hubIdyN4cuda3std3__44plusIdEEE10Policy1000EN6thrust24THRUST_300001_SM_1000_NS6detail15normal_iteratorINSD_10device_ptrIdEEEEyS9_d7functorEEvT0_PT3_T1_NS0_13GridEvenShareISN_EET2_T4_E12temp_storage+88];
	add.f64 	%fd245, %fd243, %fd244;
	ld.shared.f64 	%fd246, [_ZZN3cub18CUB_300001_SM_10006detail6reduce18DeviceReduceKernelINS2_10policy_hubIdyN4cuda3std3__44plusIdEEE10Policy1000EN6thrust24THRUST_300001_SM_1000_NS6detail15normal_iteratorINSD_10device_ptrIdEEEEyS9_d7functorEEvT0_PT3_T1_NS0_13GridEvenShareISN_EET2_T4_E12temp_storage+96];
	add.f64 	%fd247, %fd245, %fd246;
	ld.shared.f64 	%fd248, [_ZZN3cub18CUB_300001_SM_10006detail6reduce18DeviceReduceKernelINS2_10policy_hubIdyN4cuda3std3__44plusIdEEE10Policy1000EN6thrust24THRUST_300001_SM_1000_NS6detail15normal_iteratorINSD_10device_ptrIdEEEEyS9_d7functorEEvT0_PT3_T1_NS0_13GridEvenShareISN_EET2_T4_E12temp_storage+104];
	add.f64 	%fd249, %fd247, %fd248;
	ld.shared.f64 	%fd250, [_ZZN3cub18CUB_300001_SM_10006detail6reduce18DeviceReduceKernelINS2_10policy_hubIdyN4cuda3std3__44plusIdEEE10Policy1000EN6thrust24THRUST_300001_SM_1000_NS6detail15normal_iteratorINSD_10device_ptrIdEEEEyS9_d7functorEEvT0_PT3_T1_NS0_13GridEvenShareISN_EET2_T4_E12temp_storage+112];
	add.f64 	%fd251, %fd249, %fd250;
	ld.shared.f64 	%fd252, [_ZZN3cub18CUB_300001_SM_10006detail6reduce18DeviceReduceKernelINS2_10policy_hubIdyN4cuda3std3__44plusIdEEE10Policy1000EN6thrust24THRUST_300001_SM_1000_NS6detail15normal_iteratorINSD_10device_ptrIdEEEEyS9_d7functorEEvT0_PT3_T1_NS0_13GridEvenShareISN_EET2_T4_E12temp_storage+120];
	add.f64 	%fd253, %fd251, %fd252;
	ld.shared.f64 	%fd254, [_ZZN3cub18CUB_300001_SM_10006detail6reduce18DeviceReduceKernelINS2_10policy_hubIdyN4cuda3std3__44plusIdEEE10Policy1000EN6thrust24THRUST_300001_SM_1000_NS6detail15normal_iteratorINSD_10device_ptrIdEEEEyS9_d7functorEEvT0_PT3_T1_NS0_13GridEvenShareISN_EET2_T4_E12temp_storage+128];
	add.f64 	%fd255, %fd253, %fd254;
	ld.shared.f64 	%fd256, [_ZZN3cub18CUB_300001_SM_10006detail6reduce18DeviceReduceKernelINS2_10policy_hubIdyN4cuda3std3__44plusIdEEE10Policy1000EN6thrust24THRUST_300001_SM_1000_NS6detail15normal_iteratorINSD_10device_ptrIdEEEEyS9_d7functorEEvT0_PT3_T1_NS0_13GridEvenShareISN_EET2_T4_E12temp_storage+136];
	add.f64 	%fd474, %fd255, %fd256;
$L__BB7_44:
	mov.u32 	%r252, %tid.x;
	setp.ne.s32 	%p62, %r252, 0;
	@%p62 bra 	$L__BB7_46;
	cvta.to.global.u64 	%rd91, %rd17;
	mul.wide.u32 	%rd92, %r2, 8;
	add.s64 	%rd93, %rd91, %rd92;
	st.global.f64 	[%rd93], %fd474;
$L__BB7_46:
	ret;

}
	// .globl	_ZN3cub18CUB_300001_SM_10006detail6reduce28DeviceReduceSingleTileKernelINS2_10policy_hubIdyN4cuda3std3__44plusIdEEE10Policy1000EPdSC_iS9_ddNS7_10__identityEEEvT0_T1_T2_T3_T4_T6_
.visible .entry _ZN3cub18CUB_300001_SM_10006detail6reduce28DeviceReduceSingleTileKernelINS2_10policy_hubIdyN4cuda3std3__44plusIdEEE10Policy1000EPdSC_iS9_ddNS7_10__identityEEEvT0_T1_T2_T3_T4_T6_(
	.param .u64 .ptr .align 1 _ZN3cub18CUB_300001_SM_10006detail6reduce28DeviceReduceSingleTileKernelINS2_10policy_hubIdyN4cuda3std3__44plusIdEEE10Policy1000EPdSC_iS9_ddNS7_10__identityEEEvT0_T1_T2_T3_T4_T6__param_0,
	.param .u64 .ptr .align 1 _ZN3cub18CUB_300001_SM_10006detail6reduce28DeviceReduceSingleTileKernelINS2_10policy_hubIdyN4cuda3std3__44plusIdEEE10Policy1000EPdSC_iS9_ddNS7_10__identityEEEvT0_T1_T2_T3_T4_T6__param_1,
	.param .u32 _ZN3cub18CUB_300001_SM_10006detail6reduce28DeviceReduceSingleTileKernelINS2_10policy_hubIdyN4cuda3std3__44plusIdEEE10Policy1000EPdSC_iS9_ddNS7_10__identityEEEvT0_T1_T2_T3_T4_T6__param_2,
	.param .align 1 .b8 _ZN3cub18CUB_300001_SM_10006detail6reduce28DeviceReduceSingleTileKernelINS2_10policy_hubIdyN4cuda3std3__44plusIdEEE10Policy1000EPdSC_iS9_ddNS7_10__identityEEEvT0_T1_T2_T3_T4_T6__param_3[1],
	.param .f64 _ZN3cub18CUB_300001_SM_10006detail6reduce28DeviceReduceSingleTileKernelINS2_10policy_hubIdyN4cuda3std3__44plusIdEEE10Policy1000EPdSC_iS9_ddNS7_10__identityEEEvT0_T1_T2_T3_T4_T6__param_4,
	.param .align 1 .b8 _ZN3cub18CUB_300001_SM_10006detail6reduce28DeviceReduceSingleTileKernelINS2_10policy_hubIdyN4cuda3std3__44plusIdEEE10Policy1000EPdSC_iS9_ddNS7_10__identityEEEvT0_T1_T2_T3_T4_T6__param_5[1]
)
.maxntid 512
.minnctapersm 1
{
	.reg .pred 	%p<58>;
	.reg .b32 	%r<238>;
	.reg .b64 	%rd<104>;
	.reg .b64 	%fd<232>;
	// demoted variable
	.shared .align 8 .b8 _ZZN3cub18CUB_300001_SM_10006detail6reduce28DeviceReduceSingleTileKernelINS2_10policy_hubIdyN4cuda3std3__44plusIdEEE10Policy1000EPdSC_iS9_ddNS7_10__identityEEEvT0_T1_T2_T3_T4_T6_E12temp_storage[152];
	ld.param.u64 	%rd8, [_ZN3cub18CUB_300001_SM_10006detail6reduce28DeviceReduceSingleTileKernelINS2_10policy_hubIdyN4cuda3std3__44plusIdEEE10Policy1000EPdSC_iS9_ddNS7_10__identityEEEvT0_T1_T2_T3_T4_T6__param_0];
	ld.param.u64 	%rd9, [_ZN3cub18CUB_300001_SM_10006detail6reduce28DeviceReduceSingleTileKernelINS2_10policy_hubIdyN4cuda3std3__44plusIdEEE10Policy1000EPdSC_iS9_ddNS7_10__identityEEEvT0_T1_T2_T3_T4_T6__param_1];
	ld.param.u32 	%r34, [_ZN3cub18CUB_300001_SM_10006detail6reduce28DeviceReduceSingleTileKernelINS2_10policy_hubIdyN4cuda3std3__44plusIdEEE10Policy1000EPdSC_iS9_ddNS7_10__identityEEEvT0_T1_T2_T3_T4_T6__param_2];
	ld.param.f64 	%fd30, [_ZN3cub18CUB_300001_SM_10006detail6reduce28DeviceReduceSingleTileKernelINS2_10policy_hubIdyN4cuda3std3__44plusIdEEE10Policy1000EPdSC_iS9_ddNS7_10__identityEEEvT0_T1_T2_T3_T4_T6__param_4];
	cvta.to.global.u64 	%rd1, %rd9;
	setp.ne.s32 	%p1, %r34, 0;
	@%p1 bra 	$L__BB8_3;
	mov.u32 	%r224, %tid.x;
	setp.ne.s32 	%p57, %r224, 0;
	@%p57 bra 	$L__BB8_39;
	st.global.f64 	[%rd1], %fd30;
	bra.uni 	$L__BB8_39;
$L__BB8_3:
	setp.gt.s32 	%p2, %r34, 3583;
	@%p2 bra 	$L__BB8_21;
	mov.u32 	%r1, %tid.x;
	setp.ge.s32 	%p19, %r1, %r34;
	mov.f64 	%fd223, 0d0000000000000000;
	mov.u32 	%r228, %r1;
	@%p19 bra 	$L__BB8_6;
	mul.wide.u32 	%rd69, %r1, 8;
	add.s64 	%rd68, %rd8, %rd69;
	// begin inline asm
	ld.global.nc.u64 %rd67, [%rd68];
	// end inline asm
	mov.b64 	%fd223, %rd67;
	add.s32 	%r228, %r1, 512;
$L__BB8_6:
	setp.ge.s32 	%p20, %r228, %r34;
	@%p20 bra 	$L__BB8_12;
	not.b32 	%r100, %r228;
	add.s32 	%r4, %r34, %r100;
	and.b32  	%r101, %r4, 1536;
	setp.eq.s32 	%p21, %r101, 1536;
	@%p21 bra 	$L__BB8_10;
	mul.wide.u32 	%rd70, %r228, 8;
	add.s64 	%rd102, %rd8, %rd70;
	shr.u32 	%r102, %r4, 9;
	add.s32 	%r103, %r102, 1;
	and.b32  	%r104, %r103, 3;
	neg.s32 	%r226, %r104;
$L__BB8_9:
	.pragma "nounroll";
	// begin inline asm
	ld.global.nc.u64 %rd71, [%rd102];
	// end inline asm
	mov.b64 	%fd109, %rd71;
	add.f64 	%fd223, %fd223, %fd109;
	add.s32 	%r228, %r228, 512;
	add.s64 	%rd102, %rd102, 4096;
	add.s32 	%r226, %r226, 1;
	setp.ne.s32 	%p22, %r226, 0;
	@%p22 bra 	$L__BB8_9;
$L__BB8_10:
	setp.lt.u32 	%p23, %r4, 1536;
	@%p23 bra 	$L__BB8_12;
$L__BB8_11:
	mul.wide.s32 	%rd81, %r228, 8;
	add.s64 	%rd74, %rd8, %rd81;
	// begin inline asm
	ld.global.nc.u64 %rd73, [%rd74];
	// end inline asm
	mov.b64 	%fd110, %rd73;
	add.f64 	%fd111, %fd223, %fd110;
	add.s64 	%rd76, %rd74, 4096;
	// begin inline asm
	ld.global.nc.u64 %rd75, [%rd76];
	// end inline asm
	mov.b64 	%fd112, %rd75;
	add.f64 	%fd113, %fd111, %fd112;
	add.s64 	%rd78, %rd74, 8192;
	// begin inline asm
	ld.global.nc.u64 %rd77, [%rd78];
	// end inline asm
	mov.b64 	%fd114, %rd77;
	add.f64 	%fd115, %fd113, %fd114;
	add.s64 	%rd80, %rd74, 12288;
	// begin inline asm
	ld.global.nc.u64 %rd79, [%rd80];
	// end inline asm
	mov.b64 	%fd116, %rd79;
	add.f64 	%fd223, %fd115, %fd116;
	add.s32 	%r228, %r228, 2048;
	setp.lt.s32 	%p24, %r228, %r34;
	@%p24 bra 	$L__BB8_11;
$L__BB8_12:
	setp.lt.s32 	%p25, %r34, 512;
	@%p25 bra 	$L__BB8_17;
	// begin inline asm
	mov.u32 %r168, %laneid;
	// end inline asm
	mov.b64 	%rd92, %fd223;
	mov.b64 	{%r170, %r175}, %rd92;
	mov.b32 	%r176, 1;
	mov.b32 	%r217, 31;
	mov.b32 	%r218, -1;
	// begin inline asm
	shfl.sync.down.b32 %r169, %r170, %r176, %r217, %r218;
	// end inline asm
	// begin inline asm
	shfl.sync.down.b32 %r174, %r175, %r176, %r217, %r218;
	// end inline asm
	mov.b64 	%rd93, {%r169, %r174};
	mov.b64 	%fd175, %rd93;
	setp.gt.s32 	%p49, %r168, 30;
	add.f64 	%fd176, %fd223, %fd175;
	selp.f64 	%fd177, %fd223, %fd176, %p49;
	mov.b64 	%rd94, %fd177;
	mov.b64 	{%r180, %r185}, %rd94;
	mov.b32 	%r186, 2;
	// begin inline asm
	shfl.sync.down.b32 %r179, %r180, %r186, %r217, %r218;
	// end inline asm
	// begin inline asm
	shfl.sync.down.b32 %r184, %r185, %r186, %r217, %r218;
	// end inline asm
	mov.b64 	%rd95, {%r179, %r184};
	mov.b64 	%fd178, %rd95;
	setp.gt.s32 	%p50, %r168, 29;
	add.f64 	%fd179, %fd177, %fd178;
	selp.f64 	%fd180, %fd177, %fd179, %p50;
	mov.b64 	%rd96, %fd180;
	mov.b64 	{%r190, %r195}, %rd96;
	mov.b32 	%r196, 4;
	// begin inline asm
	shfl.sync.down.b32 %r189, %r190, %r196, %r217, %r218;
	// end inline asm
	// begin inline asm
	shfl.sync.down.b32 %r194, %r195, %r196, %r217, %r218;
	// end inline asm
	mov.b64 	%rd97, {%r189, %r194};
	mov.b64 	%fd181, %rd97;
	setp.gt.s32 	%p51, %r168, 27;
	add.f64 	%fd182, %fd180, %fd181;
	selp.f64 	%fd183, %fd180, %fd182, %p51;
	mov.b64 	%rd98, %fd183;
	mov.b64 	{%r200, %r205}, %rd98;
	mov.b32 	%r206, 8;
	// begin inline asm
	shfl.sync.down.b32 %r199, %r200, %r206, %r217, %r218;
	// end inline asm
	// begin inline asm
	shfl.sync.down.b32 %r204, %r205, %r206, %r217, %r218;
	// end inline asm
	mov.b64 	%rd99, {%r199, %r204};
	mov.b64 	%fd184, %rd99;
	setp.gt.s32 	%p52, %r168, 23;
	add.f64 	%fd185, %fd183, %fd184;
	selp.f64 	%fd186, %fd183, %fd185, %p52;
	mov.b64 	%rd100, %fd186;
	mov.b64 	{%r210, %r215}, %rd100;
	mov.b32 	%r216, 16;
	// begin inline asm
	shfl.sync.down.b32 %r209, %r210, %r216, %r217, %r218;
	// end inline asm
	// begin inline asm
	shfl.sync.down.b32 %r214, %r215, %r216, %r217, %r218;
	// end inline asm
	mov.b64 	%rd101, {%r209, %r214};
	mov.b64 	%fd187, %rd101;
	setp.gt.s32 	%p53, %r168, 15;
	add.f64 	%fd10, %fd186, %fd187;
	selp.f64 	%fd231, %fd186, %fd10, %p53;
	setp.ne.s32 	%p54, %r168, 0;
	@%p54 bra 	$L__BB8_15;
	shr.u32 	%r219, %r1, 2;
	and.b32  	%r220, %r219, 248;
	mov.u32 	%r221, _ZZN3cub18CUB_300001_SM_10006detail6reduce28DeviceReduceSingleTileKernelINS2_10policy_hubIdyN4cuda3std3__44plusIdEEE10Policy1000EPdSC_iS9_ddNS7_10__identityEEEvT0_T1_T2_T3_T4_T6_E12temp_storage;
	add.s32 	%r222, %r221, %r220;
	st.shared.f64 	[%r222+16], %fd10;
$L__BB8_15:
	bar.sync 	0;
	setp.ne.s32 	%p55, %r1, 0;
	@%p55 bra 	$L__BB8_37;
	ld.shared.f64 	%fd188, [_ZZN3cub18CUB_300001_SM_10006detail6reduce28DeviceReduceSingleTileKernelINS2_10policy_hubIdyN4cuda3std3__44plusIdEEE10Policy1000EPdSC_iS9_ddNS7_10__identityEEEvT0_T1_T2_T3_T4_T6_E12temp_storage+24];
	add.f64 	%fd189, %fd231, %fd188;
	ld.shared.f64 	%fd190, [_ZZN3cub18CUB_300001_SM_10006detail6reduce28DeviceReduceSingleTileKernelINS2_10policy_hubIdyN4cuda3std3__44plusIdEEE10Policy1000EPdSC_iS9_ddNS7_10__identityEEEvT0_T1_T2_T3_T4_T6_E12temp_storage+32];
	add.f64 	%fd191, %fd189, %fd190;
	ld.shared.f64 	%fd192, [_ZZN3cub18CUB_300001_SM_10006detail6reduce28DeviceReduceSingleTileKernelINS2_10policy_hubIdyN4cuda3std3__44plusIdEEE10Policy1000EPdSC_iS9_ddNS7_10__identityEEEvT0_T1_T2_T3_T4_T6_E12temp_storage+40];
	add.f64 	%fd193, %fd191, %fd192;
	ld.shared.f64 	%fd194, [_ZZN3cub18CUB_300001_SM_10006detail6reduce28DeviceReduceSingleTileKernelINS2_10policy_hubIdyN4cuda3std3__44plusIdEEE10Policy1000EPdSC_iS9_ddNS7_10__identityEEEvT0_T1_T2_T3_T4_T6_E12temp_storage+48];
	add.f64 	%fd195, %fd193, %fd194;
	ld.shared.f64 	%fd196, [_ZZN3cub18CUB_300001_SM_10006detail6reduce28DeviceReduceSingleTileKernelINS2_10policy_hubIdyN4cuda3std3__44plusIdEEE10Policy1000EPdSC_iS9_ddNS7_10__identityEEEvT0_T1_T2_T3_T4_T6_E12temp_storage+56];
	add.f64 	%fd197, %fd195, %fd196;
	ld.shared.f64 	%fd198, [_ZZN3cub18CUB_300001_SM_10006detail6reduce28DeviceReduceSingleTileKernelINS2_10policy_hubIdyN4cuda3std3__44plusIdEEE10Policy1000EPdSC_iS9_ddNS7_10__identityEEEvT0_T1_T2_T3_T4_T6_E12temp_storage+64];
	add.f64 	%fd199, %fd197, %fd198;
	ld.shared.f64 	%fd200, [_ZZN3cub18CUB_300001_SM_10006detail6reduce28DeviceReduceSingleTileKernelINS2_10policy_hubIdyN4cuda3std3__44plusIdEEE10Policy1000EPdSC_iS9_ddNS7_10__identityEEEvT0_T1_T2_T3_T4_T6_E12temp_storage+72];
	add.f64 	%fd201, %fd199, %fd200;
	ld.shared.f64 	%fd202, [_ZZN3cub18CUB_300001_SM_10006detail6reduce28DeviceReduceSingleTileKernelINS2_10policy_hubIdyN4cuda3std3__44plusIdEEE10Policy1000EPdSC_iS9_ddNS7_10__identityEEEvT0_T1_T2_T3_T4_T6_E12temp_storage+80];
	add.f64 	%fd203, %fd201, %fd202;
	ld.shared.f64 	%fd204, [_ZZN3cub18CUB_300001_SM_10006detail6reduce28DeviceReduceSingleTileKernelINS2_10policy_hubIdyN4cuda3std3__44plusIdEEE10Policy1000EPdSC_iS9_ddNS7_10__identityEEEvT0_T1_T2_T3_T4_T6_E12temp_storage+88];
	add.f64 	%fd205, %fd203, %fd204;
	ld.shared.f64 	%fd206, [_ZZN3cub18CUB_300001_SM_10006detail6reduce28DeviceReduceSingleTileKernelINS2_10policy_hubIdyN4cuda3std3__44plusIdEEE10Policy1000EPdSC_iS9_ddNS7_10__identityEEEvT0_T1_T2_T3_T4_T6_E12temp_storage+96];
	add.f64 	%fd207, %fd205, %fd206;
	ld.shared.f64 	%fd208, [_ZZN3cub18CUB_300001_SM_10006detail6reduce28DeviceReduceSingleTileKernelINS2_10policy_hubIdyN4cuda3std3__44plusIdEEE10Policy1000EPdSC_iS9_ddNS7_10__identityEEEvT0_T1_T2_T3_T4_T6_E12temp_storage+104];
	add.f64 	%fd209, %fd207, %fd208;
	ld.shared.f64 	%fd210, [_ZZN3cub18CUB_300001_SM_10006detail6reduce28DeviceReduceSingleTileKernelINS2_10policy_hubIdyN4cuda3std3__44plusIdEEE10Policy1000EPdSC_iS9_ddNS7_10__identityEEEvT0_T1_T2_T3_T4_T6_E12temp_storage+112];
	add.f64 	%fd211, %fd209, %fd210;
	ld.shared.f64 	%fd212, [_ZZN3cub18CUB_300001_SM_10006detail6reduce28DeviceReduceSingleTileKernelINS2_10policy_hubIdyN4cuda3std3__44plusIdEEE10Policy1000EPdSC_iS9_ddNS7_10__identityEEEvT0_T1_T2_T3_T4_T6_E12temp_storage+120];
	add.f64 	%fd213, %fd211, %fd212;
	ld.shared.f64 	%fd214, [_ZZN3cub18CUB_300001_SM_10006detail6reduce28DeviceReduceSingleTileKernelINS2_10policy_hubIdyN4cuda3std3__44plusIdEEE10Policy1000EPdSC_iS9_ddNS7_10__identityEEEvT0_T1_T2_T3_T4_T6_E12temp_storage+128];
	add.f64 	%fd215, %fd213, %fd214;
	ld.shared.f64 	%fd216, [_ZZN3cub18CUB_300001_SM_10006detail6reduce28DeviceReduceSingleTileKernelINS2_10policy_hubIdyN4cuda3std3__44plusIdEEE10Policy1000EPdSC_iS9_ddNS7_10__identityEEEvT0_T1_T2_T3_T4_T6_E12temp_storage+136];
	add.f64 	%fd231, %fd215, %fd216;
	bra.uni 	$L__BB8_37;
$L__BB8_17:
	// begin inline asm
	mov.u32 %r105, %laneid;
	// end inline asm
	and.b32  	%r156, %r1, 992;
	add.s32 	%r157, %r156, 32;
	setp.gt.s32 	%p26, %r157, %r34;
	not.b32 	%r158, %r156;
	add.s32 	%r159, %r34, %r158;
	selp.b32 	%r154, %r159, 31, %p26;
	mov.b64 	%rd82, %fd223;
	mov.b64 	{%r107, %r112}, %rd82;
	mov.b32 	%r113, 1;
	mov.b32 	%r155, -1;
	// begin inline asm
	shfl.sync.down.b32 %r106, %r107, %r113, %r154, %r155;
	// end inline asm
	// begin inline asm
	shfl.sync.down.b32 %r111, %r112, %r113, %r154, %r155;
	// end inline asm
	mov.b64 	%rd83, {%r106, %r111};
	mov.b64 	%fd117, %rd83;
	setp.lt.s32 	%p27, %r105, %r154;
	add.f64 	%fd118, %fd223, %fd117;
	selp.f64 	%fd119, %fd118, %fd223, %p27;
	mov.b64 	%rd84, %fd119;
	mov.b64 	{%r117, %r122}, %rd84;
	mov.b32 	%r123, 2;
	// begin inline asm
	shfl.sync.down.b32 %r116, %r117, %r123, %r154, %r155;
	// end inline asm
	// begin inline asm
	shfl.sync.down.b32 %r121, %r122, %r123, %r154, %r155;
	// end inline asm
	mov.b64 	%rd85, {%r116, %r121};
	mov.b64 	%fd120, %rd85;
	add.s32 	%r160, %r105, 2;
	setp.gt.s32 	%p28, %r160, %r154;
	add.f64 	%fd121, %fd119, %fd120;
	selp.f64 	%fd122, %fd119, %fd121, %p28;
	mov.b64 	%rd86, %fd122;
	mov.b64 	{%r127, %r132}, %rd86;
	mov.b32 	%r133, 4;
	// begin inline asm
	shfl.sync.down.b32 %r126, %r127, %r133, %r154, %r155;
	// end inline asm
	// begin inline asm
	shfl.sync.down.b32 %r131, %r132, %r133, %r154, %r155;
	// end inline asm
	mov.b64 	%rd87, {%r126, %r131};
	mov.b64 	%fd123, %rd87;
	add.s32 	%r161, %r105, 4;
	setp.gt.s32 	%p29, %r161, %r154;
	add.f64 	%fd124, %fd122, %fd123;
	selp.f64 	%fd125, %fd122, %fd124, %p29;
	mov.b64 	%rd88, %fd125;
	mov.b64 	{%r137, %r142}, %rd88;
	mov.b32 	%r143, 8;
	// begin inline asm
	shfl.sync.down.b32 %r136, %r137, %r143, %r154, %r155;
	// end inline asm
	// begin inline asm
	shfl.sync.down.b32 %r141, %r142, %r143, %r154, %r155;
	// end inline asm
	mov.b64 	%rd89, {%r136, %r141};
	mov.b64 	%fd126, %rd89;
	add.s32 	%r162, %r105, 8;
	setp.gt.s32 	%p30, %r162, %r154;
	add.f64 	%fd127, %fd125, %fd126;
	selp.f64 	%fd128, %fd125, %fd127, %p30;
	mov.b64 	%rd90, %fd128;
	mov.b64 	{%r147, %r152}, %rd90;
	mov.b32 	%r153, 16;
	// begin inline asm
	shfl.sync.down.b32 %r146, %r147, %r153, %r154, %r155;
	// end inline asm
	// begin inline asm
	shfl.sync.down.b32 %r151, %r152, %r153, %r154, %r155;
	// end inline asm
	mov.b64 	%rd91, {%r146, %r151};
	mov.b64 	%fd129, %rd91;
	add.s32 	%r163, %r105, 16;
	setp.gt.s32 	%p31, %r163, %r154;
	add.f64 	%fd130, %fd128, %fd129;
	selp.f64 	%fd231, %fd128, %fd130, %p31;
	setp.ne.s32 	%p32, %r105, 0;
	@%p32 bra 	$L__BB8_19;
	shr.u32 	%r164, %r1, 2;
	and.b32  	%r165, %r164, 248;
	mov.u32 	%r166, _ZZN3cub18CUB_300001_SM_10006detail6reduce28DeviceReduceSingleTileKernelINS2_10policy_hubIdyN4cuda3std3__44plusIdEEE10Policy1000EPdSC_iS9_ddNS7_10__identityEEEvT0_T1_T2_T3_T4_T6_E12temp_storage;
	add.s32 	%r167, %r166, %r165;
	st.shared.f64 	[%r167+16], %fd231;
$L__BB8_19:
	bar.sync 	0;
	setp.ne.s32 	%p33, %r1, 0;
	@%p33 bra 	$L__BB8_37;
	setp.gt.s32 	%p34, %r34, 32;
	ld.shared.f64 	%fd131, [_ZZN3cub18CUB_300001_SM_10006detail6reduce28DeviceReduceSingleTileKernelINS2_10policy_hubIdyN4cuda3std3__44plusIdEEE10Policy1000EPdSC_iS9_ddNS7_10__identityEEEvT0_T1_T2_T3_T4_T6_E12temp_storage+24];
	add.f64 	%fd132, %fd231, %fd131;
	selp.f64 	%fd133, %fd132, %fd231, %p34;
	setp.gt.s32 	%p35, %r34, 64;
	ld.shared.f64 	%fd134, [_ZZN3cub18CUB_300001_SM_10006detail6reduce28DeviceReduceSingleTileKernelINS2_10policy_hubIdyN4cuda3std3__44plusIdEEE10Policy1000EPdSC_iS9_ddNS7_10__identityEEEvT0_T1_T2_T3_T4_T6_E12temp_storage+32];
	add.f64 	%fd135, %fd134, %fd133;
	selp.f64 	%fd136, %fd135, %fd133, %p35;
	setp.gt.s32 	%p36, %r34, 96;
	ld.shared.f64 	%fd137, [_ZZN3cub18CUB_300001_SM_10006detail6reduce28DeviceReduceSingleTileKernelINS2_10policy_hubIdyN4cuda3std3__44plusIdEEE10Policy1000EPdSC_iS9_ddNS7_10__identityEEEvT0_T1_T2_T3_T4_T6_E12temp_storage+40];
	add.f64 	%fd138, %fd137, %fd136;
	selp.f64 	%fd139, %fd138, %fd136, %p36;
	setp.gt.s32 	%p37, %r34, 128;
	ld.shared.f64 	%fd140, [_ZZN3cub18CUB_300001_SM_10006detail6reduce28DeviceReduceSingleTileKernelINS2_10policy_hubIdyN4cuda3std3__44plusIdEEE10Policy1000EPdSC_iS9_ddNS7_10__identityEEEvT0_T1_T2_T3_T4_T6_E12temp_storage+48];
	add.f64 	%fd141, %fd140, %fd139;
	selp.f64 	%fd142, %fd141, %fd139, %p37;
	setp.gt.s32 	%p38, %r34, 160;
	ld.shared.f64 	%fd143, [_ZZN3cub18CUB_300001_SM_10006detail6reduce28DeviceReduceSingleTileKernelINS2_10policy_hubIdyN4cuda3std3__44plusIdEEE10Policy1000EPdSC_iS9_ddNS7_10__identityEEEvT0_T1_T2_T3_T4_T6_E12temp_storage+56];
	add.f64 	%fd144, %fd143, %fd142;
	selp.f64 	%fd145, %fd144, %fd142, %p38;
	setp.gt.s32 	%p39, %r34, 192;
	ld.shared.f64 	%fd146, [_ZZN3cub18CUB_300001_SM_10006detail6reduce28DeviceReduceSingleTileKernelINS2_10policy_hubIdyN4cuda3std3__44plusIdEEE10Policy1000EPdSC_iS9_ddNS7_10__identityEEEvT0_T1_T2_T3_T4_T6_E12temp_storage+64];
	add.f64 	%fd147, %fd146, %fd145;
	selp.f64 	%fd148, %fd147, %fd145, %p39;
	setp.gt.s32 	%p40, %r34, 224;
	ld.shared.f64 	%fd149, [_ZZN3cub18CUB_300001_SM_10006detail6reduce28DeviceReduceSingleTileKernelINS2_10policy_hubIdyN4cuda3std3__44plusIdEEE10Policy1000EPdSC_iS9_ddNS7_10__identityEEEvT0_T1_T2_T3_T4_T6_E12temp_storage+72];
	add.f64 	%fd150, %fd149, %fd148;
	selp.f64 	%fd151, %fd150, %fd148, %p40;
	setp.gt.s32 	%p41, %r34, 256;
	ld.shared.f64 	%fd152, [_ZZN3cub18CUB_300001_SM_10006detail6reduce28DeviceReduceSingleTileKernelINS2_10policy_hubIdyN4cuda3std3__44plusIdEEE10Policy1000EPdSC_iS9_ddNS7_10__identityEEEvT0_T1_T2_T3_T4_T6_E12temp_storage+80];
	add.f64 	%fd153, %fd152, %fd151;
	selp.f64 	%fd154, %fd153, %fd151, %p41;
	setp.gt.s32 	%p42, %r34, 288;
	ld.shared.f64 	%fd155, [_ZZN3cub18CUB_300001_SM_10006detail6reduce28DeviceReduceSingleTileKernelINS2_10policy_hubIdyN4cuda3std3__44plusIdEEE10Policy1000EPdSC_iS9_ddNS7_10__identityEEEvT0_T1_T2_T3_T4_T6_E12temp_storage+88];
	add.f64 	%fd156, %fd155, %fd154;
	selp.f64 	%fd157, %fd156, %fd154, %p42;
	setp.gt.s32 	%p43, %r34, 320;
	ld.shared.f64 	%fd158, [_ZZN3cub18CUB_300001_SM_10006detail6reduce28DeviceReduceSingleTileKernelINS2_10policy_hubIdyN4cuda3std3__44plusIdEEE10Policy1000EPdSC_iS9_ddNS7_10__identityEEEvT0_T1_T2_T3_T4_T6_E12temp_storage+96];
	add.f64 	%fd159, %fd158, %fd157;
	selp.f64 	%fd160, %fd159, %fd157, %p43;
	setp.gt.s32 	%p44, %r34, 352;
	ld.shared.f64 	%fd161, [_ZZN3cub18CUB_300001_SM_10006detail6reduce28DeviceReduceSingleTileKernelINS2_10policy_hubIdyN4cuda3std3__44plusIdEEE10Policy1000EPdSC_iS9_ddNS7_10__identityEEEvT0_T1_T2_T3_T4_T6_E12temp_storage+104];
	add.f64 	%fd162, %fd161, %fd160;
	selp.f64 	%fd163, %fd162, %fd160, %p44;
	setp.gt.s32 	%p45, %r34, 384;
	ld.shared.f64 	%fd164, [_ZZN3cub18CUB_300001_SM_10006detail6reduce28DeviceReduceSingleTileKernelINS2_10policy_hubIdyN4cuda3std3__44plusIdEEE10Policy1000EPdSC_iS9_ddNS7_10__identityEEEvT0_T1_T2_T3_T4_T6_E12temp_storage+112];
	add.f64 	%fd165, %fd164, %fd163;
	selp.f64 	%fd166, %fd165, %fd163, %p45;
	setp.gt.s32 	%p46, %r34, 416;
	ld.shared.f64 	%fd167, [_ZZN3cub18CUB_300001_SM_10006detail6reduce28DeviceReduceSingleTileKernelINS2_10policy_hubIdyN4cuda3std3__44plusIdEEE10Policy1000EPdSC_iS9_ddNS7_10__identityEEEvT0_T1_T2_T3_T4_T6_E12temp_storage+120];
	add.f64 	%fd168, %fd167, %fd166;
	selp.f64 	%fd169, %fd168, %fd166, %p46;
	setp.gt.s32 	%p47, %r34, 448;
	ld.shared.f64 	%fd170, [_ZZN3cub18CUB_300001_SM_10006detail6reduce28DeviceReduceSingleTileKernelINS2_10policy_hubIdyN4cuda3std3__44plusIdEEE10Policy1000EPdSC_iS9_ddNS7_10__identityEEEvT0_T1_T2_T3_T4_T6_E12temp_storage+128];
	add.f64 	%fd171, %fd170, %fd169;
	selp.f64 	%fd172, %fd171, %fd169, %p47;
	setp.gt.s32 	%p48, %r34, 480;
	ld.shared.f64 	%fd173, [_ZZN3cub18CUB_300001_SM_10006detail6reduce28DeviceReduceSingleTileKernelINS2_10policy_hubIdyN4cuda3std3__44plusIdEEE10Policy1000EPdSC_iS9_ddNS7_10__identityEEEvT0_T1_T2_T3_T4_T6_E12temp_storage+136];
	add.f64 	%fd174, %fd173, %fd172;
	selp.f64 	%fd231, %fd174, %fd172, %p48;
	bra.uni 	$L__BB8_37;
$L__BB8_21:
	mov.u32 	%r13, %tid.x;
	mul.wide.u32 	%rd24, %r13, 8;
	add.s64 	%rd11, %rd8, %rd24;
	// begin inline asm
	ld.global.nc.u64 %rd10, [%rd11];
	// end inline asm
	mov.b64 	%fd31, %rd10;
	add.s64 	%rd13, %rd11, 4096;
	// begin inline asm
	ld.global.nc.u64 %rd12, [%rd13];
	// end inline asm
	mov.b64 	%fd32, %rd12;
	add.s64 	%rd15, %rd11, 8192;
	// begin inline asm
	ld.global.nc.u64 %rd14, [%rd15];
	// end inline asm
	mov.b64 	%fd33, %rd14;
	add.s64 	%rd17, %rd11, 12288;
	// begin inline asm
	ld.global.nc.u64 %rd16, [%rd17];
	// end inline asm
	mov.b64 	%fd34, %rd16;
	add.s64 	%rd19, %rd11, 16384;
	// begin inline asm
	ld.global.nc.u64 %rd18, [%rd19];
	// end inline asm
	mov.b64 	%fd35, %rd18;
	add.s64 	%rd21, %rd11, 20480;
	// begin inline asm
	ld.global.nc.u64 %rd20, [%rd21];
	// end inline asm
	mov.b64 	%fd36, %rd20;
	add.s64 	%rd23, %rd11, 24576;
	// begin inline asm
	ld.global.nc.u64 %rd22, [%rd23];
	// end inline asm
	mov.b64 	%fd37, %rd22;
	add.f64 	%fd38, %fd31, %fd32;
	add.f64 	%fd39, %fd38, %fd33;
	add.f64 	%fd40, %fd39, %fd34;
	add.f64 	%fd41, %fd40, %fd35;
	add.f64 	%fd42, %fd41, %fd36;
	add.f64 	%fd230, %fd42, %fd37;
	setp.lt.u32 	%p3, %r34, 7168;
	mov.b32 	%r231, 3584;
	@%p3 bra 	$L__BB8_25;
	add.s32 	%r14, %r34, -3584;
	mov.b32 	%r231, 3584;
$L__BB8_23:
	add.s32 	%r37, %r231, %r13;
	mul.wide.u32 	%rd39, %r37, 8;
	add.s64 	%rd26, %rd8, %rd39;
	// begin inline asm
	ld.global.nc.u64 %rd25, [%rd26];
	// end inline asm
	mov.b64 	%fd43, %rd25;
	add.s64 	%rd28, %rd26, 4096;
	// begin inline asm
	ld.global.nc.u64 %rd27, [%rd28];
	// end inline asm
	mov.b64 	%fd44, %rd27;
	add.s64 	%rd30, %rd26, 8192;
	// begin inline asm
	ld.global.nc.u64 %rd29, [%rd30];
	// end inline asm
	mov.b64 	%fd45, %rd29;
	add.s64 	%rd32, %rd26, 12288;
	// begin inline asm
	ld.global.nc.u64 %rd31, [%rd32];
	// end inline asm
	mov.b64 	%fd46, %rd31;
	add.s64 	%rd34, %rd26, 16384;
	// begin inline asm
	ld.global.nc.u64 %rd33, [%rd34];
	// end inline asm
	mov.b64 	%fd47, %rd33;
	add.s64 	%rd36, %rd26, 20480;
	// begin inline asm
	ld.global.nc.u64 %rd35, [%rd36];
	// end inline asm
	mov.b64 	%fd48, %rd35;
	add.s64 	%rd38, %rd26, 24576;
	// begin inline asm
	ld.global.nc.u64 %rd37, [%rd38];
	// end inline asm
	mov.b64 	%fd49, %rd37;
	add.f64 	%fd50, %fd230, %fd43;
	add.f64 	%fd51, %fd50, %fd44;
	add.f64 	%fd52, %fd51, %fd45;
	add.f64 	%fd53, %fd52, %fd46;
	add.f64 	%fd54, %fd53, %fd47;
	add.f64 	%fd55, %fd54, %fd48;
	add.f64 	%fd230, %fd55, %fd49;
	sub.s32 	%r38, %r34, %r231;
	setp.lt.s32 	%p4, %r38, 3584;
	@%p4 bra 	$L__BB8_33;
	add.s32 	%r231, %r231, 3584;
	setp.le.s32 	%p5, %r231, %r14;
	@%p5 bra 	$L__BB8_23;
$L__BB8_25:
	setp.le.s32 	%p6, %r34, %r231;
	@%p6 bra 	$L__BB8_33;
	sub.s32 	%r18, %r34, %r231;
	setp.ge.s32 	%p7, %r13, %r18;
	@%p7 bra 	$L__BB8_33;
	not.b32 	%r39, %r13;
	add.s32 	%r40, %r34, %r39;
	sub.s32 	%r19, %r40, %r231;
	and.b32  	%r41, %r19, 1536;
	setp.eq.s32 	%p8, %r41, 1536;
	mov.u32 	%r235, %r13;
	@%p8 bra 	$L__BB8_30;
	add.s32 	%r233, %r13, %r231;
	shr.u32 	%r42, %r19, 9;
	add.s32 	%r43, %r42, 1;
	and.b32  	%r44, %r43, 3;
	neg.s32 	%r232, %r44;
	mov.u32 	%r235, %r13;
$L__BB8_29:
	.pragma "nounroll";
	mul.wide.u32 	%rd42, %r233, 8;
	add.s64 	%rd41, %rd8, %rd42;
	// begin inline asm
	ld.global.nc.u64 %rd40, [%rd41];
	// end inline asm
	mov.b64 	%fd57, %rd40;
	add.f64 	%fd230, %fd230, %fd57;
	add.s32 	%r235, %r235, 512;
	add.s32 	%r233, %r233, 512;
	add.s32 	%r232, %r232, 1;
	setp.ne.s32 	%p9, %r232, 0;
	@%p9 bra 	$L__BB8_29;
$L__BB8_30:
	setp.lt.u32 	%p10, %r19, 1536;
	@%p10 bra 	$L__BB8_33;
	cvt.u64.u32 	%rd43, %r235;
	cvt.u64.u32 	%rd44, %r231;
	add.s64 	%rd45, %rd43, %rd44;
	shl.b64 	%rd46, %rd45, 3;
	add.s64 	%rd47, %rd46, %rd8;
	add.s64 	%rd103, %rd47, 8192;
	add.s32 	%r236, %r235, %r231;
$L__BB8_32:
	mul.wide.u32 	%rd56, %r236, 8;
	add.s64 	%rd49, %rd8, %rd56;
	// begin inline asm
	ld.global.nc.u64 %rd48, [%rd49];
	// end inline asm
	mov.b64 	%fd58, %rd48;
	add.f64 	%fd59, %fd230, %fd58;
	add.s64 	%rd51, %rd103, -4096;
	// begin inline asm
	ld.global.nc.u64 %rd50, [%rd51];
	// end inline asm
	mov.b64 	%fd60, %rd50;
	add.f64 	%fd61, %fd59, %fd60;
	// begin inline asm
	ld.global.nc.u64 %rd52, [%rd103];
	// end inline asm
	mov.b64 	%fd62, %rd52;
	add.f64 	%fd63, %fd61, %fd62;
	add.s64 	%rd55, %rd103, 4096;
	// begin inline asm
	ld.global.nc.u64 %rd54, [%rd55];
	// end inline asm
	mov.b64 	%fd64, %rd54;
	add.f64 	%fd230, %fd63, %fd64;
	add.s32 	%r235, %r235, 2048;
	add.s64 	%rd103, %rd103, 16384;
	add.s32 	%r236, %r236, 2048;
	setp.lt.s32 	%p11, %r235, %r18;
	@%p11 bra 	$L__BB8_32;
$L__BB8_33:
	// begin inline asm
	mov.u32 %r45, %laneid;
	// end inline asm
	mov.b64 	%rd57, %fd230;
	mov.b64 	{%r47, %r52}, %rd57;
	mov.b32 	%r53, 1;
	mov.b32 	%r94, 31;
	mov.b32 	%r95, -1;
	// begin inline asm
	shfl.sync.down.b32 %r46, %r47, %r53, %r94, %r95;
	// end inline asm
	// begin inline asm
	shfl.sync.down.b32 %r51, %r52, %r53, %r94, %r95;
	// end inline asm
	mov.b64 	%rd58, {%r46, %r51};
	mov.b64 	%fd65, %rd58;
	setp.gt.s32 	%p12, %r45, 30;
	add.f64 	%fd66, %fd230, %fd65;
	selp.f64 	%fd67, %fd230, %fd66, %p12;
	mov.b64 	%rd59, %fd67;
	mov.b64 	{%r57, %r62}, %rd59;
	mov.b32 	%r63, 2;
	// begin inline asm
	shfl.sync.down.b32 %r56, %r57, %r63, %r94, %r95;
	// end inline asm
	// begin inline asm
	shfl.sync.down.b32 %r61, %r62, %r63, %r94, %r95;
	// end inline asm
	mov.b64 	%rd60, {%r56, %r61};
	mov.b64 	%fd68, %rd60;
	setp.gt.s32 	%p13, %r45, 29;
	add.f64 	%fd69, %fd67, %fd68;
	selp.f64 	%fd70, %fd67, %fd69, %p13;
	mov.b64 	%rd61, %fd70;
	mov.b64 	{%r67, %r72}, %rd61;
	mov.b32 	%r73, 4;
	// begin inline asm
	shfl.sync.down.b32 %r66, %r67, %r73, %r94, %r95;
	// end inline asm
	// begin inline asm
	shfl.sync.down.b32 %r71, %r72, %r73, %r94, %r95;
	// end inline asm
	mov.b64 	%rd62, {%r66, %r71};
	mov.b64 	%fd71, %rd62;
	setp.gt.s32 	%p14, %r45, 27;
	add.f64 	%fd72, %fd70, %fd71;
	selp.f64 	%fd73, %fd70, %fd72, %p14;
	mov.b64 	%rd63, %fd73;
	mov.b64 	{%r77, %r82}, %rd63;
	mov.b32 	%r83, 8;
	// begin inline asm
	shfl.sync.down.b32 %r76, %r77, %r83, %r94, %r95;
	// end inline asm
	// begin inline asm
	shfl.sync.down.b32 %r81, %r82, %r83, %r94, %r95;
	// end inline asm
	mov.b64 	%rd64, {%r76, %r81};
	mov.b64 	%fd74, %rd64;
	setp.gt.s32 	%p15, %r45, 23;
	add.f64 	%fd75, %fd73, %fd74;
	selp.f64 	%fd76, %fd73, %fd75, %p15;
	mov.b64 	%rd65, %fd76;
	mov.b64 	{%r87, %r92}, %rd65;
	mov.b32 	%r93, 16;
	// begin inline asm
	shfl.sync.down.b32 %r86, %r87, %r93, %r94, %r95;
	// end inline asm
	// begin inline asm
	shfl.sync.down.b32 %r91, %r92, %r93, %r94, %r95;
	// end inline asm
	mov.b64 	%rd66, {%r86, %r91};
	mov.b64 	%fd77, %rd66;
	setp.gt.s32 	%p16, %r45, 15;
	add.f64 	%fd26, %fd76, %fd77;
	selp.f64 	%fd231, %fd76, %fd26, %p16;
	setp.ne.s32 	%p17, %r45, 0;
	@%p17 bra 	$L__BB8_35;
	shr.u32 	%r96, %r13, 2;
	and.b32  	%r97, %r96, 248;
	mov.u32 	%r98, _ZZN3cub18CUB_300001_SM_10006detail6reduce28DeviceReduceSingleTileKernelINS2_10policy_hubIdyN4cuda3std3__44plusIdEEE10Policy1000EPdSC_iS9_ddNS7_10__identityEEEvT0_T1_T2_T3_T4_T6_E12temp_storage;
	add.s32 	%r99, %r98, %r97;
	st.shared.f64 	[%r99+16], %fd26;
$L__BB8_35:
	bar.sync 	0;
	setp.ne.s32 	%p18, %r13, 0;
	@%p18 bra 	$L__BB8_37;
	ld.shared.f64 	%fd78, [_ZZN3cub18CUB_300001_SM_10006detail6reduce28DeviceReduceSingleTileKernelINS2_10policy_hubIdyN4cuda3std3__44plusIdEEE10Policy1000EPdSC_iS9_ddNS7_10__identityEEEvT0_T1_T2_T3_T4_T6_E12temp_storage+24];
	add.f64 	%fd79, %fd231, %fd78;
	ld.shared.f64 	%fd80, [_ZZN3cub18CUB_300001_SM_10006detail6reduce28DeviceReduceSingleTileKernelINS2_10policy_hubIdyN4cuda3std3__44plusIdEEE10Policy1000EPdSC_iS9_ddNS7_10__identityEEEvT0_T1_T2_T3_T4_T6_E12temp_storage+32];
	add.f64 	%fd81, %fd79, %fd80;
	ld.shared.f64 	%fd82, [_ZZN3cub18CUB_300001_SM_10006detail6reduce28DeviceReduceSingleTileKernelINS2_10policy_hubIdyN4cuda3std3__44plusIdEEE10Policy1000EPdSC_iS9_ddNS7_10__identityEEEvT0_T1_T2_T3_T4_T6_E12temp_storage+40];
	add.f64 	%fd83, %fd81, %fd82;
	ld.shared.f64 	%fd84, [_ZZN3cub18CUB_300001_SM_10006detail6reduce28DeviceReduceSingleTileKernelINS2_10policy_hubIdyN4cuda3std3__44plusIdEEE10Policy1000EPdSC_iS9_ddNS7_10__identityEEEvT0_T1_T2_T3_T4_T6_E12temp_storage+48];
	add.f64 	%fd85, %fd83, %fd84;
	ld.shared.f64 	%fd86, [_ZZN3cub18CUB_300001_SM_10006detail6reduce28DeviceReduceSingleTileKernelINS2_10policy_hubIdyN4cuda3std3__44plusIdEEE10Policy1000EPdSC_iS9_ddNS7_10__identityEEEvT0_T1_T2_T3_T4_T6_E12temp_storage+56];
	add.f64 	%fd87, %fd85, %fd86;
	ld.shared.f64 	%fd88, [_ZZN3cub18CUB_300001_SM_10006detail6reduce28DeviceReduceSingleTileKernelINS2_10policy_hubIdyN4cuda3std3__44plusIdEEE10Policy1000EPdSC_iS9_ddNS7_10__identityEEEvT0_T1_T2_T3_T4_T6_E12temp_storage+64];
	add.f64 	%fd89, %fd87, %fd88;
	ld.shared.f64 	%fd90, [_ZZN3cub18CUB_300001_SM_10006detail6reduce28DeviceReduceSingleTileKernelINS2_10policy_hubIdyN4cuda3std3__44plusIdEEE10Policy1000EPdSC_iS9_ddNS7_10__identityEEEvT0_T1_T2_T3_T4_T6_E12temp_storage+72];
	add.f64 	%fd91, %fd89, %fd90;
	ld.shared.f64 	%fd92, [_ZZN3cub18CUB_300001_SM_10006detail6reduce28DeviceReduceSingleTileKernelINS2_10policy_hubIdyN4cuda3std3__44plusIdEEE10Policy1000EPdSC_iS9_ddNS7_10__identityEEEvT0_T1_T2_T3_T4_T6_E12temp_storage+80];
	add.f64 	%fd93, %fd91, %fd92;
	ld.shared.f64 	%fd94, [_ZZN3cub18CUB_300001_SM_10006detail6reduce28DeviceReduceSingleTileKernelINS2_10policy_hubIdyN4cuda3std3__44plusIdEEE10Policy1000EPdSC_iS9_ddNS7_10__identityEEEvT0_T1_T2_T3_T4_T6_E12temp_storage+88];
	add.f64 	%fd95, %fd93, %fd94;
	ld.shared.f64 	%fd96, [_ZZN3cub18CUB_300001_SM_10006detail6reduce28DeviceReduceSingleTileKernelINS2_10policy_hubIdyN4cuda3std3__44plusIdEEE10Policy1000EPdSC_iS9_ddNS7_10__identityEEEvT0_T1_T2_T3_T4_T6_E12temp_storage+96];
	add.f64 	%fd97, %fd95, %fd96;
	ld.shared.f64 	%fd98, [_ZZN3cub18CUB_300001_SM_10006detail6reduce28DeviceReduceSingleTileKernelINS2_10policy_hubIdyN4cuda3std3__44plusIdEEE10Policy1000EPdSC_iS9_ddNS7_10__identityEEEvT0_T1_T2_T3_T4_T6_E12temp_storage+104];
	add.f64 	%fd99, %fd97, %fd98;
	ld.shared.f64 	%fd100, [_ZZN3cub18CUB_300001_SM_10006detail6reduce28DeviceReduceSingleTileKernelINS2_10policy_hubIdyN4cuda3std3__44plusIdEEE10Policy1000EPdSC_iS9_ddNS7_10__identityEEEvT0_T1_T2_T3_T4_T6_E12temp_storage+112];
	add.f64 	%fd101, %fd99, %fd100;
	ld.shared.f64 	%fd102, [_ZZN3cub18CUB_300001_SM_10006detail6reduce28DeviceReduceSingleTileKernelINS2_10policy_hubIdyN4cuda3std3__44plusIdEEE10Policy1000EPdSC_iS9_ddNS7_10__identityEEEvT0_T1_T2_T3_T4_T6_E12temp_storage+120];
	add.f64 	%fd103, %fd101, %fd102;
	ld.shared.f64 	%fd104, [_ZZN3cub18CUB_300001_SM_10006detail6reduce28DeviceReduceSingleTileKernelINS2_10policy_hubIdyN4cuda3std3__44plusIdEEE10Policy1000EPdSC_iS9_ddNS7_10__identityEEEvT0_T1_T2_T3_T4_T6_E12temp_storage+128];
	add.f64 	%fd105, %fd103, %fd104;
	ld.shared.f64 	%fd106, [_ZZN3cub18CUB_300001_SM_10006detail6reduce28DeviceReduceSingleTileKernelINS2_10policy_hubIdyN4cuda3std3__44plusIdEEE10Policy1000EPdSC_iS9_ddNS7_10__identityEEEvT0_T1_T2_T3_T4_T6_E12temp_storage+136];
	add.f64 	%fd231, %fd105, %fd106;
$L__BB8_37:
	mov.u32 	%r223, %tid.x;
	setp.ne.s32 	%p56, %r223, 0;
	@%p56 bra 	$L__BB8_39;
	add.f64 	%fd217, %fd30, %fd231;
	st.global.f64 	[%rd1], %fd217;
$L__BB8_39:
	ret;

}


// ===== COMPILED SASS (sm_100) =====

	.target	sm_100

	.elftype	@"ET_EXEC"


//--------------------- .note.nv.tkinfo           --------------------------
	.section	.note.nv.tkinfo,"",@"SHT_NOTE"
	.sectionflags	@"SHF_NOTE_NV_TKINFO"
	.tkinfo
        /*0018*/ 	.word	0x00000002
        /*0030*/ 	.string	""
        /*0030*/ 	.string	"ptxas"
        /*0030*/ 	.string	"Cuda compilation tools, release 13.0, V13.0.88"
        /*0030*/ 	.string	"Build cuda_13.0.r13.0/compiler.36424714_0"
        /*0030*/ 	.string	"-arch sm_100 -m 64 "



//--------------------- .note.nv.cuinfo           --------------------------
	.section	.note.nv.cuinfo,"",@"SHT_NOTE"
	.sectionflags	@"SHF_NOTE_NV_CUINFO"
        /*0018*/ 	.short	0x0002
        /*001a*/ 	.short	0x0064
        /*001c*/ 	.short	0x0082
	.zero		2


//--------------------- .nv.info                  --------------------------
	.section	.nv.info,"",@"SHT_CUDA_INFO"
	.align	4


	//----- nvinfo : EIATTR_REGCOUNT
	.align		4
        /*0000*/ 	.byte	0x04, 0x2f
        /*0002*/ 	.short	(.L_44 - .L_43)
	.align		4
.L_43:
        /*0004*/ 	.word	index@(_ZN3cub18CUB_300001_SM_10006detail11EmptyKernelIvEEvv)
        /*0008*/ 	.word	0x00000004


	//----- nvinfo : EIATTR_FRAME_SIZE
	.align		4
.L_44:
        /*000c*/ 	.byte	0x04, 0x11
        /*000e*/ 	.short	(.L_46 - .L_45)
	.align		4
.L_45:
        /*0010*/ 	.word	index@(_ZN3cub18CUB_300001_SM_10006detail11EmptyKernelIvEEvv)
        /*0014*/ 	.word	0x00000000


	//----- nvinfo : EIATTR_REGCOUNT
	.align		4
.L_46:
        /*0018*/ 	.byte	0x04, 0x2f
        /*001a*/ 	.short	(.L_48 - .L_47)
	.align		4
.L_47:
        /*001c*/ 	.word	index@(_ZN3cub18CUB_300001_SM_10006detail8for_each13static_kernelINS2_12policy_hub_t12policy_500_tEmN6thrust24THRUST_300001_SM_1000_NS8cuda_cub20__uninitialized_fill7functorINS7_10device_ptrIdEEdEEEEvT0_T1_)
        /*0020*/ 	.word	0x00000009


	//----- nvinfo : EIATTR_FRAME_SIZE
	.align		4
.L_48:
        /*0024*/ 	.byte	0x04, 0x11
        /*0026*/ 	.short	(.L_50 - .L_49)
	.align		4
.L_49:
        /*0028*/ 	.word	index@(_ZN3cub18CUB_300001_SM_10006detail8for_each13static_kernelINS2_12policy_hub_t12policy_500_tEmN6thrust24THRUST_300001_SM_1000_NS8cuda_cub20__uninitialized_fill7functorINS7_10device_ptrIdEEdEEEEvT0_T1_)
        /*002c*/ 	.word	0x00000000


	//----- nvinfo : EIATTR_REGCOUNT
	.align		4
.L_50:
        /*0030*/ 	.byte	0x04, 0x2f
        /*0032*/ 	.short	(.L_52 - .L_51)
	.align		4
.L_51:
        /*0034*/ 	.word	index@(_ZN3cub18CUB_300001_SM_10006detail8for_each13static_kernelINS2_12policy_hub_t12policy_500_tElN6thrust24THRUST_300001_SM_1000_NS8cuda_cub10__tabulate7functorINS7_6detail15normal_iteratorINS7_10device_ptrIdEEEENS7_6system6detail7generic6detail22compute_sequence_valueIdvEElEEEEvT0_T1_)
        /*0038*/ 	.word	0x00000012


	//----- nvinfo : EIATTR_FRAME_SIZE
	.align		4
.L_52:
        /*003c*/ 	.byte	0x04, 0x11
        /*003e*/ 	.short	(.L_54 - .L_53)
	.align		4
.L_53:
        /*0040*/ 	.word	index@(_ZN3cub18CUB_300001_SM_10006detail8for_each13static_kernelINS2_12policy_hub_t12policy_500_tElN6thrust24THRUST_300001_SM_1000_NS8cuda_cub10__tabulate7functorINS7_6detail15normal_iteratorINS7_10device_ptrIdEEEENS7_6system6detail7generic6detail22compute_sequence_valueIdvEElEEEEvT0_T1_)
        /*0044*/ 	.word	0x00000000


	//----- nvinfo : EIATTR_REGCOUNT
	.align		4
.L_54:
        /*0048*/ 	.byte	0x04, 0x2f
        /*004a*/ 	.short	(.L_56 - .L_55)
	.align		4
.L_55:
        /*004c*/ 	.word	index@(_ZN3cub18CUB_300001_SM_10006detail6reduce28DeviceReduceSingleTileKernelINS2_10policy_hubIdjN4cuda3std3__44plusIdEEE10Policy1000EN6thrust24THRUST_300001_SM_1000_NS6detail15normal_iteratorINSD_10device_ptrIdEEEEPdjS9_dd7functorEEvT0_T1_T2_T3_T4_T6_)
        /*0050*/ 	.word	0x0000002e


	//----- nvinfo : EIATTR_FRAME_SIZE
	.align		4
.L_56:
        /*0054*/ 	.byte	0x04, 0x11
        /*0056*/ 	.short	(.L_58 - .L_57)
	.align		4
.L_57:
        /*0058*/ 	.word	index@($__internal_3_$__cuda_sm20_div_rn_f64_full)
        /*005c*/ 	.word	0x00000000


	//----- nvinfo : EIATTR_FRAME_SIZE
	.align		4
.L_58:
        /*0060*/ 	.byte	0x04, 0x11
        /*0062*/ 	.short	(.L_60 - .L_59)
	.align		4
.L_59:
        /*0064*/ 	.word	index@(_ZN3cub18CUB_300001_SM_10006detail6reduce28DeviceReduceSingleTileKernelINS2_10policy_hubIdjN4cuda3std3__44plusIdEEE10Policy1000EN6thrust24THRUST_300001_SM_1000_NS6detail15normal_iteratorINSD_10device_ptrIdEEEEPdjS9_dd7functorEEvT0_T1_T2_T3_T4_T6_)
        /*0068*/ 	.word	0x00000000


	//----- nvinfo : EIATTR_REGCOUNT
	.align		4
.L_60:
        /*006c*/ 	.byte	0x04, 0x2f
        /*006e*/ 	.short	(.L_62 - .L_61)
	.align		4
.L_61:
        /*0070*/ 	.word	index@(_ZN3cub18CUB_300001_SM_10006detail6reduce18DeviceReduceKernelINS2_10policy_hubIdjN4cuda3std3__44plusIdEEE10Policy1000EN6thrust24THRUST_300001_SM_1000_NS6detail15normal_iteratorINSD_10device_ptrIdEEEEjS9_d7functorEEvT0_PT3_T1_NS0_13GridEvenShareISN_EET2_T4_)
        /*0074*/ 	.word	0x00000030


	//----- nvinfo : EIATTR_FRAME_SIZE
	.align		4
.L_62:
        /*0078*/ 	.byte	0x04, 0x11
        /*007a*/ 	.short	(.L_64 - .L_63)
	.align		4
.L_63:
        /*007c*/ 	.word	index@($__internal_2_$__cuda_sm20_div_rn_f64_full)
        /*0080*/ 	.word	0x00000000


	//----- nvinfo : EIATTR_FRAME_SIZE
	.align		4
.L_64:
        /*0084*/ 	.byte	0x04, 0x11
        /*0086*/ 	.short	(.L_66 - .L_65)
	.align		4
.L_65:
        /*0088*/ 	.word	index@(_ZN3cub18CUB_300001_SM_10006detail6reduce18DeviceReduceKernelINS2_10policy_hubIdjN4cuda3std3__44plusIdEEE10Policy1000EN6thrust24THRUST_300001_SM_1000_NS6detail15normal_iteratorINSD_10device_ptrIdEEEEjS9_d7functorEEvT0_PT3_T1_NS0_13GridEvenShareISN_EET2_T4_)
        /*008c*/ 	.word	0x00000000


	//----- nvinfo : EIATTR_REGCOUNT
	.align		4
.L_66:
        /*0090*/ 	.byte	0x04, 0x2f
        /*0092*/ 	.short	(.L_68 - .L_67)
	.align		4
.L_67:
        /*0094*/ 	.word	index@(_ZN3cub18CUB_300001_SM_10006detail6reduce28DeviceReduceSingleTileKernelINS2_10policy_hubIdjN4cuda3std3__44plusIdEEE10Policy1000EPdSC_iS9_ddNS7_10__identityEEEvT0_T1_T2_T3_T4_T6_)
        /*0098*/ 	.word	0x00000030


	//----- nvinfo : EIATTR_FRAME_SIZE
	.align		4
.L_68:
        /*009c*/ 	.byte	0x04, 0x11
        /*009e*/ 	.short	(.L_70 - .L_69)
	.align		4
.L_69:
        /*00a0*/ 	.word	index@(_ZN3cub18CUB_300001_SM_10006detail6reduce28DeviceReduceSingleTileKernelINS2_10policy_hubIdjN4cuda3std3__44plusIdEEE10Policy1000EPdSC_iS9_ddNS7_10__identityEEEvT0_T1_T2_T3_T4_T6_)
        /*00a4*/ 	.word	0x00000000


	//----- nvinfo : EIATTR_REGCOUNT
	.align		4
.L_70:
        /*00a8*/ 	.byte	0x04, 0x2f
        /*00aa*/ 	.short	(.L_72 - .L_71)
	.align		4
.L_71:
        /*00ac*/ 	.word	index@(_ZN3cub18CUB_300001_SM_10006detail6reduce28DeviceReduceSingleTileKernelINS2_10policy_hubIdyN4cuda3std3__44plusIdEEE10Policy1000EN6thrust24THRUST_300001_SM_1000_NS6detail15normal_iteratorINSD_10device_ptrIdEEEEPdyS9_dd7functorEEvT0_T1_T2_T3_T4_T6_)
        /*00b0*/ 	.word	0x0000002e


	//----- nvinfo : EIATTR_FRAME_SIZE
	.align		4
.L_72:
        /*00b4*/ 	.byte	0x04, 0x11
        /*00b6*/ 	.short	(.L_74 - .L_73)
	.align		4
.L_73:
        /*00b8*/ 	.word	index@($__internal_1_$__cuda_sm20_div_rn_f64_full)
        /*00bc*/ 	.word	0x00000000


	//----- nvinfo : EIATTR_FRAME_SIZE
	.align		4
.L_74:
        /*00c0*/ 	.byte	0x04, 0x11
        /*00c2*/ 	.short	(.L_76 - .L_75)
	.align		4
.L_75:
        /*00c4*/ 	.word	index@(_ZN3cub18CUB_300001_SM_10006detail6reduce28DeviceReduceSingleTileKernelINS2_10policy_hubIdyN4cuda3std3__44plusIdEEE10Policy1000EN6thrust24THRUST_300001_SM_1000_NS6detail15normal_iteratorINSD_10device_ptrIdEEEEPdyS9_dd7functorEEvT0_T1_T2_T3_T4_T6_)
        /*00c8*/ 	.word	0x00000000


	//----- nvinfo : EIATTR_REGCOUNT
	.align		4
.L_76:
        /*00cc*/ 	.byte	0x04, 0x2f
        /*00ce*/ 	.short	(.L_78 - .L_77)
	.align		4
.L_77:
        /*00d0*/ 	.word	index@(_ZN3cub18CUB_300001_SM_10006detail6reduce18DeviceReduceKernelINS2_10policy_hubIdyN4cuda3std3__44plusIdEEE10Policy1000EN6thrust24THRUST_300001_SM_1000_NS6detail15normal_iteratorINSD_10device_ptrIdEEEEyS9_d7functorEEvT0_PT3_T1_NS0_13GridEvenShareISN_EET2_T4_)
        /*00d4*/ 	.word	0x00000028


	//----- nvinfo : EIATTR_FRAME_SIZE
	.align		4
.L_78:
        /*00d8*/ 	.byte	0x04, 0x11
        /*00da*/ 	.short	(.L_80 - .L_79)
	.align		4
.L_79:
        /*00dc*/ 	.word	index@($__internal_0_$__cuda_sm20_div_rn_f64_full)
        /*00e0*/ 	.word	0x00000000


	//----- nvinfo : EIATTR_FRAME_SIZE
	.align		4
.L_80:
        /*00e4*/ 	.byte	0x04, 0x11
        /*00e6*/ 	.short	(.L_82 - .L_81)
	.align		4
.L_81:
        /*00e8*/ 	.word	index@(_ZN3cub18CUB_300001_SM_10006detail6reduce18DeviceReduceKernelINS2_10policy_hubIdyN4cuda3std3__44plusIdEEE10Policy1000EN6thrust24THRUST_300001_SM_1000_NS6detail15normal_iteratorINSD_10device_ptrIdEEEEyS9_d7functorEEvT0_PT3_T1_NS0_13GridEvenShareISN_EET2_T4_)
        /*00ec*/ 	.word	0x00000000


	//----- nvinfo : EIATTR_REGCOUNT
	.align		4
.L_82:
        /*00f0*/ 	.byte	0x04, 0x2f
        /*00f2*/ 	.short	(.L_84 - .L_83)
	.align		4
.L_83:
        /*00f4*/ 	.word	index@(_ZN3cub18CUB_300001_SM_10006detail6reduce28DeviceReduceSingleTileKernelINS2_10policy_hubIdyN4cuda3std3__44plusIdEEE10Policy1000EPdSC_iS9_ddNS7_10__identityEEEvT0_T1_T2_T3_T4_T6_)
        /*00f8*/ 	.word	0x00000030


	//----- nvinfo : EIATTR_FRAME_SIZE
	.align		4
.L_84:
        /*00fc*/ 	.byte	0x04, 0x11
        /*00fe*/ 	.short	(.L_86 - .L_85)
	.align		4
.L_85:
        /*0100*/ 	.word	index@(_ZN3cub18CUB_300001_SM_10006detail6reduce28DeviceReduceSingleTileKernelINS2_10policy_hubIdyN4cuda3std3__44plusIdEEE10Policy1000EPdSC_iS9_ddNS7_10__identityEEEvT0_T1_T2_T3_T4_T6_)
        /*0104*/ 	.word	0x00000000


	//----- nvinfo : EIATTR_MIN_STACK_SIZE
	.align		4
.L_86:
        /*0108*/ 	.byte	0x04, 0x12
        /*010a*/ 	.short	(.L_88 - .L_87)
	.align		4
.L_87:
        /*010c*/ 	.word	index@(_ZN3cub18CUB_300001_SM_10006detail6reduce28DeviceReduceSingleTileKernelINS2_10policy_hubIdyN4cuda3std3__44plusIdEEE10Policy1000EPdSC_iS9_ddNS7_10__identityEEEvT0_T1_T2_T3_T4_T6_)
        /*0110*/ 	.word	0x00000000


	//----- nvinfo : EIATTR_MIN_STACK_SIZE
	.align		4
.L_88:
        /*0114*/ 	.byte	0x04, 0x12
        /*0116*/ 	.short	(.L_90 - .L_89)
	.align		4
.L_89:
        /*0118*/ 	.word	index@(_ZN3cub18CUB_300001_SM_10006detail6reduce18DeviceReduceKernelINS2_10policy_hubIdyN4cuda3std3__44plusIdEEE10Policy1000EN6thrust24THRUST_300001_SM_1000_NS6detail15normal_iteratorINSD_10device_ptrIdEEEEyS9_d7functorEEvT0_PT3_T1_NS0_13GridEvenShareISN_EET2_T4_)
        /*011c*/ 	.word	0x00000000


	//----- nvinfo : EIATTR_MIN_STACK_SIZE
	.align		4
.L_90:
        /*0120*/ 	.byte	0x04, 0x12
        /*0122*/ 	.short	(.L_92 - .L_91)
	.align		4
.L_91:
        /*0124*/ 	.word	index@(_ZN3cub18CUB_300001_SM_10006detail6reduce28DeviceReduceSingleTileKernelINS2_10policy_hubIdyN4cuda3std3__44plusIdEEE10Policy1000EN6thrust24THRUST_300001_SM_1000_NS6detail15normal_iteratorINSD_10device_ptrIdEEEEPdyS9_dd7functorEEvT0_T1_T2_T3_T4_T6_)
        /*0128*/ 	.word	0x00000000


	//----- nvinfo : EIATTR_MIN_STACK_SIZE
	.align		4
.L_92:
        /*012c*/ 	.byte	0x04, 0x12
        /*012e*/ 	.short	(.L_94 - .L_93)
	.align		4
.L_93:
        /*0130*/ 	.word	index@(_ZN3cub18CUB_300001_SM_10006detail6reduce28DeviceReduceSingleTileKernelINS2_10policy_hubIdjN4cuda3std3__44plusIdEEE10Policy1000EPdSC_iS9_ddNS7_10__identityEEEvT0_T1_T2_T3_T4_T6_)
        /*0134*/ 	.word	0x00000000


	//----- nvinfo : EIATTR_MIN_STACK_SIZE
	.align		4
.L_94:
        /*0138*/ 	.byte	0x04, 0x12
        /*013a*/ 	.short	(.L_96 - .L_95)
	.align		4
.L_95:
        /*013c*/ 	.word	index@(_ZN3cub18CUB_300001_SM_10006detail6reduce18DeviceReduceKernelINS2_10policy_hubIdjN4cuda3std3__44plusIdEEE10Policy1000EN6thrust24THRUST_300001_SM_1000_NS6detail15normal_iteratorINSD_10device_ptrIdEEEEjS9_d7functorEEvT0_PT3_T1_NS0_13GridEvenShareISN_EET2_T4_)
        /*0140*/ 	.word	0x00000000


	//----- nvinfo : EIATTR_MIN_STACK_SIZE
	.align		4
.L_96:
        /*0144*/ 	.byte	0x04, 0x12
        /*0146*/ 	.short	(.L_98 - .L_97)
	.align		4
.L_97:
        /*0148*/ 	.word	index@(_ZN3cub18CUB_300001_SM_10006detail6reduce28DeviceReduceSingleTileKernelINS2_10policy_hubIdjN4cuda3std3__44plusIdEEE10Policy1000EN6thrust24THRUST_300001_SM_1000_NS6detail15normal_iteratorINSD_10device_ptrIdEEEEPdjS9_dd7functorEEvT0_T1_T2_T3_T4_T6_)
        /*014c*/ 	.word	0x00000000


	//----- nvinfo : EIATTR_MIN_STACK_SIZE
	.align		4
.L_98:
        /*0150*/ 	.byte	0x04, 0x12
        /*0152*/ 	.short	(.L_100 - .L_99)
	.align		4
.L_99:
        /*0154*/ 	.word	index@(_ZN3cub18CUB_300001_SM_10006detail8for_each13static_kernelINS2_12policy_hub_t12policy_500_tElN6thrust24THRUST_300001_SM_1000_NS8cuda_cub10__tabulate7functorINS7_6detail15normal_iteratorINS7_10device_ptrIdEEEENS7_6system6detail7generic6detail22compute_sequence_valueIdvEElEEEEvT0_T1_)
        /*0158*/ 	.word	0x00000000


	//----- nvinfo : EIATTR_MIN_STACK_SIZE
	.align		4
.L_100:
        /*015c*/ 	.byte	0x04, 0x12
        /*015e*/ 	.short	(.L_102 - .L_101)
	.align		4
.L_101:
        /*0160*/ 	.word	index@(_ZN3cub18CUB_300001_SM_10006detail8for_each13static_kernelINS2_12policy_hub_t12policy_500_tEmN6thrust24THRUST_300001_SM_1000_NS8cuda_cub20__uninitialized_fill7functorINS7_10device_ptrIdEEdEEEEvT0_T1_)
        /*0164*/ 	.word	0x00000000


	//----- nvinfo : EIATTR_MIN_STACK_SIZE
	.align		4
.L_102:
        /*0168*/ 	.byte	0x04, 0x12
        /*016a*/ 	.short	(.L_104 - .L_103)
	.align		4
.L_103:
        /*016c*/ 	.word	index@(_ZN3cub18CUB_300001_SM_10006detail11EmptyKernelIvEEvv)
        /*0170*/ 	.word	0x00000000
.L_104:


//--------------------- .nv.compat                --------------------------
	.section	.nv.compat,"",@"SHT_CUDA_COMPAT_INFO"
	.align	4
        /*0000*/ 	.byte	0x02, 0x09, 0x00, 0x00, 0x02, 0x02, 0x01, 0x00, 0x02, 0x05, 0x05, 0x00, 0x03, 0x07, 0x01, 0x01
        /*0010*/ 	.byte	0x02, 0x03, 0x00, 0x00, 0x02, 0x06, 0x01, 0x00, 0x04, 0x0b, 0x08, 0x00, 0x01, 0x00, 0x00, 0x00
        /*0020*/ 	.byte	0x00, 0x00, 0x00, 0x00


//--------------------- .nv.info._ZN3cub18CUB_300001_SM_10006detail6reduce28DeviceReduceSingleTileKernelINS2_10policy_hubIdyN4cuda3std3__44plusIdEEE10Policy1000EPdSC_iS9_ddNS7_10__identityEEEvT0_T1_T2_T3_T4_T6_ --------------------------
	.section	.nv.info._ZN3cub18CUB_300001_SM_10006detail6reduce28DeviceReduceSingleTileKernelINS2_10policy_hubIdyN4cuda3std3__44plusIdEEE10Policy1000EPdSC_iS9_ddNS7_10__identityEEEvT0_T1_T2_T3_T4_T6_,"",@"SHT_CUDA_INFO"
	.sectionflags	@""
	.align	4


	//----- nvinfo : EIATTR_CUDA_API_VERSION
	.align		4
        /*0000*/ 	.byte	0x04, 0x37
        /*0002*/ 	.short	(.L_106 - .L_105)
.L_105:
        /*0004*/ 	.word	0x00000082


	//----- nvinfo : EIATTR_KPARAM_INFO
	.align		4
.L_106:
        /*0008*/ 	.byte	0x04, 0x17
        /*000a*/ 	.short	(.L_108 - .L_107)
.L_107:
        /*000c*/ 	.word	0x00000000
        /*0010*/ 	.short	0x0005
        /*0012*/ 	.short	0x0020
        /*0014*/ 	.byte	0x00, 0xf0, 0x05, 0x00


	//----- nvinfo : EIATTR_KPARAM_INFO
	.align		4
.L_108:
        /*0018*/ 	.byte	0x04, 0x17
        /*001a*/ 	.short	(.L_110 - .L_109)
.L_109:
        /*001c*/ 	.word	0x00000000
        /*0020*/ 	.short	0x0004
        /*0022*/ 	.short	0x0018
        /*0024*/ 	.byte	0x00, 0xf0, 0x21, 0x00


	//----- nvinfo : EIATTR_KPARAM_INFO
	.align		4
.L_110:
        /*0028*/ 	.byte	0x04, 0x17
        /*002a*/ 	.short	(.L_112 - .L_111)
.L_111:
        /*002c*/ 	.word	0x00000000
        /*0030*/ 	.short	0x0003
        /*0032*/ 	.short	0x0014
        /*0034*/ 	.byte	0x00, 0xf0, 0x05, 0x00


	//----- nvinfo : EIATTR_KPARAM_INFO
	.align		4
.L_112:
        /*0038*/ 	.byte	0x04, 0x17
        /*003a*/ 	.short	(.L_114 - .L_113)
.L_113:
        /*003c*/ 	.word	0x00000000
        /*0040*/ 	.short	0x0002
        /*0042*/ 	.short	0x0010
        /*0044*/ 	.byte	0x00, 0xf0, 0x11, 0x00


	//----- nvinfo : EIATTR_KPARAM_INFO
	.align		4
.L_114:
        /*0048*/ 	.byte	0x04, 0x17
        /*004a*/ 	.short	(.L_116 - .L_115)
.L_115:
        /*004c*/ 	.word	0x00000000
        /*0050*/ 	.short	0x0001
        /*0052*/ 	.short	0x0008
        /*0054*/ 	.byte	0x00, 0xf5, 0x21, 0x00


	//----- nvinfo : EIATTR_KPARAM_INFO
	.align		4
.L_116:
        /*0058*/ 	.byte	0x04, 0x17
        /*005a*/ 	.short	(.L_118 - .L_117)
.L_117:
        /*005c*/ 	.word	0x00000000
        /*0060*/ 	.short	0x0000
        /*0062*/ 	.short	0x0000
        /*0064*/ 	.byte	0x00, 0xf5, 0x21, 0x00


	//----- nvinfo : EIATTR_SPARSE_MMA_MASK
	.align		4
.L_118:
        /*0068*/ 	.byte	0x03, 0x50
        /*006a*/ 	.short	0x0000


	//----- nvinfo : EIATTR_MAXREG_COUNT
	.align		4
        /*006c*/ 	.byte	0x03, 0x1b
        /*006e*/ 	.short	0x0080


	//----- nvinfo : EIATTR_NUM_BARRIERS
	.align		4
        /*0070*/ 	.byte	0x02, 0x4c
        /*0072*/ 	.byte	0x01
	.zero		1


	//----- nvinfo : EIATTR_MERCURY_ISA_VERSION
	.align		4
        /*0074*/ 	.byte	0x03, 0x5f
        /*0076*/ 	.short	0x0101


	//----- nvinfo : EIATTR_COOP_GROUP_MASK_REGIDS
	.align		4
        /*0078*/ 	.byte	0x04, 0x29
        /*007a*/ 	.short	(.L_120 - .L_119)


	//   ....[0]....
.L_119:
        /*007c*/ 	.word	0xffffffff


	//   ....[1]....
        /*0080*/ 	.word	0xffffffff


	//   ....[2]....
        /*0084*/ 	.word	0xffffffff


	//   ....[3]....
        /*0088*/ 	.word	0xffffffff


	//   ....[4]....
        /*008c*/ 	.word	0xffffffff


	//   ....[5]....
        /*0090*/ 	.word	0xffffffff


	//   ....[6]....
        /*0094*/ 	.word	0xffffffff


	//   ....[7]....
        /*0098*/ 	.word	0xffffffff


	//   ....[8]....
        /*009c*/ 	.word	0xffffffff


	//   ....[9]....
        /*00a0*/ 	.word	0xffffffff


	//   ....[10]....
        /*00a4*/ 	.word	0xffffffff


	//   ....[11]....
        /*00a8*/ 	.word	0xffffffff


	//   ....[12]....
        /*00ac*/ 	.word	0xffffffff


	//   ....[13]....
        /*00b0*/ 	.word	0xffffffff


	//   ....[14]....
        /*00b4*/ 	.word	0xffffffff


	//   ....[15]....
        /*00b8*/ 	.word	0xffffffff


	//   ....[16]....
        /*00bc*/ 	.word	0xffffffff


	//   ....[17]....
        /*00c0*/ 	.word	0xffffffff


	//   ....[18]....
        /*00c4*/ 	.word	0xffffffff


	//   ....[19]....
        /*00c8*/ 	.word	0xffffffff


	//   ....[20]....
        /*00cc*/ 	.word	0xffffffff


	//   ....[21]....
        /*00d0*/ 	.word	0xffffffff


	//   ....[22]....
        /*00d4*/ 	.word	0xffffffff


	//   ....[23]....
        /*00d8*/ 	.word	0xffffffff


	//   ....[24]....
        /*00dc*/ 	.word	0xffffffff


	//   ....[25]....
        /*00e0*/ 	.word	0xffffffff


	//   ....[26]....
        /*00e4*/ 	.word	0xffffffff


	//   ....[27]....
        /*00e8*/ 	.word	0xffffffff


	//   ....[28]....
        /*00ec*/ 	.word	0xffffffff


	//   ....[29]....
        /*00f0*/ 	.word	0xffffffff


	//----- nvinfo : EIATTR_COOP_GROUP_INSTR_OFFSETS
	.align		4
.L_120:
        /*00f4*/ 	.byte	0x04, 0x28
        /*00f6*/ 	.short	(.L_122 - .L_121)


	//   ....[0]....
.L_121:
        /*00f8*/ 	.word	0x00000960


	//   ....[1]....
        /*00fc*/ 	.word	0x00000970


	//   ....[2]....
        /*0100*/ 	.word	0x000009e0


	//   ....[3]....
        /*0104*/ 	.word	0x00000a10


	//   ....[4]....
        /*0108*/ 	.word	0x00000a70


	//   ....[5]....
        /*010c*/ 	.word	0x00000a80


	//   ....[6]....
        /*0110*/ 	.word	0x00000ae0


	//   ....[7]....
        /*0114*/ 	.word	0x00000af0


	//   ....[8]....
        /*0118*/ 	.word	0x00000b40


	//   ....[9]....
        /*011c*/ 	.word	0x00000b60


	//   ....[10]....
        /*0120*/ 	.word	0x00000e10


	//   ....[11]....
        /*0124*/ 	.word	0x00000e20


	//   ....[12]....
        /*0128*/ 	.word	0x00000eb0


	//   ....[13]....
        /*012c*/ 	.word	0x00000ed0


	//   ....[14]....
        /*0130*/ 	.word	0x00000f20


	//   ....[15]....
        /*0134*/ 	.word	0x00000f40


	//   ....[16]....
        /*0138*/ 	.word	0x00000f90


	//   ....[17]....
        /*013c*/ 	.word	0x00000fb0


	//   ....[18]....
        /*0140*/ 	.word	0x00001000


	//   ....[19]....
        /*0144*/ 	.word	0x00001030


	//   ....[20]....
        /*0148*/ 	.word	0x000020b0


	//   ....[21]....
        /*014c*/ 	.word	0x000020c0


	//   ....[22]....
        /*0150*/ 	.word	0x00002130


	//   ....[23]....
        /*0154*/ 	.word	0x00002140


	//   ....[24]....
        /*0158*/ 	.word	0x000021a0


	//   ....[25]....
        /*015c*/ 	.word	0x000021b0


	//   ....[26]....
        /*0160*/ 	.word	0x00002200


	//   ....[27]....
        /*0164*/ 	.word	0x00002220


	//   ....[28]....
        /*0168*/ 	.word	0x00002280


	//   ....[29]....
        /*016c*/ 	.word	0x000022b0


	//----- nvinfo : EIATTR_VRC_CTA_INIT_COUNT
	.align		4
.L_122:
        /*0170*/ 	.byte	0x02, 0x4a
	.zero		1
	.zero		1


	//----- nvinfo : EIATTR_EXIT_INSTR_OFFSETS
	.align		4
        /*0174*/ 	.byte	0x04, 0x1c
        /*0176*/ 	.short	(.L_124 - .L_123)


	//   ....[0]....
.L_123:
        /*0178*/ 	.word	0x00000080


	//   ....[1]....
        /*017c*/ 	.word	0x000000c0


	//   ....[2]....
        /*0180*/ 	.word	0x00002510


	//   ....[3]....
        /*0184*/ 	.word	0x00002560


	//----- nvinfo : EIATTR_MAX_THREADS
	.align		4
.L_124:
        /*0188*/ 	.byte	0x04, 0x05
        /*018a*/ 	.short	(.L_126 - .L_125)
.L_125:
        /*018c*/ 	.word	0x00000200
        /*0190*/ 	.word	0x00000001
        /*0194*/ 	.word	0x00000001


	//----- nvinfo : EIATTR_CRS_STACK_SIZE
	.align		4
.L_126:
        /*0198*/ 	.byte	0x04, 0x1e
        /*019a*/ 	.short	(.L_128 - .L_127)
.L_127:
        /*019c*/ 	.word	0x00000000


	//----- nvinfo : EIATTR_CBANK_PARAM_SIZE
	.align		4
.L_128:
        /*01a0*/ 	.byte	0x03, 0x19
        /*01a2*/ 	.short	0x0021


	//----- nvinfo : EIATTR_PARAM_CBANK
	.align		4
        /*01a4*/ 	.byte	0x04, 0x0a
        /*01a6*/ 	.short	(.L_130 - .L_129)
	.align		4
.L_129:
        /*01a8*/ 	.word	index@(.nv.constant0._ZN3cub18CUB_300001_SM_10006detail6reduce28DeviceReduceSingleTileKernelINS2_10policy_hubIdyN4cuda3std3__44plusIdEEE10Policy1000EPdSC_iS9_ddNS7_10__identityEEEvT0_T1_T2_T3_T4_T6_)
        /*01ac*/ 	.short	0x0380
        /*01ae*/ 	.short	0x0021


	//----- nvinfo : EIATTR_SW_WAR
	.align		4
.L_130:
        /*01b0*/ 	.byte	0x04, 0x36
        /*01b2*/ 	.short	(.L_132 - .L_131)
.L_131:
        /*01b4*/ 	.word	0x00000008
.L_132:


//--------------------- .nv.info._ZN3cub18CUB_300001_SM_10006detail6reduce18DeviceReduceKernelINS2_10policy_hubIdyN4cuda3std3__44plusIdEEE10Policy1000EN6thrust24THRUST_300001_SM_1000_NS6detail15normal_iteratorINSD_10device_ptrIdEEEEyS9_d7functorEEvT0_PT3_T1_NS0_13GridEvenShareISN_EET2_T4_ --------------------------
	.section	.nv.info._ZN3cub18CUB_300001_SM_10006detail6reduce18DeviceReduceKernelINS2_10policy_hubIdyN4cuda3std3__44plusIdEEE10Policy1000EN6thrust24THRUST_300001_SM_1000_NS6detail15normal_iteratorINSD_10device_ptrIdEEEEyS9_d7functorEEvT0_PT3_T1_NS0_13GridEvenShareISN_EET2_T4_,"",@"SHT_CUDA_INFO"
	.sectionflags	@""
	.align	4


	//----- nvinfo : EIATTR_CUDA_API_VERSION
	.align		4
        /*0000*/ 	.byte	0x04, 0x37
        /*0002*/ 	.short	(.L_134 - .L_133)
.L_133:
        /*0004*/ 	.word	0x00000082


	//----- nvinfo : EIATTR_KPARAM_INFO
	.align		4
.L_134:
        /*0008*/ 	.byte	0x04, 0x17
        /*000a*/ 	.short	(.L_136 - .L_135)
.L_135:
        /*000c*/ 	.word	0x00000000
        /*0010*/ 	.short	0x0005
        /*0012*/ 	.short	0x0061
        /*0014*/ 	.byte	0x00, 0xf0, 0x05, 0x00


	//----- nvinfo : EIATTR_KPARAM_INFO
	.align		4
.L_136:
        /*0018*/ 	.byte	0x04, 0x17
        /*001a*/ 	.short	(.L_138 - .L_137)
.L_137:
        /*001c*/ 	.word	0x00000000
        /*0020*/ 	.short	0x0004
        /*0022*/ 	.short	0x0060
        /*0024*/ 	.byte	0x00, 0xf0, 0x05, 0x00


	//----- nvinfo : EIATTR_KPARAM_INFO
	.align		4
.L_138:
        /*0028*/ 	.byte	0x04, 0x17
        /*002a*/ 	.short	(.L_140 - .L_139)
.L_139:
        /*002c*/ 	.word	0x00000000
        /*0030*/ 	.short	0x0003
        /*0032*/ 	.short	0x0018
        /*0034*/ 	.byte	0x00, 0xf0, 0x21, 0x01


	//----- nvinfo : EIATTR_KPARAM_INFO
	.align		4
.L_140:
        /*0038*/ 	.byte	0x04, 0x17
        /*003a*/ 	.short	(.L_142 - .L_141)
.L_141:
        /*003c*/ 	.word	0x00000000
        /*0040*/ 	.short	0x0002
        /*0042*/ 	.short	0x0010
        /*0044*/ 	.byte	0x00, 0xf0, 0x21, 0x00


	//----- nvinfo : EIATTR_KPARAM_INFO
	.align		4
.L_142:
        /*0048*/ 	.byte	0x04, 0x17
        /*004a*/ 	.short	(.L_144 - .L_143)
.L_143:
        /*004c*/ 	.word	0x00000000
        /*0050*/ 	.short	0x0001
        /*0052*/ 	.short	0x0008
        /*0054*/ 	.byte	0x00, 0xf5, 0x21, 0x00


	//----- nvinfo : EIATTR_KPARAM_INFO
	.align		4
.L_144:
        /*0058*/ 	.byte	0x04, 0x17
        /*005a*/ 	.short	(.L_146 - .L_145)
.L_145:
        /*005c*/ 	.word	0x00000000
        /*0060*/ 	.short	0x0000
        /*0062*/ 	.short	0x0000
        /*0064*/ 	.byte	0x00, 0xf0, 0x21, 0x00


	//----- nvinfo : EIATTR_SPARSE_MMA_MASK
	.align		4
.L_146:
        /*0068*/ 	.byte	0x03, 0x50
        /*006a*/ 	.short	0x0000


	//----- nvinfo : EIATTR_MAXREG_COUNT
	.align		4
        /*006c*/ 	.byte	0x03, 0x1b
        /*006e*/ 	.short	0x0080


	//----- nvinfo : EIATTR_NUM_BARRIERS
	.align		4
        /*0070*/ 	.byte	0x02, 0x4c
        /*0072*/ 	.byte	0x01
	.zero		1


	//----- nvinfo : EIATTR_MERCURY_ISA_VERSION
	.align		4
        /*0074*/ 	.byte	0x03, 0x5f
        /*0076*/ 	.short	0x0101


	//----- nvinfo : EIATTR_COOP_GROUP_MASK_REGIDS
	.align		4
        /*0078*/ 	.byte	0x04, 0x29
        /*007a*/ 	.short	(.L_148 - .L_147)


	//   ....[0]....
.L_147:
        /*007c*/ 	.word	0xffffffff


	//   ....[1]....
        /*0080*/ 	.word	0xffffffff


	//   ....[2]....
        /*0084*/ 	.word	0xffffffff


	//   ....[3]....
        /*0088*/ 	.word	0xffffffff


	//   ....[4]....
        /*008c*/ 	.word	0xffffffff


	//   ....[5]....
        /*0090*/ 	.word	0xffffffff


	//   ....[6]....
        /*0094*/ 	.word	0xffffffff


	//   ....[7]....
        /*0098*/ 	.word	0xffffffff


	//   ....[8]....
        /*009c*/ 	.word	0xffffffff


	//   ....[9]....
        /*00a0*/ 	.word	0xffffffff


	//   ....[10]....
        /*00a4*/ 	.word	0xffffffff


	//   ....[11]....
        /*00a8*/ 	.word	0xffffffff


	//   ....[12]....
        /*00ac*/ 	.word	0xffffffff


	//   ....[13]....
        /*00b0*/ 	.word	0xffffffff


	//   ....[14]....
        /*00b4*/ 	.word	0xffffffff


	//   ....[15]....
        /*00b8*/ 	.word	0xffffffff


	//   ....[16]....
        /*00bc*/ 	.word	0xffffffff


	//   ....[17]....
        /*00c0*/ 	.word	0xffffffff


	//   ....[18]....
        /*00c4*/ 	.word	0xffffffff


	//   ....[19]....
        /*00c8*/ 	.word	0xffffffff


	//   ....[20]....
        /*00cc*/ 	.word	0xffffffff


	//   ....[21]....
        /*00d0*/ 	.word	0xffffffff


	//   ....[22]....
        /*00d4*/ 	.word	0xffffffff


	//   ....[23]....
        /*00d8*/ 	.word	0xffffffff


	//   ....[24]....
        /*00dc*/ 	.word	0xffffffff


	//   ....[25]....
        /*00e0*/ 	.word	0xffffffff


	//   ....[26]....
        /*00e4*/ 	.word	0xffffffff


	//   ....[27]....
        /*00e8*/ 	.word	0xffffffff


	//   ....[28]....
        /*00ec*/ 	.word	0xffffffff


	//   ....[29]....
        /*00f0*/ 	.word	0xffffffff


	//----- nvinfo : EIATTR_COOP_GROUP_INSTR_OFFSETS
	.align		4
.L_148:
        /*00f4*/ 	.byte	0x04, 0x28
        /*00f6*/ 	.short	(.L_150 - .L_149)


	//   ....[0]....
.L_149:
        /*00f8*/ 	.word	0x000033d0


	//   ....[1]....
        /*00fc*/ 	.word	0x000033e0


	//   ....[2]....
        /*0100*/ 	.word	0x00003450


	//   ....[3]....
        /*0104*/ 	.word	0x00003460


	//   ....[4]....
        /*0108*/ 	.word	0x000034c0


	//   ....[5]....
        /*010c*/ 	.word	0x000034f0


	//   ....[6]....
        /*0110*/ 	.word	0x00003570


	//   ....[7]....
        /*0114*/ 	.word	0x00003580


	//   ....[8]....
        /*0118*/ 	.word	0x000035d0


	//   ....[9]....
        /*011c*/ 	.word	0x000035e0


	//   ....[10]....
        /*0120*/ 	.word	0x00003880


	//   ....[11]....
        /*0124*/ 	.word	0x00003890


	//   ....[12]....
        /*0128*/ 	.word	0x00003930


	//   ....[13]....
        /*012c*/ 	.word	0x00003940


	//   ....[14]....
        /*0130*/ 	.word	0x00003990


	//   ....[15]....
        /*0134*/ 	.word	0x000039b0


	//   ....[16]....
        /*0138*/ 	.word	0x00003a00


	//   ....[17]....
        /*013c*/ 	.word	0x00003a30


	//   ....[18]....
        /*0140*/ 	.word	0x00003a90


	//   ....[19]....
        /*0144*/ 	.word	0x00003ab0


	//   ....[20]....
        /*0148*/ 	.word	0x00009d30


	//   ....[21]....
        /*014c*/ 	.word	0x00009d40


	//   ....[22]....
        /*0150*/ 	.word	0x00009dc0


	//   ....[23]....
        /*0154*/ 	.word	0x00009dd0


	//   ....[24]....
        /*0158*/ 	.word	0x00009e30


	//   ....[25]....
        /*015c*/ 	.word	0x00009e40


	//   ....[26]....
        /*0160*/ 	.word	0x00009e90


	//   ....[27]....
        /*0164*/ 	.word	0x00009ec0


	//   ....[28]....
        /*0168*/ 	.word	0x00009f40


	//   ....[29]....
        /*016c*/ 	.word	0x00009f50


	//----- nvinfo : EIATTR_VRC_CTA_INIT_COUNT
	.align		4
.L_150:
        /*0170*/ 	.byte	0x02, 0x4a
	.zero		1
	.zero		1


	//----- nvinfo : EIATTR_EXIT_INSTR_OFFSETS
	.align		4
        /*0174*/ 	.byte	0x04, 0x1c
        /*0176*/ 	.short	(.L_152 - .L_151)


	//   ....[0]....
.L_151:
        /*0178*/ 	.word	0x0000a180


	//   ....[1]....
        /*017c*/ 	.word	0x0000a1e0


	//----- nvinfo : EIATTR_MAX_THREADS
	.align		4
.L_152:
        /*0180*/ 	.byte	0x04, 0x05
        /*0182*/ 	.short	(.L_154 - .L_153)
.L_153:
        /*0184*/ 	.word	0x00000200
        /*0188*/ 	.word	0x00000001
        /*018c*/ 	.word	0x00000001


	//----- nvinfo : EIATTR_CRS_STACK_SIZE
	.align		4
.L_154:
        /*0190*/ 	.byte	0x04, 0x1e
        /*0192*/ 	.short	(.L_156 - .L_155)
.L_155:
        /*0194*/ 	.word	0x00000000


	//----- nvinfo : EIATTR_CBANK_PARAM_SIZE
	.align		4
.L_156:
        /*0198*/ 	.byte	0x03, 0x19
        /*019a*/ 	.short	0x0062


	//----- nvinfo : EIATTR_PARAM_CBANK
	.align		4
        /*019c*/ 	.byte	0x04, 0x0a
        /*019e*/ 	.short	(.L_158 - .L_157)
	.align		4
.L_157:
        /*01a0*/ 	.word	index@(.nv.constant0._ZN3cub18CUB_300001_SM_10006detail6reduce18DeviceReduceKernelINS2_10policy_hubIdyN4cuda3std3__44plusIdEEE10Policy1000EN6thrust24THRUST_300001_SM_1000_NS6detail15normal_iteratorINSD_10device_ptrIdEEEEyS9_d7functorEEvT0_PT3_T1_NS0_13GridEvenShareISN_EET2_T4_)
        /*01a4*/ 	.short	0x0380
        /*01a6*/ 	.short	0x0062


	//----- nvinfo : EIATTR_SW_WAR
	.align		4
.L_158:
        /*01a8*/ 	.byte	0x04, 0x36
        /*01aa*/ 	.short	(.L_160 - .L_159)
.L_159:
        /*01ac*/ 	.word	0x00000008
.L_160:


//--------------------- .nv.info._ZN3cub18CUB_300001_SM_10006detail6reduce28DeviceReduceSingleTileKernelINS2_10policy_hubIdyN4cuda3std3__44plusIdEEE10Policy1000EN6thrust24THRUST_300001_SM_1000_NS6detail15normal_iteratorINSD_10device_ptrIdEEEEPdyS9_dd7functorEEvT0_T1_T2_T3_T4_T6_ --------------------------
	.section	.nv.info._ZN3cub18CUB_300001_SM_10006detail6reduce28DeviceReduceSingleTileKernelINS2_10policy_hubIdyN4cuda3std3__44plusIdEEE10Policy1000EN6thrust24THRUST_300001_SM_1000_NS6detail15normal_iteratorINSD_10device_ptrIdEEEEPdyS9_dd7functorEEvT0_T1_T2_T3_T4_T6_,"",@"SHT_CUDA_INFO"
	.sectionflags	@""
	.align	4


	//----- nvinfo : EIATTR_CUDA_API_VERSION
	.align		4
        /*0000*/ 	.byte	0x04, 0x37
        /*0002*/ 	.short	(.L_162 - .L_161)
.L_161:
        /*0004*/ 	.word	0x00000082


	//----- nvinfo : EIATTR_KPARAM_INFO
	.align		4
.L_162:
        /*0008*/ 	.byte	0x04, 0x17
        /*000a*/ 	.short	(.L_164 - .L_163)
.L_163:
        /*000c*/ 	.word	0x00000000
        /*0010*/ 	.short	0x0005
        /*0012*/ 	.short	0x0028
        /*0014*/ 	.byte	0x00, 0xf0, 0x05, 0x00


	//----- nvinfo : EIATTR_KPARAM_INFO
	.align		4
.L_164:
        /*0018*/ 	.byte	0x04, 0x17
        /*001a*/ 	.short	(.L_166 - .L_165)
.L_165:
        /*001c*/ 	.word	0x00000000
        /*0020*/ 	.short	0x0004
        /*0022*/ 	.short	0x0020
        /*0024*/ 	.byte	0x00, 0xf0, 0x21, 0x00


	//----- nvinfo : EIATTR_KPARAM_INFO
	.align		4
.L_166:
        /*0028*/ 	.byte	0x04, 0x17
        /*002a*/ 	.short	(.L_168 - .L_167)
.L_167:
        /*002c*/ 	.word	0x00000000
        /*0030*/ 	.short	0x0003
        /*0032*/ 	.short	0x0018
        /*0034*/ 	.byte	0x00, 0xf0, 0x05, 0x00


	//----- nvinfo : EIATTR_KPARAM_INFO
	.align		4
.L_168:
        /*0038*/ 	.byte	0x04, 0x17
        /*003a*/ 	.short	(.L_170 - .L_169)
.L_169:
        /*003c*/ 	.word	0x00000000
        /*0040*/ 	.short	0x0002
        /*0042*/ 	.short	0x0010
        /*0044*/ 	.byte	0x00, 0xf0, 0x21, 0x00


	//----- nvinfo : EIATTR_KPARAM_INFO
	.align		4
.L_170:
        /*0048*/ 	.byte	0x04, 0x17
        /*004a*/ 	.short	(.L_172 - .L_171)
.L_171:
        /*004c*/ 	.word	0x00000000
        /*0050*/ 	.short	0x0001
        /*0052*/ 	.short	0x0008
        /*0054*/ 	.byte	0x00, 0xf5, 0x21, 0x00


	//----- nvinfo : EIATTR_KPARAM_INFO
	.align		4
.L_172:
        /*0058*/ 	.byte	0x04, 0x17
        /*005a*/ 	.short	(.L_174 - .L_173)
.L_173:
        /*005c*/ 	.word	0x00000000
        /*0060*/ 	.short	0x0000
        /*0062*/ 	.short	0x0000
        /*0064*/ 	.byte	0x00, 0xf0, 0x21, 0x00


	//----- nvinfo : EIATTR_SPARSE_MMA_MASK
	.align		4
.L_174:
        /*0068*/ 	.byte	0x03, 0x50
        /*006a*/ 	.short	0x0000


	//----- nvinfo : EIATTR_MAXREG_COUNT
	.align		4
        /*006c*/ 	.byte	0x03, 0x1b
        /*006e*/ 	.short	0x0080


	//----- nvinfo : EIATTR_NUM_BARRIERS
	.align		4
        /*0070*/ 	.byte	0x02, 0x4c
        /*0072*/ 	.byte	0x01
	.zero		1


	//----- nvinfo : EIATTR_MERCURY_ISA_VERSION
	.align		4
        /*0074*/ 	.byte	0x03, 0x5f
        /*0076*/ 	.short	0x0101


	//----- nvinfo : EIATTR_COOP_GROUP_MASK_REGIDS
	.align		4
        /*0078*/ 	.byte	0x04, 0x29
        /*007a*/ 	.short	(.L_176 - .L_175)


	//   ....[0]....
.L_175:
        /*007c*/ 	.word	0xffffffff


	//   ....[1]....
        /*0080*/ 	.word	0xffffffff


	//   ....[2]....
        /*0084*/ 	.word	0xffffffff


	//   ....[3]....
        /*0088*/ 	.word	0xffffffff


	//   ....[4]....
        /*008c*/ 	.word	0xffffffff


	//   ....[5]....
        /*0090*/ 	.word	0xffffffff


	//   ....[6]....
        /*0094*/ 	.word	0xffffffff


	//   ....[7]....
        /*0098*/ 	.word	0xffffffff


	//   ....[8]....
        /*009c*/ 	.word	0xffffffff


	//   ....[9]....
        /*00a0*/ 	.word	0xffffffff


	//   ....[10]....
        /*00a4*/ 	.word	0xffffffff


	//   ....[11]....
        /*00a8*/ 	.word	0xffffffff


	//   ....[12]....
        /*00ac*/ 	.word	0xffffffff


	//   ....[13]....
        /*00b0*/ 	.word	0xffffffff


	//   ....[14]....
        /*00b4*/ 	.word	0xffffffff


	//   ....[15]....
        /*00b8*/ 	.word	0xffffffff


	//   ....[16]....
        /*00bc*/ 	.word	0xffffffff


	//   ....[17]....
        /*00c0*/ 	.word	0xffffffff


	//   ....[18]....
        /*00c4*/ 	.word	0xffffffff


	//   ....[19]....
        /*00c8*/ 	.word	0xffffffff


	//   ....[20]....
        /*00cc*/ 	.word	0xffffffff


	//   ....[21]....
        /*00d0*/ 	.word	0xffffffff


	//   ....[22]....
        /*00d4*/ 	.word	0xffffffff


	//   ....[23]....
        /*00d8*/ 	.word	0xffffffff


	//   ....[24]....
        /*00dc*/ 	.word	0xffffffff


	//   ....[25]....
        /*00e0*/ 	.word	0xffffffff


	//   ....[26]....
        /*00e4*/ 	.word	0xffffffff


	//   ....[27]....
        /*00e8*/ 	.word	0xffffffff


	//   ....[28]....
        /*00ec*/ 	.word	0xffffffff


	//   ....[29]....
        /*00f0*/ 	.word	0xffffffff


	//----- nvinfo : EIATTR_COOP_GROUP_INSTR_OFFSETS
	.align		4
.L_176:
        /*00f4*/ 	.byte	0x04, 0x28
        /*00f6*/ 	.short	(.L_178 - .L_177)


	//   ....[0]....
.L_177:
        /*00f8*/ 	.word	0x000033f0


	//   ....[1]....
        /*00fc*/ 	.word	0x00003400


	//   ....[2]....
        /*0100*/ 	.word	0x00003470


	//   ....[3]....
        /*0104*/ 	.word	0x000034a0


	//   ....[4]....
        /*0108*/ 	.word	0x00003510


	//   ....[5]....
        /*010c*/ 	.word	0x00003530


	//   ....[6]....
        /*0110*/ 	.word	0x00003590


	//   ....[7]....
        /*0114*/ 	.word	0x000035a0


	//   ....[8]....
        /*0118*/ 	.word	0x000035f0


	//   ....[9]....
        /*011c*/ 	.word	0x00003600


	//   ....[10]....
        /*0120*/ 	.word	0x000038a0


	//   ....[11]....
        /*0124*/ 	.word	0x000038b0


	//   ....[12]....
        /*0128*/ 	.word	0x00003930


	//   ....[13]....
        /*012c*/ 	.word	0x00003950


	//   ....[14]....
        /*0130*/ 	.word	0x000039a0


	//   ....[15]....
        /*0134*/ 	.word	0x000039c0


	//   ....[16]....
        /*0138*/ 	.word	0x00003a30


	//   ....[17]....
        /*013c*/ 	.word	0x00003a40


	//   ....[18]....
        /*0140*/ 	.word	0x00003a90


	//   ....[19]....
        /*0144*/ 	.word	0x00003ac0


	//   ....[20]....
        /*0148*/ 	.word	0x00009c60


	//   ....[21]....
        /*014c*/ 	.word	0x00009c70


	//   ....[22]....
        /*0150*/ 	.word	0x00009ce0


	//   ....[23]....
        /*0154*/ 	.word	0x00009cf0


	//   ....[24]....
        /*0158*/ 	.word	0x00009d50


	//   ....[25]....
        /*015c*/ 	.word	0x00009d60


	//   ....[26]....
        /*0160*/ 	.word	0x00009db0


	//   ....[27]....
        /*0164*/ 	.word	0x00009de0


	//   ....[28]....
        /*0168*/ 	.word	0x00009e60


	//   ....[29]....
        /*016c*/ 	.word	0x00009e70


	//----- nvinfo : EIATTR_VRC_CTA_INIT_COUNT
	.align		4
.L_178:
        /*0170*/ 	.byte	0x02, 0x4a
	.zero		1
	.zero		1


	//----- nvinfo : EIATTR_EXIT_INSTR_OFFSETS
	.align		4
        /*0174*/ 	.byte	0x04, 0x1c
        /*0176*/ 	.short	(.L_180 - .L_179)


	//   ....[0]....
.L_179:
        /*0178*/ 	.word	0x00000080


	//   ....[1]....
        /*017c*/ 	.word	0x000000c0


	//   ....[2]....
        /*0180*/ 	.word	0x0000a0a0


	//   ....[3]....
        /*0184*/ 	.word	0x0000a0f0


	//----- nvinfo : EIATTR_MAX_THREADS
	.align		4
.L_180:
        /*0188*/ 	.byte	0x04, 0x05
        /*018a*/ 	.short	(.L_182 - .L_181)
.L_181:
        /*018c*/ 	.word	0x00000200
        /*0190*/ 	.word	0x00000001
        /*0194*/ 	.word	0x00000001


	//----- nvinfo : EIATTR_CRS_STACK_SIZE
	.align		4
.L_182:
        /*0198*/ 	.byte	0x04, 0x1e
        /*019a*/ 	.short	(.L_184 - .L_183)
.L_183:
        /*019c*/ 	.word	0x00000000


	//----- nvinfo : EIATTR_CBANK_PARAM_SIZE
	.align		4
.L_184:
        /*01a0*/ 	.byte	0x03, 0x19
        /*01a2*/ 	.short	0x0029


	//----- nvinfo : EIATTR_PARAM_CBANK
	.align		4
        /*01a4*/ 	.byte	0x04, 0x0a
        /*01a6*/ 	.short	(.L_186 - .L_185)
	.align		4
.L_185:
        /*01a8*/ 	.word	index@(.nv.constant0._ZN3cub18CUB_300001_SM_10006detail6reduce28DeviceReduceSingleTileKernelINS2_10policy_hubIdyN4cuda3std3__44plusIdEEE10Policy1000EN6thrust24THRUST_300001_SM_1000_NS6detail15normal_iteratorINSD_10device_ptrIdEEEEPdyS9_dd7functorEEvT0_T1_T2_T3_T4_T6_)
        /*01ac*/ 	.short	0x0380
        /*01ae*/ 	.short	0x0029


	//----- nvinfo : EIATTR_SW_WAR
	.align		4
.L_186:
        /*01b0*/ 	.byte	0x04, 0x36
        /*01b2*/ 	.short	(.L_188 - .L_187)
.L_187:
        /*01b4*/ 	.word	0x00000008
.L_188:


//--------------------- .nv.info._ZN3cub18CUB_300001_SM_10006detail6reduce28DeviceReduceSingleTileKernelINS2_10policy_hubIdjN4cuda3std3__44plusIdEEE10Policy1000EPdSC_iS9_ddNS7_10__identityEEEvT0_T1_T2_T3_T4_T6_ --------------------------
	.section	.nv.info._ZN3cub18CUB_300001_SM_10006detail6reduce28DeviceReduceSingleTileKernelINS2_10policy_hubIdjN4cuda3std3__44plusIdEEE10Policy1000EPdSC_iS9_ddNS7_10__identityEEEvT0_T1_T2_T3_T4_T6_,"",@"SHT_CUDA_INFO"
	.sectionflags	@""
	.align	4


	//----- nvinfo : EIATTR_CUDA_API_VERSION
	.align		4
        /*0000*/ 	.byte	0x04, 0x37
        /*0002*/ 	.short	(.L_190 - .L_189)
.L_189:
        /*0004*/ 	.word	0x00000082


	//----- nvinfo : EIATTR_KPARAM_INFO
	.align		4
.L_190:
        /*0008*/ 	.byte	0x04, 0x17
        /*000a*/ 	.short	(.L_192 - .L_191)
.L_191:
        /*000c*/ 	.word	0x00000000
        /*0010*/ 	.short	0x0005
        /*0012*/ 	.short	0x0020
        /*0014*/ 	.byte	0x00, 0xf0, 0x05, 0x00


	//----- nvinfo : EIATTR_KPARAM_INFO
	.align		4
.L_192:
        /*0018*/ 	.byte	0x04, 0x17
        /*001a*/ 	.short	(.L_194 - .L_193)
.L_193:
        /*001c*/ 	.word	0x00000000
        /*0020*/ 	.short	0x0004
        /*0022*/ 	.short	0x0018
        /*0024*/ 	.byte	0x00, 0xf0, 0x21, 0x00


	//----- nvinfo : EIATTR_KPARAM_INFO
	.align		4
.L_194:
        /*0028*/ 	.byte	0x04, 0x17
        /*002a*/ 	.short	(.L_196 - .L_195)
.L_195:
        /*002c*/ 	.word	0x00000000
        /*0030*/ 	.short	0x0003
        /*0032*/ 	.short	0x0014
        /*0034*/ 	.byte	0x00, 0xf0, 0x05, 0x00


	//----- nvinfo : EIATTR_KPARAM_INFO
	.align		4
.L_196:
        /*0038*/ 	.byte	0x04, 0x17
        /*003a*/ 	.short	(.L_198 - .L_197)
.L_197:
        /*003c*/ 	.word	0x00000000
        /*0040*/ 	.short	0x0002
        /*0042*/ 	.short	0x0010
        /*0044*/ 	.byte	0x00, 0xf0, 0x11, 0x00


	//----- nvinfo : EIATTR_KPARAM_INFO
	.align		4
.L_198:
        /*0048*/ 	.byte	0x04, 0x17
        /*004a*/ 	.short	(.L_200 - .L_199)
.L_199:
        /*004c*/ 	.word	0x00000000
        /*0050*/ 	.short	0x0001
        /*0052*/ 	.short	0x0008
        /*0054*/ 	.byte	0x00, 0xf5, 0x21, 0x00


	//----- nvinfo : EIATTR_KPARAM_INFO
	.align		4
.L_200:
        /*0058*/ 	.byte	0x04, 0x17
        /*005a*/ 	.short	(.L_202 - .L_201)
.L_201:
        /*005c*/ 	.word	0x00000000
        /*0060*/ 	.short	0x0000
        /*0062*/ 	.short	0x0000
        /*0064*/ 	.byte	0x00, 0xf5, 0x21, 0x00


	//----- nvinfo : EIATTR_SPARSE_MMA_MASK
	.align		4
.L_202:
        /*0068*/ 	.byte	0x03, 0x50
        /*006a*/ 	.short	0x0000


	//----- nvinfo : EIATTR_MAXREG_COUNT
	.align		4
        /*006c*/ 	.byte	0x03, 0x1b
        /*006e*/ 	.short	0x0060


	//----- nvinfo : EIATTR_NUM_BARRIERS
	.align		4
        /*0070*/ 	.byte	0x02, 0x4c
        /*0072*/ 	.byte	0x01
	.zero		1


	//----- nvinfo : EIATTR_MERCURY_ISA_VERSION
	.align		4
        /*0074*/ 	.byte	0x03, 0x5f
        /*0076*/ 	.short	0x0101


	//----- nvinfo : EIATTR_COOP_GROUP_MASK_REGIDS
	.align		4
        /*0078*/ 	.byte	0x04, 0x29
        /*007a*/ 	.short	(.L_204 - .L_203)


	//   ....[0]....
.L_203:
        /*007c*/ 	.word	0xffffffff


	//   ....[1]....
        /*0080*/ 	.word	0xffffffff


	//   ....[2]....
        /*0084*/ 	.word	0xffffffff


	//   ....[3]....
        /*0088*/ 	.word	0xffffffff


	//   ....[4]....
        /*008c*/ 	.word	0xffffffff


	//   ....[5]....
        /*0090*/ 	.word	0xffffffff


	//   ....[6]....
        /*0094*/ 	.word	0xffffffff


	//   ....[7]....
        /*0098*/ 	.word	0xffffffff


	//   ....[8]....
        /*009c*/ 	.word	0xffffffff


	//   ....[9]....
        /*00a0*/ 	.word	0xffffffff


	//   ....[10]....
        /*00a4*/ 	.word	0xffffffff


	//   ....[11]....
        /*00a8*/ 	.word	0xffffffff


	//   ....[12]....
        /*00ac*/ 	.word	0xffffffff


	//   ....[13]....
        /*00b0*/ 	.word	0xffffffff


	//   ....[14]....
        /*00b4*/ 	.word	0xffffffff


	//   ....[15]....
        /*00b8*/ 	.word	0xffffffff


	//   ....[16]....
        /*00bc*/ 	.word	0xffffffff


	//   ....[17]....
        /*00c0*/ 	.word	0xffffffff


	//   ....[18]....
        /*00c4*/ 	.word	0xffffffff


	//   ....[19]....
        /*00c8*/ 	.word	0xffffffff


	//   ....[20]....
        /*00cc*/ 	.word	0xffffffff


	//   ....[21]....
        /*00d0*/ 	.word	0xffffffff


	//   ....[22]....
        /*00d4*/ 	.word	0xffffffff


	//   ....[23]....
        /*00d8*/ 	.word	0xffffffff


	//   ....[24]....
        /*00dc*/ 	.word	0xffffffff


	//   ....[25]....
        /*00e0*/ 	.word	0xffffffff


	//   ....[26]....
        /*00e4*/ 	.word	0xffffffff


	//   ....[27]....
        /*00e8*/ 	.word	0xffffffff


	//   ....[28]....
        /*00ec*/ 	.word	0xffffffff


	//   ....[29]....
        /*00f0*/ 	.word	0xffffffff


	//----- nvinfo : EIATTR_COOP_GROUP_INSTR_OFFSETS
	.align		4
.L_204:
        /*00f4*/ 	.byte	0x04, 0x28
        /*00f6*/ 	.short	(.L_206 - .L_205)


	//   ....[0]....
.L_205:
        /*00f8*/ 	.word	0x00000980


	//   ....[1]....
        /*00fc*/ 	.word	0x00000990


	//   ....[2]....
        /*0100*/ 	.word	0x00000a00


	//   ....[3]....
        /*0104*/ 	.word	0x00000a30


	//   ....[4]....
        /*0108*/ 	.word	0x00000aa0


	//   ....[5]....
        /*010c*/ 	.word	0x00000ab0


	//   ....[6]....
        /*0110*/ 	.word	0x00000b00


	//   ....[7]....
        /*0114*/ 	.word	0x00000b10


	//   ....[8]....
        /*0118*/ 	.word	0x00000b60


	//   ....[9]....
        /*011c*/ 	.word	0x00000b80


	//   ....[10]....
        /*0120*/ 	.word	0x00000e90


	//   ....[11]....
        /*0124*/ 	.word	0x00000ea0


	//   ....[12]....
        /*0128*/ 	.word	0x00000f30


	//   ....[13]....
        /*012c*/ 	.word	0x00000f50


	//   ....[14]....
        /*0130*/ 	.word	0x00000fa0


	//   ....[15]....
        /*0134*/ 	.word	0x00000fc0


	//   ....[16]....
        /*0138*/ 	.word	0x00001010


	//   ....[17]....
        /*013c*/ 	.word	0x00001040


	//   ....[18]....
        /*0140*/ 	.word	0x000010a0


	//   ....[19]....
        /*0144*/ 	.word	0x000010d0


	//   ....[20]....
        /*0148*/ 	.word	0x000022b0


	//   ....[21]....
        /*014c*/ 	.word	0x000022c0


	//   ....[22]....
        /*0150*/ 	.word	0x00002330


	//   ....[23]....
        /*0154*/ 	.word	0x00002340


	//   ....[24]....
        /*0158*/ 	.word	0x000023a0


	//   ....[25]....
        /*015c*/ 	.word	0x000023d0


	//   ....[26]....
        /*0160*/ 	.word	0x00002450


	//   ....[27]....
        /*0164*/ 	.word	0x00002460


	//   ....[28]....
        /*0168*/ 	.word	0x000024b0


	//   ....[29]....
        /*016c*/ 	.word	0x000024c0


	//----- nvinfo : EIATTR_VRC_CTA_INIT_COUNT
	.align		4
.L_206:
        /*0170*/ 	.byte	0x02, 0x4a
	.zero		1
	.zero		1


	//----- nvinfo : EIATTR_EXIT_INSTR_OFFSETS
	.align		4
        /*0174*/ 	.byte	0x04, 0x1c
        /*0176*/ 	.short	(.L_208 - .L_207)


	//   ....[0]....
.L_207:
        /*0178*/ 	.word	0x00000080


	//   ....[1]....
        /*017c*/ 	.word	0x000000c0


	//   ....[2]....
        /*0180*/ 	.word	0x00002750


	//   ....[3]....
        /*0184*/ 	.word	0x000027a0


	//----- nvinfo : EIATTR_MAX_THREADS
	.align		4
.L_208:
        /*0188*/ 	.byte	0x04, 0x05
        /*018a*/ 	.short	(.L_210 - .L_209)
.L_209:
        /*018c*/ 	.word	0x00000280
        /*0190*/ 	.word	0x00000001
        /*0194*/ 	.word	0x00000001


	//----- nvinfo : EIATTR_CRS_STACK_SIZE
	.align		4
.L_210:
        /*0198*/ 	.byte	0x04, 0x1e
        /*019a*/ 	.short	(.L_212 - .L_211)
.L_211:
        /*019c*/ 	.word	0x00000000


	//----- nvinfo : EIATTR_CBANK_PARAM_SIZE
	.align		4
.L_212:
        /*01a0*/ 	.byte	0x03, 0x19
        /*01a2*/ 	.short	0x0021


	//----- nvinfo : EIATTR_PARAM_CBANK
	.align		4
        /*01a4*/ 	.byte	0x04, 0x0a
        /*01a6*/ 	.short	(.L_214 - .L_213)
	.align		4
.L_213:
        /*01a8*/ 	.word	index@(.nv.constant0._ZN3cub18CUB_300001_SM_10006detail6reduce28DeviceReduceSingleTileKernelINS2_10policy_hubIdjN4cuda3std3__44plusIdEEE10Policy1000EPdSC_iS9_ddNS7_10__identityEEEvT0_T1_T2_T3_T4_T6_)
        /*01ac*/ 	.short	0x0380
        /*01ae*/ 	.short	0x0021


	//----- nvinfo : EIATTR_SW_WAR
	.align		4
.L_214:
        /*01b0*/ 	.byte	0x04, 0x36
        /*01b2*/ 	.short	(.L_216 - .L_215)
.L_215:
        /*01b4*/ 	.word	0x00000008
.L_216:


//--------------------- .nv.info._ZN3cub18CUB_300001_SM_10006detail6reduce18DeviceReduceKernelINS2_10policy_hubIdjN4cuda3std3__44plusIdEEE10Policy1000EN6thrust24THRUST_300001_SM_1000_NS6detail15normal_iteratorINSD_10device_ptrIdEEEEjS9_d7functorEEvT0_PT3_T1_NS0_13GridEvenShareISN_EET2_T4_ --------------------------
	.section	.nv.info._ZN3cub18CUB_300001_SM_10006detail6reduce18DeviceReduceKernelINS2_10policy_hubIdjN4cuda3std3__44plusIdEEE10Policy1000EN6thrust24THRUST_300001_SM_1000_NS6detail15normal_iteratorINSD_10device_ptrIdEEEEjS9_d7functorEEvT0_PT3_T1_NS0_13GridEvenShareISN_EET2_T4_,"",@"SHT_CUDA_INFO"
	.sectionflags	@""
	.align	4


	//----- nvinfo : EIATTR_CUDA_API_VERSION
	.align		4
        /*0000*/ 	.byte	0x04, 0x37
        /*0002*/ 	.short	(.L_218 - .L_217)
.L_217:
        /*0004*/ 	.word	0x00000082


	//----- nvinfo : EIATTR_KPARAM_INFO
	.align		4
.L_218:
        /*0008*/ 	.byte	0x04, 0x17
        /*000a*/ 	.short	(.L_220 - .L_219)
.L_219:
        /*000c*/ 	.word	0x00000000
        /*0010*/ 	.short	0x0005
        /*0012*/ 	.short	0x003d
        /*0014*/ 	.byte	0x00, 0xf0, 0x05, 0x00


	//----- nvinfo : EIATTR_KPARAM_INFO
	.align		4
.L_220:
        /*0018*/ 	.byte	0x04, 0x17
        /*001a*/ 	.short	(.L_222 - .L_221)
.L_221:
        /*001c*/ 	.word	0x00000000
        /*0020*/ 	.short	0x0004
        /*0022*/ 	.short	0x003c
        /*0024*/ 	.byte	0x00, 0xf0, 0x05, 0x00


	//----- nvinfo : EIATTR_KPARAM_INFO
	.align		4
.L_222:
        /*0028*/ 	.byte	0x04, 0x17
        /*002a*/ 	.short	(.L_224 - .L_223)
.L_223:
        /*002c*/ 	.word	0x00000000
        /*0030*/ 	.short	0x0003
        /*0032*/ 	.short	0x0014
        /*0034*/ 	.byte	0x00, 0xf0, 0xa1, 0x00


	//----- nvinfo : EIATTR_KPARAM_INFO
	.align		4
.L_224:
        /*0038*/ 	.byte	0x04, 0x17
        /*003a*/ 	.short	(.L_226 - .L_225)
.L_225:
        /*003c*/ 	.word	0x00000000
        /*0040*/ 	.short	0x0002
        /*0042*/ 	.short	0x0010
        /*0044*/ 	.byte	0x00, 0xf0, 0x11, 0x00


	//----- nvinfo : EIATTR_KPARAM_INFO
	.align		4
.L_226:
        /*0048*/ 	.byte	0x04, 0x17
        /*004a*/ 	.short	(.L_228 - .L_227)
.L_227:
        /*004c*/ 	.word	0x00000000
        /*0050*/ 	.short	0x0001
        /*0052*/ 	.short	0x0008
        /*0054*/ 	.byte	0x00, 0xf5, 0x21, 0x00


	//----- nvinfo : EIATTR_KPARAM_INFO
	.align		4
.L_228:
        /*0058*/ 	.byte	0x04, 0x17
        /*005a*/ 	.short	(.L_230 - .L_229)
.L_229:
        /*005c*/ 	.word	0x00000000
        /*0060*/ 	.short	0x0000
        /*0062*/ 	.short	0x0000
        /*0064*/ 	.byte	0x00, 0xf0, 0x21, 0x00


	//----- nvinfo : EIATTR_SPARSE_MMA_MASK
	.align		4
.L_230:
        /*0068*/ 	.byte	0x03, 0x50
        /*006a*/ 	.short	0x0000


	//----- nvinfo : EIATTR_MAXREG_COUNT
	.align		4
        /*006c*/ 	.byte	0x03, 0x1b
        /*006e*/ 	.short	0x0060


	//----- nvinfo : EIATTR_NUM_BARRIERS
	.align		4
        /*0070*/ 	.byte	0x02, 0x4c
        /*0072*/ 	.byte	0x01
	.zero		1


	//----- nvinfo : EIATTR_MERCURY_ISA_VERSION
	.align		4
        /*0074*/ 	.byte	0x03, 0x5f
        /*0076*/ 	.short	0x0101


	//----- nvinfo : EIATTR_COOP_GROUP_MASK_REGIDS
	.align		4
        /*0078*/ 	.byte	0x04, 0x29
        /*007a*/ 	.short	(.L_232 - .L_231)


	//   ....[0]....
.L_231:
        /*007c*/ 	.word	0xffffffff


	//   ....[1]....
        /*0080*/ 	.word	0xffffffff


	//   ....[2]....
        /*0084*/ 	.word	0xffffffff


	//   ....[3]....
        /*0088*/ 	.word	0xffffffff


	//   ....[4]....
        /*008c*/ 	.word	0xffffffff


	//   ....[5]....
        /*0090*/ 	.word	0xffffffff


	//   ....[6]....
        /*0094*/ 	.word	0xffffffff


	//   ....[7]....
        /*0098*/ 	.word	0xffffffff


	//   ....[8]....
        /*009c*/ 	.word	0xffffffff


	//   ....[9]....
        /*00a0*/ 	.word	0xffffffff


	//   ....[10]....
        /*00a4*/ 	.word	0xffffffff


	//   ....[11]....
        /*00a8*/ 	.word	0xffffffff


	//   ....[12]....
        /*00ac*/ 	.word	0xffffffff


	//   ....[13]....
        /*00b0*/ 	.word	0xffffffff


	//   ....[14]....
        /*00b4*/ 	.word	0xffffffff


	//   ....[15]....
        /*00b8*/ 	.word	0xffffffff


	//   ....[16]....
        /*00bc*/ 	.word	0xffffffff


	//   ....[17]....
        /*00c0*/ 	.word	0xffffffff


	//   ....[18]....
        /*00c4*/ 	.word	0xffffffff


	//   ....[19]....
        /*00c8*/ 	.word	0xffffffff


	//   ....[20]....
        /*00cc*/ 	.word	0xffffffff


	//   ....[21]....
        /*00d0*/ 	.word	0xffffffff


	//   ....[22]....
        /*00d4*/ 	.word	0xffffffff


	//   ....[23]....
        /*00d8*/ 	.word	0xffffffff


	//   ....[24]....
        /*00dc*/ 	.word	0xffffffff


	//   ....[25]....
        /*00e0*/ 	.word	0xffffffff


	//   ....[26]....
        /*00e4*/ 	.word	0xffffffff


	//   ....[27]....
        /*00e8*/ 	.word	0xffffffff


	//   ....[28]....
        /*00ec*/ 	.word	0xffffffff


	//   ....[29]....
        /*00f0*/ 	.word	0xffffffff


	//----- nvinfo : EIATTR_COOP_GROUP_INSTR_OFFSETS
	.align		4
.L_232:
        /*00f4*/ 	.byte	0x04, 0x28
        /*00f6*/ 	.short	(.L_234 - .L_233)


	//   ....[0]....
.L_233:
        /*00f8*/ 	.word	0x000034f0


	//   ....[1]....
        /*00fc*/ 	.word	0x00003500


	//   ....[2]....
        /*0100*/ 	.word	0x00003570


	//   ....[3]....
        /*0104*/ 	.word	0x00003590


	//   ....[4]....
        /*0108*/ 	.word	0x00003600


	//   ....[5]....
        /*010c*/ 	.word	0x00003610


	//   ....[6]....
        /*0110*/ 	.word	0x00003660


	//   ....[7]....
        /*0114*/ 	.word	0x00003680


	//   ....[8]....
        /*0118*/ 	.word	0x000036f0


	//   ....[9]....
        /*011c*/ 	.word	0x00003700


	//   ....[10]....
        /*0120*/ 	.word	0x00003a00


	//   ....[11]....
        /*0124*/ 	.word	0x00003a10


	//   ....[12]....
        /*0128*/ 	.word	0x00003ab0


	//   ....[13]....
        /*012c*/ 	.word	0x00003ac0


	//   ....[14]....
        /*0130*/ 	.word	0x00003b10


	//   ....[15]....
        /*0134*/ 	.word	0x00003b30


	//   ....[16]....
        /*0138*/ 	.word	0x00003b80


	//   ....[17]....
        /*013c*/ 	.word	0x00003ba0


	//   ....[18]....
        /*0140*/ 	.word	0x00003bf0


	//   ....[19]....
        /*0144*/ 	.word	0x00003c20


	//   ....[20]....
        /*0148*/ 	.word	0x0000a470


	//   ....[21]....
        /*014c*/ 	.word	0x0000a480


	//   ....[22]....
        /*0150*/ 	.word	0x0000a4f0


	//   ....[23]....
        /*0154*/ 	.word	0x0000a500


	//   ....[24]....
        /*0158*/ 	.word	0x0000a560


	//   ....[25]....
        /*015c*/ 	.word	0x0000a570


	//   ....[26]....
        /*0160*/ 	.word	0x0000a5c0


	//   ....[27]....
        /*0164*/ 	.word	0x0000a5f0


	//   ....[28]....
        /*0168*/ 	.word	0x0000a670


	//   ....[29]....
        /*016c*/ 	.word	0x0000a680


	//----- nvinfo : EIATTR_VRC_CTA_INIT_COUNT
	.align		4
.L_234:
        /*0170*/ 	.byte	0x02, 0x4a
	.zero		1
	.zero		1


	//----- nvinfo : EIATTR_EXIT_INSTR_OFFSETS
	.align		4
        /*0174*/ 	.byte	0x04, 0x1c
        /*0176*/ 	.short	(.L_236 - .L_235)


	//   ....[0]....
.L_235:
        /*0178*/ 	.word	0x0000a910


	//   ....[1]....
        /*017c*/ 	.word	0x0000a950


	//----- nvinfo : EIATTR_MAX_THREADS
	.align		4
.L_236:
        /*0180*/ 	.byte	0x04, 0x05
        /*0182*/ 	.short	(.L_238 - .L_237)
.L_237:
        /*0184*/ 	.word	0x00000280
        /*0188*/ 	.word	0x00000001
        /*018c*/ 	.word	0x00000001


	//----- nvinfo : EIATTR_CRS_STACK_SIZE
	.align		4
.L_238:
        /*0190*/ 	.byte	0x04, 0x1e
        /*0192*/ 	.short	(.L_240 - .L_239)
.L_239:
        /*0194*/ 	.word	0x00000000


	//----- nvinfo : EIATTR_CBANK_PARAM_SIZE
	.align		4
.L_240:
        /*0198*/ 	.byte	0x03, 0x19
        /*019a*/ 	.short	0x003e


	//----- nvinfo : EIATTR_PARAM_CBANK
	.align		4
        /*019c*/ 	.byte	0x04, 0x0a
        /*019e*/ 	.short	(.L_242 - .L_241)
	.align		4
.L_241:
        /*01a0*/ 	.word	index@(.nv.constant0._ZN3cub18CUB_300001_SM_10006detail6reduce18DeviceReduceKernelINS2_10policy_hubIdjN4cuda3std3__44plusIdEEE10Policy1000EN6thrust24THRUST_300001_SM_1000_NS6detail15normal_iteratorINSD_10device_ptrIdEEEEjS9_d7functorEEvT0_PT3_T1_NS0_13GridEvenShareISN_EET2_T4_)
        /*01a4*/ 	.short	0x0380
        /*01a6*/ 	.short	0x003e


	//----- nvinfo : EIATTR_SW_WAR
	.align		4
.L_242:
        /*01a8*/ 	.byte	0x04, 0x36
        /*01aa*/ 	.short	(.L_244 - .L_243)
.L_243:
        /*01ac*/ 	.word	0x00000008
.L_244:


//--------------------- .nv.info._ZN3cub18CUB_300001_SM_10006detail6reduce28DeviceReduceSingleTileKernelINS2_10policy_hubIdjN4cuda3std3__44plusIdEEE10Policy1000EN6thrust24THRUST_300001_SM_1000_NS6detail15normal_iteratorINSD_10device_ptrIdEEEEPdjS9_dd7functorEEvT0_T1_T2_T3_T4_T6_ --------------------------
	.section	.nv.info._ZN3cub18CUB_300001_SM_10006detail6reduce28DeviceReduceSingleTileKernelINS2_10policy_hubIdjN4cuda3std3__44plusIdEEE10Policy1000EN6thrust24THRUST_300001_SM_1000_NS6detail15normal_iteratorINSD_10device_ptrIdEEEEPdjS9_dd7functorEEvT0_T1_T2_T3_T4_T6_,"",@"SHT_CUDA_INFO"
	.sectionflags	@""
	.align	4


	//----- nvinfo : EIATTR_CUDA_API_VERSION
	.align		4
        /*0000*/ 	.byte	0x04, 0x37
        /*0002*/ 	.short	(.L_246 - .L_245)
.L_245:
        /*0004*/ 	.word	0x00000082


	//----- nvinfo : EIATTR_KPARAM_INFO
	.align		4
.L_246:
        /*0008*/ 	.byte	0x04, 0x17
        /*000a*/ 	.short	(.L_248 - .L_247)
.L_247:
        /*000c*/ 	.word	0x00000000
        /*0010*/ 	.short	0x0005
        /*0012*/ 	.short	0x0020
        /*0014*/ 	.byte	0x00, 0xf0, 0x05, 0x00


	//----- nvinfo : EIATTR_KPARAM_INFO
	.align		4
.L_248:
        /*0018*/ 	.byte	0x04, 0x17
        /*001a*/ 	.short	(.L_250 - .L_249)
.L_249:
        /*001c*/ 	.word	0x00000000
        /*0020*/ 	.short	0x0004
        /*0022*/ 	.short	0x0018
        /*0024*/ 	.byte	0x00, 0xf0, 0x21, 0x00


	//----- nvinfo : EIATTR_KPARAM_INFO
	.align		4
.L_250:
        /*0028*/ 	.byte	0x04, 0x17
        /*002a*/ 	.short	(.L_252 - .L_251)
.L_251:
        /*002c*/ 	.word	0x00000000
        /*0030*/ 	.short	0x0003
        /*0032*/ 	.short	0x0014
        /*0034*/ 	.byte	0x00, 0xf0, 0x05, 0x00


	//----- nvinfo : EIATTR_KPARAM_INFO
	.align		4
.L_252:
        /*0038*/ 	.byte	0x04, 0x17
        /*003a*/ 	.short	(.L_254 - .L_253)
.L_253:
        /*003c*/ 	.word	0x00000000
        /*0040*/ 	.short	0x0002
        /*0042*/ 	.short	0x0010
        /*0044*/ 	.byte	0x00, 0xf0, 0x11, 0x00


	//----- nvinfo : EIATTR_KPARAM_INFO
	.align		4
.L_254:
        /*0048*/ 	.byte	0x04, 0x17
        /*004a*/ 	.short	(.L_256 - .L_255)
.L_255:
        /*004c*/ 	.word	0x00000000
        /*0050*/ 	.short	0x0001
        /*0052*/ 	.short	0x0008
        /*0054*/ 	.byte	0x00, 0xf5, 0x21, 0x00


	//----- nvinfo : EIATTR_KPARAM_INFO
	.align		4
.L_256:
        /*0058*/ 	.byte	0x04, 0x17
        /*005a*/ 	.short	(.L_258 - .L_257)
.L_257:
        /*005c*/ 	.word	0x00000000
        /*0060*/ 	.short	0x0000
        /*0062*/ 	.short	0x0000
        /*0064*/ 	.byte	0x00, 0xf0, 0x21, 0x00


	//----- nvinfo : EIATTR_SPARSE_MMA_MASK
	.align		4
.L_258:
        /*0068*/ 	.byte	0x03, 0x50
        /*006a*/ 	.short	0x0000


	//----- nvinfo : EIATTR_MAXREG_COUNT
	.align		4
        /*006c*/ 	.byte	0x03, 0x1b
        /*006e*/ 	.short	0x0060


	//----- nvinfo : EIATTR_NUM_BARRIERS
	.align		4
        /*0070*/ 	.byte	0x02, 0x4c
        /*0072*/ 	.byte	0x01
	.zero		1


	//----- nvinfo : EIATTR_MERCURY_ISA_VERSION
	.align		4
        /*0074*/ 	.byte	0x03, 0x5f
        /*0076*/ 	.short	0x0101


	//----- nvinfo : EIATTR_COOP_GROUP_MASK_REGIDS
	.align		4
        /*0078*/ 	.byte	0x04, 0x29
        /*007a*/ 	.short	(.L_260 - .L_259)


	//   ....[0]....
.L_259:
        /*007c*/ 	.word	0xffffffff


	//   ....[1]....
        /*0080*/ 	.word	0xffffffff


	//   ....[2]....
        /*0084*/ 	.word	0xffffffff


	//   ....[3]....
        /*0088*/ 	.word	0xffffffff


	//   ....[4]....
        /*008c*/ 	.word	0xffffffff


	//   ....[5]....
        /*0090*/ 	.word	0xffffffff


	//   ....[6]....
        /*0094*/ 	.word	0xffffffff


	//   ....[7]....
        /*0098*/ 	.word	0xffffffff


	//   ....[8]....
        /*009c*/ 	.word	0xffffffff


	//   ....[9]....
        /*00a0*/ 	.word	0xffffffff


	//   ....[10]....
        /*00a4*/ 	.word	0xffffffff


	//   ....[11]....
        /*00a8*/ 	.word	0xffffffff


	//   ....[12]....
        /*00ac*/ 	.word	0xffffffff


	//   ....[13]....
        /*00b0*/ 	.word	0xffffffff


	//   ....[14]....
        /*00b4*/ 	.word	0xffffffff


	//   ....[15]....
        /*00b8*/ 	.word	0xffffffff


	//   ....[16]....
        /*00bc*/ 	.word	0xffffffff


	//   ....[17]....
        /*00c0*/ 	.word	0xffffffff


	//   ....[18]....
        /*00c4*/ 	.word	0xffffffff


	//   ....[19]....
        /*00c8*/ 	.word	0xffffffff


	//   ....[20]....
        /*00cc*/ 	.word	0xffffffff


	//   ....[21]....
        /*00d0*/ 	.word	0xffffffff


	//   ....[22]....
        /*00d4*/ 	.word	0xffffffff


	//   ....[23]....
        /*00d8*/ 	.word	0xffffffff


	//   ....[24]....
        /*00dc*/ 	.word	0xffffffff


	//   ....[25]....
        /*00e0*/ 	.word	0xffffffff


	//   ....[26]....
        /*00e4*/ 	.word	0xffffffff


	//   ....[27]....
        /*00e8*/ 	.word	0xffffffff


	//   ....[28]....
        /*00ec*/ 	.word	0xffffffff


	//   ....[29]....
        /*00f0*/ 	.word	0xffffffff


	//----- nvinfo : EIATTR_COOP_GROUP_INSTR_OFFSETS
	.align		4
.L_260:
        /*00f4*/ 	.byte	0x04, 0x28
        /*00f6*/ 	.short	(.L_262 - .L_261)


	//   ....[0]....
.L_261:
        /*00f8*/ 	.word	0x00003360


	//   ....[1]....
        /*00fc*/ 	.word	0x00003370


	//   ....[2]....
        /*0100*/ 	.word	0x000033e0


	//   ....[3]....
        /*0104*/ 	.word	0x00003410


	//   ....[4]....
        /*0108*/ 	.word	0x00003480


	//   ....[5]....
        /*010c*/ 	.word	0x000034a0


	//   ....[6]....
        /*0110*/ 	.word	0x00003500


	//   ....[7]....
        /*0114*/ 	.word	0x00003510


	//   ....[8]....
        /*0118*/ 	.word	0x00003560


	//   ....[9]....
        /*011c*/ 	.word	0x00003570


	//   ....[10]....
        /*0120*/ 	.word	0x00003870


	//   ....[11]....
        /*0124*/ 	.word	0x00003880


	//   ....[12]....
        /*0128*/ 	.word	0x00003910


	//   ....[13]....
        /*012c*/ 	.word	0x00003920


	//   ....[14]....
        /*0130*/ 	.word	0x00003970


	//   ....[15]....
        /*0134*/ 	.word	0x00003990


	//   ....[16]....
        /*0138*/ 	.word	0x000039e0


	//   ....[17]....
        /*013c*/ 	.word	0x00003a00


	//   ....[18]....
        /*0140*/ 	.word	0x00003a60


	//   ....[19]....
        /*0144*/ 	.word	0x00003a90


	//   ....[20]....
        /*0148*/ 	.word	0x0000a190


	//   ....[21]....
        /*014c*/ 	.word	0x0000a1a0


	//   ....[22]....
        /*0150*/ 	.word	0x0000a210


	//   ....[23]....
        /*0154*/ 	.word	0x0000a220


	//   ....[24]....
        /*0158*/ 	.word	0x0000a280


	//   ....[25]....
        /*015c*/ 	.word	0x0000a290


	//   ....[26]....
        /*0160*/ 	.word	0x0000a2e0


	//   ....[27]....
        /*0164*/ 	.word	0x0000a310


	//   ....[28]....
        /*0168*/ 	.word	0x0000a390


	//   ....[29]....
        /*016c*/ 	.word	0x0000a3a0


	//----- nvinfo : EIATTR_VRC_CTA_INIT_COUNT
	.align		4
.L_262:
        /*0170*/ 	.byte	0x02, 0x4a
	.zero		1
	.zero		1


	//----- nvinfo : EIATTR_EXIT_INSTR_OFFSETS
	.align		4
        /*0174*/ 	.byte	0x04, 0x1c
        /*0176*/ 	.short	(.L_264 - .L_263)


	//   ....[0]....
.L_263:
        /*0178*/ 	.word	0x00000070


	//   ....[1]....
        /*017c*/ 	.word	0x000000b0


	//   ....[2]....
        /*0180*/ 	.word	0x0000a650


	//   ....[3]....
        /*0184*/ 	.word	0x0000a6a0


	//----- nvinfo : EIATTR_MAX_THREADS
	.align		4
.L_264:
        /*0188*/ 	.byte	0x04, 0x05
        /*018a*/ 	.short	(.L_266 - .L_265)
.L_265:
        /*018c*/ 	.word	0x00000280
        /*0190*/ 	.word	0x00000001
        /*0194*/ 	.word	0x00000001


	//----- nvinfo : EIATTR_CRS_STACK_SIZE
	.align		4
.L_266:
        /*0198*/ 	.byte	0x04, 0x1e
        /*019a*/ 	.short	(.L_268 - .L_267)
.L_267:
        /*019c*/ 	.word	0x00000000


	//----- nvinfo : EIATTR_CBANK_PARAM_SIZE
	.align		4
.L_268:
        /*01a0*/ 	.byte	0x03, 0x19
        /*01a2*/ 	.short	0x0021


	//----- nvinfo : EIATTR_PARAM_CBANK
	.align		4
        /*01a4*/ 	.byte	0x04, 0x0a
        /*01a6*/ 	.short	(.L_270 - .L_269)
	.align		4
.L_269:
        /*01a8*/ 	.word	index@(.nv.constant0._ZN3cub18CUB_300001_SM_10006detail6reduce28DeviceReduceSingleTileKernelINS2_10policy_hubIdjN4cuda3std3__44plusIdEEE10Policy1000EN6thrust24THRUST_300001_SM_1000_NS6detail15normal_iteratorINSD_10device_ptrIdEEEEPdjS9_dd7functorEEvT0_T1_T2_T3_T4_T6_)
        /*01ac*/ 	.short	0x0380
        /*01ae*/ 	.short	0x0021


	//----- nvinfo : EIATTR_SW_WAR
	.align		4
.L_270:
        /*01b0*/ 	.byte	0x04, 0x36
        /*01b2*/ 	.short	(.L_272 - .L_271)
.L_271:
        /*01b4*/ 	.word	0x00000008
.L_272:


//--------------------- .nv.info._ZN3cub18CUB_300001_SM_10006detail8for_each13static_kernelINS2_12policy_hub_t12policy_500_tElN6thrust24THRUST_300001_SM_1000_NS8cuda_cub10__tabulate7functorINS7_6detail15normal_iteratorINS7_10device_ptrIdEEEENS7_6system6detail7generic6detail22compute_sequence_valueIdvEElEEEEvT0_T1_ --------------------------
	.section	.nv.info._ZN3cub18CUB_300001_SM_10006detail8for_each13static_kernelINS2_12policy_hub_t12policy_500_tElN6thrust24THRUST_300001_SM_1000_NS8cuda_cub10__tabulate7functorINS7_6detail15normal_iteratorINS7_10device_ptrIdEEEENS7_6system6detail7generic6detail22compute_sequence_valueIdvEElEEEEvT0_T1_,"",@"SHT_CUDA_INFO"
	.sectionflags	@""
	.align	4


	//----- nvinfo : EIATTR_CUDA_API_VERSION
	.align		4
        /*0000*/ 	.byte	0x04, 0x37
        /*0002*/ 	.short	(.L_274 - .L_273)
.L_273:
        /*0004*/ 	.word	0x00000082


	//----- nvinfo : EIATTR_KPARAM_INFO
	.align		4
.L_274:
        /*0008*/ 	.byte	0x04, 0x17
        /*000a*/ 	.short	(.L_276 - .L_275)
.L_275:
        /*000c*/ 	.word	0x00000000
        /*0010*/ 	.short	0x0001
        /*0012*/ 	.short	0x0008
        /*0014*/ 	.byte	0x00, 0xf0, 0x61, 0x00


	//----- nvinfo : EIATTR_KPARAM_INFO
	.align		4
.L_276:
        /*0018*/ 	.byte	0x04, 0x17
        /*001a*/ 	.short	(.L_278 - .L_277)
.L_277:
        /*001c*/ 	.word	0x00000000
        /*0020*/ 	.short	0x0000
        /*0022*/ 	.short	0x0000
        /*0024*/ 	.byte	0x00, 0xf0, 0x21, 0x00


	//----- nvinfo : EIATTR_SPARSE_MMA_MASK
	.align		4
.L_278:
        /*0028*/ 	.byte	0x03, 0x50
        /*002a*/ 	.short	0x0000


	//----- nvinfo : EIATTR_MAXREG_COUNT
	.align		4
        /*002c*/ 	.byte	0x03, 0x1b
        /*002e*/ 	.short	0x00ff


	//----- nvinfo : EIATTR_MERCURY_ISA_VERSION
	.align		4
        /*0030*/ 	.byte	0x03, 0x5f
        /*0032*/ 	.short	0x0101


	//----- nvinfo : EIATTR_VRC_CTA_INIT_COUNT
	.align		4
        /*0034*/ 	.byte	0x02, 0x4a
	.zero		1
	.zero		1


	//----- nvinfo : EIATTR_EXIT_INSTR_OFFSETS
	.align		4
        /*0038*/ 	.byte	0x04, 0x1c
        /*003a*/ 	.short	(.L_280 - .L_279)


	//   ....[0]....
.L_279:
        /*003c*/ 	.word	0x000001a0


	//   ....[1]....
        /*0040*/ 	.word	0x00000310


	//   ....[2]....
        /*0044*/ 	.word	0x000003c0


	//----- nvinfo : EIATTR_MAX_THREADS
	.align		4
.L_280:
        /*0048*/ 	.byte	0x04, 0x05
        /*004a*/ 	.short	(.L_282 - .L_281)
.L_281:
        /*004c*/ 	.word	0x00000100
        /*0050*/ 	.word	0x00000001
        /*0054*/ 	.word	0x00000001


	//----- nvinfo : EIATTR_CRS_STACK_SIZE
	.align		4
.L_282:
        /*0058*/ 	.byte	0x04, 0x1e
        /*005a*/ 	.short	(.L_284 - .L_283)
.L_283:
        /*005c*/ 	.word	0x00000000


	//----- nvinfo : EIATTR_CBANK_PARAM_SIZE
	.align		4
.L_284:
        /*0060*/ 	.byte	0x03, 0x19
        /*0062*/ 	.short	0x0020


	//----- nvinfo : EIATTR_PARAM_CBANK
	.align		4
        /*0064*/ 	.byte	0x04, 0x0a
        /*0066*/ 	.short	(.L_286 - .L_285)
	.align		4
.L_285:
        /*0068*/ 	.word	index@(.nv.constant0._ZN3cub18CUB_300001_SM_10006detail8for_each13static_kernelINS2_12policy_hub_t12policy_500_tElN6thrust24THRUST_300001_SM_1000_NS8cuda_cub10__tabulate7functorINS7_6detail15normal_iteratorINS7_10device_ptrIdEEEENS7_6system6detail7generic6detail22compute_sequence_valueIdvEElEEEEvT0_T1_)
        /*006c*/ 	.short	0x0380
        /*006e*/ 	.short	0x0020


	//----- nvinfo : EIATTR_SW_WAR
	.align		4
.L_286:
        /*0070*/ 	.byte	0x04, 0x36
        /*0072*/ 	.short	(.L_288 - .L_287)
.L_287:
        /*0074*/ 	.word	0x00000008
.L_288:


//--------------------- .nv.info._ZN3cub18CUB_300001_SM_10006detail8for_each13static_kernelINS2_12policy_hub_t12policy_500_tEmN6thrust24THRUST_300001_SM_1000_NS8cuda_cub20__uninitialized_fill7functorINS7_10device_ptrIdEEdEEEEvT0_T1_ --------------------------
	.section	.nv.info._ZN3cub18CUB_300001_SM_10006detail8for_each13static_kernelINS2_12policy_hub_t12policy_500_tEmN6thrust24THRUST_300001_SM_1000_NS8cuda_cub20__uninitialized_fill7functorINS7_10device_ptrIdEEdEEEEvT0_T1_,"",@"SHT_CUDA_INFO"
	.sectionflags	@""
	.align	4


	//----- nvinfo : EIATTR_CUDA_API_VERSION
	.align		4
        /*0000*/ 	.byte	0x04, 0x37
        /*0002*/ 	.short	(.L_290 - .L_289)
.L_289:
        /*0004*/ 	.word	0x00000082


	//----- nvinfo : EIATTR_KPARAM_INFO
	.align		4
.L_290:
        /*0008*/ 	.byte	0x04, 0x17
        /*000a*/ 	.short	(.L_292 - .L_291)
.L_291:
        /*000c*/ 	.word	0x00000000
        /*0010*/ 	.short	0x0001
        /*0012*/ 	.short	0x0008
        /*0014*/ 	.byte	0x00, 0xf0, 0x41, 0x00


	//----- nvinfo : EIATTR_KPARAM_INFO
	.align		4
.L_292:
        /*0018*/ 	.byte	0x04, 0x17
        /*001a*/ 	.short	(.L_294 - .L_293)
.L_293:
        /*001c*/ 	.word	0x00000000
        /*0020*/ 	.short	0x0000
        /*0022*/ 	.short	0x0000
        /*0024*/ 	.byte	0x00, 0xf0, 0x21, 0x00


	//----- nvinfo : EIATTR_SPARSE_MMA_MASK
	.align		4
.L_294:
        /*0028*/ 	.byte	0x03, 0x50
        /*002a*/ 	.short	0x0000


	//----- nvinfo : EIATTR_MAXREG_COUNT
	.align		4
        /*002c*/ 	.byte	0x03, 0x1b
        /*002e*/ 	.short	0x00ff


	//----- nvinfo : EIATTR_MERCURY_ISA_VERSION
	.align		4
        /*0030*/ 	.byte	0x03, 0x5f
        /*0032*/ 	.short	0x0101


	//----- nvinfo : EIATTR_VRC_CTA_INIT_COUNT
	.align		4
        /*0034*/ 	.byte	0x02, 0x4a
	.zero		1
	.zero		1


	//----- nvinfo : EIATTR_EXIT_INSTR_OFFSETS
	.align		4
        /*0038*/ 	.byte	0x04, 0x1c
        /*003a*/ 	.short	(.L_296 - .L_295)


	//   ....[0]....
.L_295:
        /*003c*/ 	.word	0x00000130


	//   ....[1]....
        /*0040*/ 	.word	0x00000230


	//   ....[2]....
        /*0044*/ 	.word	0x00000260


	//----- nvinfo : EIATTR_MAX_THREADS
	.align		4
.L_296:
        /*0048*/ 	.byte	0x04, 0x05
        /*004a*/ 	.short	(.L_298 - .L_297)
.L_297:
        /*004c*/ 	.word	0x00000100
        /*0050*/ 	.word	0x00000001
        /*0054*/ 	.word	0x00000001


	//----- nvinfo : EIATTR_CBANK_PARAM_SIZE
	.align		4
.L_298:
        /*0058*/ 	.byte	0x03, 0x19
        /*005a*/ 	.short	0x0018


	//----- nvinfo : EIATTR_PARAM_CBANK
	.align		4
        /*005c*/ 	.byte	0x04, 0x0a
        /*005e*/ 	.short	(.L_300 - .L_299)
	.align		4
.L_299:
        /*0060*/ 	.word	index@(.nv.constant0._ZN3cub18CUB_300001_SM_10006detail8for_each13static_kernelINS2_12policy_hub_t12policy_500_tEmN6thrust24THRUST_300001_SM_1000_NS8cuda_cub20__uninitialized_fill7functorINS7_10device_ptrIdEEdEEEEvT0_T1_)
        /*0064*/ 	.short	0x0380
        /*0066*/ 	.short	0x0018


	//----- nvinfo : EIATTR_SW_WAR
	.align		4
.L_300:
        /*0068*/ 	.byte	0x04, 0x36
        /*006a*/ 	.short	(.L_302 - .L_301)
.L_301:
        /*006c*/ 	.word	0x00000008
.L_302:


//--------------------- .nv.info._ZN3cub18CUB_300001_SM_10006detail11EmptyKernelIvEEvv --------------------------
	.section	.nv.info._ZN3cub18CUB_300001_SM_10006detail11EmptyKernelIvEEvv,"",@"SHT_CUDA_INFO"
	.sectionflags	@""
	.align	4


	//----- nvinfo : EIATTR_CUDA_API_VERSION
	.align		4
        /*0000*/ 	.byte	0x04, 0x37
        /*0002*/ 	.short	(.L_304 - .L_303)
.L_303:
        /*0004*/ 	.word	0x00000082


	//----- nvinfo : EIATTR_SPARSE_MMA_MASK
	.align		4
.L_304:
        /*0008*/ 	.byte	0x03, 0x50
        /*000a*/ 	.short	0x0000


	//----- nvinfo : EIATTR_MAXREG_COUNT
	.align		4
        /*000c*/ 	.byte	0x03, 0x1b
        /*000e*/ 	.short	0x00ff


	//----- nvinfo : EIATTR_MERCURY_ISA_VERSION
	.align		4
        /*0010*/ 	.byte	0x03, 0x5f
        /*0012*/ 	.short	0x0101


	//----- nvinfo : EIATTR_VRC_CTA_INIT_COUNT
	.align		4
        /*0014*/ 	.byte	0x02, 0x4a
	.zero		1
	.zero		1


	//----- nvinfo : EIATTR_EXIT_INSTR_OFFSETS
	.align		4
        /*0018*/ 	.byte	0x04, 0x1c
        /*001a*/ 	.short	(.L_306 - .L_305)


	//   ....[0]....
.L_305:
        /*001c*/ 	.word	0x00000010


	//----- nvinfo : EIATTR_SW_WAR
	.align		4
.L_306:
        /*0020*/ 	.byte	0x04, 0x36
        /*0022*/ 	.short	(.L_308 - .L_307)
.L_307:
        /*0024*/ 	.word	0x00000008
.L_308:


//--------------------- .nv.callgraph             --------------------------
	.section	.nv.callgraph,"",@"SHT_CUDA_CALLGRAPH"
	.align	4
	.sectionentsize	8
	.align		4
        /*0000*/ 	.word	0x00000000
	.align		4
        /*0004*/ 	.word	0xffffffff
	.align		4
        /*0008*/ 	.word	0x00000000
	.align		4
        /*000c*/ 	.word	0xfffffffe
	.align		4
        /*0010*/ 	.word	0x00000000
	.align		4
        /*0014*/ 	.word	0xfffffffd
	.align		4
        /*0018*/ 	.word	0x00000000
	.align		4
        /*001c*/ 	.word	0xfffffffc


//--------------------- .nv.constant4             --------------------------
	.section	.nv.constant4,"a",@progbits
	.align	8
	.align		8
.nv.constant4:
        /*0000*/ 	.dword	_ZN30_INTERNAL_15e074db_4_k_cu_main4cuda3std3__45__cpo5beginE
	.align		8
        /*0008*/ 	.dword	_ZN30_INTERNAL_15e074db_4_k_cu_main4cuda3std3__45__cpo3endE
	.align		8
        /*0010*/ 	.dword	_ZN30_INTERNAL_15e074db_4_k_cu_main4cuda3std3__45__cpo6cbeginE
	.align		8
        /*0018*/ 	.dword	_ZN30_INTERNAL_15e074db_4_k_cu_main4cuda3std3__45__cpo4cendE
	.align		8
        /*0020*/ 	.dword	_ZN30_INTERNAL_15e074db_4_k_cu_main4cuda3std3__45__cpo6rbeginE
	.align		8
        /*0028*/ 	.dword	_ZN30_INTERNAL_15e074db_4_k_cu_main4cuda3std3__45__cpo4rendE
	.align		8
        /*0030*/ 	.dword	_ZN30_INTERNAL_15e074db_4_k_cu_main4cuda3std3__45__cpo7crbeginE
	.align		8
        /*0038*/ 	.dword	_ZN30_INTERNAL_15e074db_4_k_cu_main4cuda3std3__45__cpo5crendE
	.align		8
        /*0040*/ 	.dword	_ZN30_INTERNAL_15e074db_4_k_cu_main4cuda3std3__432_GLOBAL__N__15e074db_4_k_cu_main6ignoreE
	.align		8
        /*0048*/ 	.dword	_ZN30_INTERNAL_15e074db_4_k_cu_main4cuda3std3__419piecewise_constructE
	.align		8
        /*0050*/ 	.dword	_ZN30_INTERNAL_15e074db_4_k_cu_main4cuda3std3__48in_placeE
	.align		8
        /*0058*/ 	.dword	_ZN30_INTERNAL_15e074db_4_k_cu_main4cuda3std3__420unreachable_sentinelE
	.align		8
        /*0060*/ 	.dword	_ZN30_INTERNAL_15e074db_4_k_cu_main4cuda3std3__47nulloptE
	.align		8
        /*0068*/ 	.dword	_ZN30_INTERNAL_15e074db_4_k_cu_main4cuda3std3__48unexpectE
	.align		8
        /*0070*/ 	.dword	_ZN30_INTERNAL_15e074db_4_k_cu_main4cuda3std6ranges3__45__cpo4swapE
	.align		8
        /*0078*/ 	.dword	_ZN30_INTERNAL_15e074db_4_k_cu_main4cuda3std6ranges3__45__cpo9iter_moveE
	.align		8
        /*0080*/ 	.dword	_ZN30_INTERNAL_15e074db_4_k_cu_main4cuda3std6ranges3__45__cpo5beginE
	.align		8
        /*0088*/ 	.dword	_ZN30_INTERNAL_15e074db_4_k_cu_main4cuda3std6ranges3__45__cpo3endE
	.align		8
        /*0090*/ 	.dword	_ZN30_INTERNAL_15e074db_4_k_cu_main4cuda3std6ranges3__45__cpo6cbeginE
	.align		8
        /*0098*/ 	.dword	_ZN30_INTERNAL_15e074db_4_k_cu_main4cuda3std6ranges3__45__cpo4cendE
	.align		8
        /*00a0*/ 	.dword	_ZN30_INTERNAL_15e074db_4_k_cu_main4cuda3std6ranges3__45__cpo7advanceE
	.align		8
        /*00a8*/ 	.dword	_ZN30_INTERNAL_15e074db_4_k_cu_main4cuda3std6ranges3__45__cpo9iter_swapE
	.align		8
        /*00b0*/ 	.dword	_ZN30_INTERNAL_15e074db_4_k_cu_main4cuda3std6ranges3__45__cpo4nextE
	.align		8
        /*00b8*/ 	.dword	_ZN30_INTERNAL_15e074db_4_k_cu_main4cuda3std6ranges3__45__cpo4prevE
	.align		8
        /*00c0*/ 	.dword	_ZN30_INTERNAL_15e074db_4_k_cu_main4cuda3std6ranges3__45__cpo4dataE
	.align		8
        /*00c8*/ 	.dword	_ZN30_INTERNAL_15e074db_4_k_cu_main4cuda3std6ranges3__45__cpo5cdataE
	.align		8
        /*00d0*/ 	.dword	_ZN30_INTERNAL_15e074db_4_k_cu_main4cuda3std6ranges3__45__cpo4sizeE
	.align		8
        /*00d8*/ 	.dword	_ZN30_INTERNAL_15e074db_4_k_cu_main4cuda3std6ranges3__45__cpo5ssizeE
	.align		8
        /*00e0*/ 	.dword	_ZN30_INTERNAL_15e074db_4_k_cu_main4cuda3std6ranges3__45__cpo8distanceE
	.align		8
        /*00e8*/ 	.dword	_ZN30_INTERNAL_15e074db_4_k_cu_main6thrust24THRUST_300001_SM_1000_NS8cuda_cub3parE
	.align		8
        /*00f0*/ 	.dword	_ZN30_INTERNAL_15e074db_4_k_cu_main6thrust24THRUST_300001_SM_1000_NS8cuda_cub10par_nosyncE
	.align		8
        /*00f8*/ 	.dword	_ZN30_INTERNAL_15e074db_4_k_cu_main6thrust24THRUST_300001_SM_1000_NS6system6detail10sequential3seqE
	.align		8
        /*0100*/ 	.dword	_ZN30_INTERNAL_15e074db_4_k_cu_main6thrust24THRUST_300001_SM_1000_NS12placeholders2_1E
	.align		8
        /*0108*/ 	.dword	_ZN30_INTERNAL_15e074db_4_k_cu_main6thrust24THRUST_300001_SM_1000_NS12placeholders2_2E
	.align		8
        /*0110*/ 	.dword	_ZN30_INTERNAL_15e074db_4_k_cu_main6thrust24THRUST_300001_SM_1000_NS12placeholders2_3E
	.align		8
        /*0118*/ 	.dword	_ZN30_INTERNAL_15e074db_4_k_cu_main6thrust24THRUST_300001_SM_1000_NS12placeholders2_4E
	.align		8
        /*0120*/ 	.dword	_ZN30_INTERNAL_15e074db_4_k_cu_main6thrust24THRUST_300001_SM_1000_NS12placeholders2_5E
	.align		8
        /*0128*/ 	.dword	_ZN30_INTERNAL_15e074db_4_k_cu_main6thrust24THRUST_300001_SM_1000_NS12placeholders2_6E
	.align		8
        /*0130*/ 	.dword	_ZN30_INTERNAL_15e074db_4_k_cu_main6thrust24THRUST_300001_SM_1000_NS12placeholders2_7E
	.align		8
        /*0138*/ 	.dword	_ZN30_INTERNAL_15e074db_4_k_cu_main6thrust24THRUST_300001_SM_1000_NS12placeholders2_8E
	.align		8
        /*0140*/ 	.dword	_ZN30_INTERNAL_15e074db_4_k_cu_main6thrust24THRUST_300001_SM_1000_NS12placeholders2_9E
	.align		8
        /*0148*/ 	.dword	_ZN30_INTERNAL_15e074db_4_k_cu_main6thrust24THRUST_300001_SM_1000_NS12placeholders3_10E
	.align		8
        /*0150*/ 	.dword	_ZN30_INTERNAL_15e074db_4_k_cu_main6thrust24THRUST_300001_SM_1000_NS3seqE


//--------------------- .text._ZN3cub18CUB_300001_SM_10006detail6reduce28DeviceReduceSingleTileKernelINS2_10policy_hubIdyN4cuda3std3__44plusIdEEE10Policy1000EPdSC_iS9_ddNS7_10__identityEEEvT0_T1_T2_T3_T4_T6_ --------------------------
	.section	.text._ZN3cub18CUB_300001_SM_10006detail6reduce28DeviceReduceSingleTileKernelINS2_10policy_hubIdyN4cuda3std3__44plusIdEEE10Policy1000EPdSC_iS9_ddNS7_10__identityEEEvT0_T1_T2_T3_T4_T6_,"ax",@progbits
	.align	128
        .global         _ZN3cub18CUB_300001_SM_10006detail6reduce28DeviceReduceSingleTileKernelINS2_10policy_hubIdyN4cuda3std3__44plusIdEEE10Policy1000EPdSC_iS9_ddNS7_10__identityEEEvT0_T1_T2_T3_T4_T6_
        .type           _ZN3cub18CUB_300001_SM_10006detail6reduce28DeviceReduceSingleTileKernelINS2_10policy_hubIdyN4cuda3std3__44plusIdEEE10Policy1000EPdSC_iS9_ddNS7_10__identityEEEvT0_T1_T2_T3_T4_T6_,@function
        .size           _ZN3cub18CUB_300001_SM_10006detail6reduce28DeviceReduceSingleTileKernelINS2_10policy_hubIdyN4cuda3std3__44plusIdEEE10Policy1000EPdSC_iS9_ddNS7_10__identityEEEvT0_T1_T2_T3_T4_T6_,(.L_x_940 - _ZN3cub18CUB_300001_SM_10006detail6reduce28DeviceReduceSingleTileKernelINS2_10policy_hubIdyN4cuda3std3__44plusIdEEE10Policy1000EPdSC_iS9_ddNS7_10__identityEEEvT0_T1_T2_T3_T4_T6_)
        .other          _ZN3cub18CUB_300001_SM_10006detail6reduce28DeviceReduceSingleTileKernelINS2_10policy_hubIdyN4cuda3std3__44plusIdEEE10Policy1000EPdSC_iS9_ddNS7_10__identityEEEvT0_T1_T2_T3_T4_T6_,@"STO_CUDA_ENTRY STV_DEFAULT"
_ZN3cub18CUB_300001_SM_10006detail6reduce28DeviceReduceSingleTileKernelINS2_10policy_hubIdyN4cuda3std3__44plusIdEEE10Policy1000EPdSC_iS9_ddNS7_10__identityEEEvT0_T1_T2_T3_T4_T6_:
.text._ZN3cub18CUB_300001_SM_10006detail6reduce28DeviceReduceSingleTileKernelINS2_10policy_hubIdyN4cuda3std3__44plusIdEEE10Policy1000EPdSC_iS9_ddNS7_10__identityEEEvT0_T1_T2_T3_T4_T6_:
[----:B------:R-:W-:Y:S01]  /*0000*/  LDC R1, c[0x0][0x37c] ;  /* 0x0000df00ff017b82 */ /* 0x000fe20000000800 */
[----:B------:R-:W0:Y:S01]  /*0010*/  LDCU UR4, c[0x0][0x390] ;  /* 0x00007200ff0477ac */ /* 0x000e220008000800 */
[----:B------:R-:W1:Y:S01]  /*0020*/  LDCU.64 UR6, c[0x0][0x358] ;  /* 0x00006b00ff0677ac */ /* 0x000e620008000a00 */
[----:B0-----:R-:W-:-:S05]  /*0030*/  IMAD.U32 R4, RZ, RZ, UR4 ;  /* 0x00000004ff047e24 */ /* 0x001fca000f8e00ff */
[----:B------:R-:W-:-:S13]  /*0040*/  ISETP.NE.AND P0, PT, R4, RZ, PT ;  /* 0x000000ff0400720c */ /* 0x000fda0003f05270 */
[----:B-1----:R-:W-:Y:S05]  /*0050*/  @P0 BRA `(.L_x_0) ;  /* 0x00000000001c0947 */ /* 0x002fea0003800000 */
[----:B------:R-:W0:Y:S02]  /*0060*/  S2R R0, SR_TID.X ;  /* 0x0000000000007919 */ /* 0x000e240000002100 */
[----:B0-----:R-:W-:-:S13]  /*0070*/  ISETP.NE.AND P0, PT, R0, RZ, PT ;  /* 0x000000ff0000720c */ /* 0x001fda0003f05270 */
[----:B------:R-:W-:Y:S05]  /*0080*/  @P0 EXIT ;  /* 0x000000000000094d */ /* 0x000fea0003800000 */
[----:B------:R-:W0:Y:S08]  /*0090*/  LDC.64 R2, c[0x0][0x388] ;  /* 0x0000e200ff027b82 */ /* 0x000e300000000a00 */
[----:B------:R-:W0:Y:S02]  /*00a0*/  LDC.64 R4, c[0x0][0x398] ;  /* 0x0000e600ff047b82 */ /* 0x000e240000000a00 */
[----:B0-----:R-:W-:Y:S01]  /*00b0*/  STG.E.64 desc[UR6][R2.64], R4 ;  /* 0x0000000402007986 */ /* 0x001fe2000c101b06 */
[----:B------:R-:W-:Y:S05]  /*00c0*/  EXIT ;  /* 0x000000000000794d */ /* 0x000fea0003800000 */
.L_x_0:
[----:B------:R-:W-:Y:S01]  /*00d0*/  ISETP.GT.AND P0, PT, R4, 0xdff, PT ;  /* 0x00000dff0400780c */ /* 0x000fe20003f04270 */
[----:B------:R-:W-:-:S12]  /*00e0*/  BSSY.RECONVERGENT B0, `(.L_x_1) ;  /* 0x0000242000007945 */ /* 0x000fd80003800200 */
[----:B------:R-:W-:Y:S05]  /*00f0*/  @P0 BRA `(.L_x_2) ;  /* 0x0000001400180947 */ /* 0x000fea0003800000 */
[----:B------:R-:W0:Y:S01]  /*0100*/  S2R R5, SR_TID.X ;  /* 0x0000000000057919 */ /* 0x000e220000002100 */
[----:B------:R-:W-:Y:S01]  /*0110*/  BSSY.RECONVERGENT B1, `(.L_x_3) ;  /* 0x0000009000017945 */ /* 0x000fe20003800200 */
[----:B------:R-:W-:Y:S02]  /*0120*/  CS2R R2, SRZ ;  /* 0x0000000000027805 */ /* 0x000fe4000001ff00 */
[----:B0-----:R-:W-:Y:S01]  /*0130*/  ISETP.GE.AND P0, PT, R5, R4, PT ;  /* 0x000000040500720c */ /* 0x001fe20003f06270 */
[----:B------:R-:W-:-:S12]  /*0140*/  IMAD.MOV.U32 R7, RZ, RZ, R5 ;  /* 0x000000ffff077224 */ /* 0x000fd800078e0005 */
[----:B------:R-:W-:Y:S05]  /*0150*/  @P0 BRA `(.L_x_4) ;  /* 0x0000000000100947 */ /* 0x000fea0003800000 */
[----:B------:R-:W0:Y:S02]  /*0160*/  LDC.64 R2, c[0x0][0x380] ;  /* 0x0000e000ff027b82 */ /* 0x000e240000000a00 */
[----:B0-----:R-:W-:-:S06]  /*0170*/  IMAD.WIDE.U32 R2, R5, 0x8, R2 ;  /* 0x0000000805027825 */ /* 0x001fcc00078e0002 */
[----:B------:R-:W5:Y:S01]  /*0180*/  LDG.E.64.CONSTANT R2, desc[UR6][R2.64] ;  /* 0x0000000602027981 */ /* 0x000f62000c1e9b00 */
[----:B------:R-:W-:-:S07]  /*0190*/  VIADD R7, R5, 0x200 ;  /* 0x0000020005077836 */ /* 0x000fce0000000000 */
.L_x_4:
[----:B------:R-:W-:Y:S05]  /*01a0*/  BSYNC.RECONVERGENT B1 ;  /* 0x0000000000017941 */ /* 0x000fea0003800200 */
.L_x_3:
[----:B------:R-:W-:Y:S01]  /*01b0*/  ISETP.GE.AND P0, PT, R7, R4, PT ;  /* 0x000000040700720c */ /* 0x000fe20003f06270 */
[----:B------:R-:W-:-:S12]  /*01c0*/  BSSY.RECONVERGENT B1, `(.L_x_5) ;  /* 0x0000076000017945 */ /* 0x000fd80003800200 */
[----:B------:R-:W-:Y:S05]  /*01d0*/  @P0 BRA `(.L_x_6) ;  /* 0x0000000400d00947 */ /* 0x000fea0003800000 */
[----:B------:R-:W-:Y:S01]  /*01e0*/  LOP3.LUT R9, RZ, R7, RZ, 0x33, !PT ;  /* 0x00000007ff097212 */ /* 0x000fe200078e33ff */
[----:B------:R-:W-:Y:S04]  /*01f0*/  BSSY.RECONVERGENT B2, `(.L_x_7) ;  /* 0x0000017000027945 */ /* 0x000fe80003800200 */
[----:B------:R-:W-:-:S05]  /*0200*/  IMAD.IADD R0, R9, 0x1, R4 ;  /* 0x0000000109007824 */ /* 0x000fca00078e0204 */
[C---:B------:R-:W-:Y:S02]  /*0210*/  LOP3.LUT R6, R0.reuse, 0x600, RZ, 0xc0, !PT ;  /* 0x0000060000067812 */ /* 0x040fe400078ec0ff */
[----:B------:R-:W-:Y:S02]  /*0220*/  ISETP.GE.U32.AND P0, PT, R0, 0x600, PT ;  /* 0x000006000000780c */ /* 0x000fe40003f06070 */
[----:B------:R-:W-:-:S13]  /*0230*/  ISETP.NE.AND P1, PT, R6, 0x600, PT ;  /* 0x000006000600780c */ /* 0x000fda0003f25270 */
[----:B------:R-:W-:Y:S05]  /*0240*/  @!P1 BRA `(.L_x_8) ;  /* 0x0000000000449947 */ /* 0x000fea0003800000 */
[----:B------:R-:W0:Y:S01]  /*0250*/  LDC.64 R8, c[0x0][0x380] ;  /* 0x0000e000ff087b82 */ /* 0x000e220000000a00 */
[----:B------:R-:W-:-:S04]  /*0260*/  LEA.HI R0, R0, 0x1, RZ, 0x17 ;  /* 0x0000000100007811 */ /* 0x000fc800078fb8ff */
[----:B------:R-:W-:-:S05]  /*0270*/  LOP3.LUT R0, R0, 0x3, RZ, 0xc0, !PT ;  /* 0x0000000300007812 */ /* 0x000fca00078ec0ff */
[----:B------:R-:W-:Y:S02]  /*0280*/  IMAD.MOV R0, RZ, RZ, -R0 ;  /* 0x000000ffff007224 */ /* 0x000fe400078e0a00 */
[----:B0-----:R-:W-:-:S04]  /*0290*/  IMAD.WIDE.U32 R8, R7, 0x8, R8 ;  /* 0x0000000807087825 */ /* 0x001fc800078e0008 */
[----:B------:R-:W-:Y:S02]  /*02a0*/  IMAD.MOV.U32 R6, RZ, RZ, R8 ;  /* 0x000000ffff067224 */ /* 0x000fe400078e0008 */
[----:B------:R-:W-:-:S07]  /*02b0*/  IMAD.MOV.U32 R11, RZ, RZ, R9 ;  /* 0x000000ffff0b7224 */ /* 0x000fce00078e0009 */
.L_x_9:
[----:B------:R-:W-:Y:S02]  /*02c0*/  IMAD.MOV.U32 R8, RZ, RZ, R6 ;  /* 0x000000ffff087224 */ /* 0x000fe400078e0006 */
[----:B------:R-:W-:-:S06]  /*02d0*/  IMAD.MOV.U32 R9, RZ, RZ, R11 ;  /* 0x000000ffff097224 */ /* 0x000fcc00078e000b */
[----:B------:R-:W2:Y:S01]  /*02e0*/  LDG.E.64.CONSTANT R8, desc[UR6][R8.64] ;  /* 0x0000000608087981 */ /* 0x000ea2000c1e9b00 */
[----:B------:R-:W-:Y:S01]  /*02f0*/  VIADD R0, R0, 0x1 ;  /* 0x0000000100007836 */ /* 0x000fe20000000000 */
[----:B------:R-:W-:Y:S01]  /*0300*/  IADD3 R6, P2, PT, R6, 0x1000, RZ ;  /* 0x0000100006067810 */ /* 0x000fe20007f5e0ff */
[----:B------:R-:W-:-:S03]  /*0310*/  VIADD R7, R7, 0x200 ;  /* 0x0000020007077836 */ /* 0x000fc60000000000 */
[----:B------:R-:W-:Y:S01]  /*0320*/  ISETP.NE.AND P1, PT, R0, RZ, PT ;  /* 0x000000ff0000720c */ /* 0x000fe20003f25270 */
[----:B------:R-:W-:Y:S01]  /*0330*/  IMAD.X R11, RZ, RZ, R11, P2 ;  /* 0x000000ffff0b7224 */ /* 0x000fe200010e060b */
[----:B--2--5:R-:W-:-:S11]  /*0340*/  DADD R2, R8, R2 ;  /* 0x0000000008027229 */ /* 0x024fd60000000002 */
[----:B------:R-:W-:Y:S05]  /*0350*/  @P1 BRA `(.L_x_9) ;  /* 0xfffffffc00d81947 */ /* 0x000fea000383ffff */
.L_x_8:
[----:B------:R-:W-:Y:S05]  /*0360*/  BSYNC.RECONVERGENT B2 ;  /* 0x0000000000027941 */ /* 0x000fea0003800200 */
.L_x_7:
[----:B------:R-:W-:Y:S05]  /*0370*/  @!P0 BRA `(.L_x_6) ;  /* 0x0000000400688947 */ /* 0x000fea0003800000 */
[----:B------:R-:W-:Y:S01]  /*0380*/  IMAD.IADD R0, R4, 0x1, -R7 ;  /* 0x0000000104007824 */ /* 0x000fe200078e0a07 */
[----:B------:R-:W-:Y:S01]  /*0390*/  BSSY.RECONVERGENT B2, `(.L_x_10) ;  /* 0x0000031000027945 */ /* 0x000fe20003800200 */
[----:B------:R-:W-:-:S03]  /*03a0*/  PLOP3.LUT P0, PT, PT, PT, PT, 0x80, 0x8 ;  /* 0x000000000008781c */ /* 0x000fc60003f0f070 */
[----:B------:R-:W-:-:S13]  /*03b0*/  ISETP.GT.AND P1, PT, R0, 0x1800, PT ;  /* 0x000018000000780c */ /* 0x000fda0003f24270 */
[----:B------:R-:W-:Y:S05]  /*03c0*/  @!P1 BRA `(.L_x_11) ;  /* 0x0000000000b49947 */ /* 0x000fea0003800000 */
[----:B------:R-:W-:Y:S01]  /*03d0*/  PLOP3.LUT P0, PT, PT, PT, PT, 0x8, 0x80 ;  /* 0x000000000080781c */ /* 0x000fe20003f0e170 */
[----:B------:R-:W-:-:S12]  /*03e0*/  VIADD R0, R4, 0xffffe800 ;  /* 0xffffe80004007836 */ /* 0x000fd80000000000 */
.L_x_12:
[----:B------:R-:W0:Y:S02]  /*03f0*/  LDC.64 R32, c[0x0][0x380] ;  /* 0x0000e000ff207b82 */ /* 0x000e240000000a00 */
[----:B0-----:R-:W-:-:S05]  /*0400*/  IMAD.WIDE R14, R7, 0x8, R32 ;  /* 0x00000008070e7825 */ /* 0x001fca00078e0220 */
[----:B------:R-:W2:Y:S04]  /*0410*/  LDG.E.64.CONSTANT R8, desc[UR6][R14.64] ;  /* 0x000000060e087981 */ /* 0x000ea8000c1e9b00 */
[----:B------:R-:W3:Y:S04]  /*0420*/  LDG.E.64.CONSTANT R10, desc[UR6][R14.64+0x1000] ;  /* 0x001000060e0a7981 */ /* 0x000ee8000c1e9b00 */
[----:B------:R-:W4:Y:S01]  /*0430*/  LDG.E.64.CONSTANT R12, desc[UR6][R14.64+0x2000] ;  /* 0x002000060e0c7981 */ /* 0x000f22000c1e9b00 */
[----:B------:R-:W-:-:S03]  /*0440*/  VIADD R41, R7, 0x800 ;  /* 0x0000080007297836 */ /* 0x000fc60000000000 */
[----:B------:R-:W4:Y:S01]  /*0450*/  LDG.E.64.CONSTANT R30, desc[UR6][R14.64+0x3000] ;  /* 0x003000060e1e7981 */ /* 0x000f22000c1e9b00 */
[----:B------:R-:W-:-:S05]  /*0460*/  IMAD.WIDE R40, R41, 0x8, R32 ;  /* 0x0000000829287825 */ /* 0x000fca00078e0220 */
[----:B------:R-:W4:Y:S04]  /*0470*/  LDG.E.64.CONSTANT R28, desc[UR6][R40.64] ;  /* 0x00000006281c7981 */ /* 0x000f28000c1e9b00 */
[----:B------:R-:W4:Y:S04]  /*0480*/  LDG.E.64.CONSTANT R26, desc[UR6][R40.64+0x1000] ;  /* 0x00100006281a7981 */ /* 0x000f28000c1e9b00 */
        /* <DEDUP_REMOVED lines=12> */
[----:B------:R-:W4:Y:S04]  /*0550*/  LDG.E.64.CONSTANT R34, desc[UR6][R44.64+0x2000] ;  /* 0x002000062c227981 */ /* 0x000f28000c1e9b00 */
[----:B------:R-:W4:Y:S01]  /*0560*/  LDG.E.64.CONSTANT R32, desc[UR6][R44.64+0x3000] ;  /* 0x003000062c207981 */ /* 0x000f22000c1e9b00 */
[----:B------:R-:W-:-:S05]  /*0570*/  VIADD R7, R7, 0x2000 ;  /* 0x0000200007077836 */ /* 0x000fca0000000000 */
[----:B------:R-:W-:Y:S01]  /*0580*/  ISETP.GE.AND P1, PT, R7, R0, PT ;  /* 0x000000000700720c */ /* 0x000fe20003f26270 */
[----:B--2--5:R-:W-:-:S08]  /*0590*/  DADD R8, R8, R2 ;  /* 0x0000000008087229 */ /* 0x024fd00000000002 */
[----:B---3--:R-:W-:-:S08]  /*05a0*/  DADD R8, R8, R10 ;  /* 0x0000000008087229 */ /* 0x008fd0000000000a */
[----:B----4-:R-:W-:-:S08]  /*05b0*/  DADD R8, R8, R12 ;  /* 0x0000000008087229 */ /* 0x010fd0000000000c */
[----:B------:R-:W-:-:S08]  /*05c0*/  DADD R8, R8, R30 ;  /* 0x0000000008087229 */ /* 0x000fd0000000001e */
        /* <DEDUP_REMOVED lines=11> */
[----:B------:R-:W-:Y:S01]  /*0680*/  DADD R2, R8, R32 ;  /* 0x0000000008027229 */ /* 0x000fe20000000020 */
[----:B------:R-:W-:Y:S10]  /*0690*/  @!P1 BRA `(.L_x_12) ;  /* 0xfffffffc00549947 */ /* 0x000ff4000383ffff */
.L_x_11:
[----:B------:R-:W-:Y:S05]  /*06a0*/  BSYNC.RECONVERGENT B2 ;  /* 0x0000000000027941 */ /* 0x000fea0003800200 */
.L_x_10:
[----:B------:R-:W-:Y:S01]  /*06b0*/  IMAD.IADD R0, R4, 0x1, -R7 ;  /* 0x0000000104007824 */ /* 0x000fe200078e0a07 */
[----:B------:R-:W-:Y:S04]  /*06c0*/  BSSY.RECONVERGENT B2, `(.L_x_13) ;  /* 0x0000019000027945 */ /* 0x000fe80003800200 */
[----:B------:R-:W-:-:S13]  /*06d0*/  ISETP.GT.AND P1, PT, R0, 0x800, PT ;  /* 0x000008000000780c */ /* 0x000fda0003f24270 */
[----:B------:R-:W-:Y:S05]  /*06e0*/  @!P1 BRA `(.L_x_14) ;  /* 0x0000000000589947 */ /* 0x000fea0003800000 */
        /* <DEDUP_REMOVED lines=12> */
[----:B------:R-:W-:Y:S01]  /*07b0*/  PLOP3.LUT P0, PT, PT, PT, PT, 0x8, 0x80 ;  /* 0x000000000080781c */ /* 0x000fe20003f0e170 */
[----:B------:R-:W-:Y:S01]  /*07c0*/  VIADD R7, R7, 0x1000 ;  /* 0x0000100007077836 */ /* 0x000fe20000000000 */
[----:B--2--5:R-:W-:-:S08]  /*07d0*/  DADD R10, R2, R10 ;  /* 0x00000000020a7229 */ /* 0x024fd0000000000a */
[----:B---3--:R-:W-:-:S08]  /*07e0*/  DADD R10, R10, R12 ;  /* 0x000000000a0a7229 */ /* 0x008fd0000000000c */
[----:B----4-:R-:W-:-:S08]  /*07f0*/  DADD R10, R10, R14 ;  /* 0x000000000a0a7229 */ /* 0x010fd0000000000e */
[----:B------:R-:W-:-:S08]  /*0800*/  DADD R10, R10, R16 ;  /* 0x000000000a0a7229 */ /* 0x000fd00000000010 */
[----:B------:R-:W-:-:S08]  /*0810*/  DADD R10, R10, R20 ;  /* 0x000000000a0a7229 */ /* 0x000fd00000000014 */
[----:B------:R-:W-:-:S08]  /*0820*/  DADD R10, R10, R22 ;  /* 0x000000000a0a7229 */ /* 0x000fd00000000016 */
[----:B------:R-:W-:-:S08]  /*0830*/  DADD R10, R10, R24 ;  /* 0x000000000a0a7229 */ /* 0x000fd00000000018 */
[----:B------:R-:W-:-:S11]  /*0840*/  DADD R2, R10, R26 ;  /* 0x000000000a027229 */ /* 0x000fd6000000001a */
.L_x_14:
[----:B------:R-:W-:Y:S05]  /*0850*/  BSYNC.RECONVERGENT B2 ;  /* 0x0000000000027941 */ /* 0x000fea0003800200 */
.L_x_13:
[----:B------:R-:W-:-:S13]  /*0860*/  ISETP.LT.OR P0, PT, R7, R4, P0 ;  /* 0x000000040700720c */ /* 0x000fda0000701670 */
[----:B------:R-:W-:Y:S05]  /*0870*/  @!P0 BRA `(.L_x_6) ;  /* 0x0000000000288947 */ /* 0x000fea0003800000 */
[----:B------:R-:W0:Y:S02]  /*0880*/  LDC.64 R8, c[0x0][0x380] ;  /* 0x0000e000ff087b82 */ /* 0x000e240000000a00 */
[----:B0-----:R-:W-:-:S05]  /*0890*/  IMAD.WIDE R6, R7, 0x8, R8 ;  /* 0x0000000807067825 */ /* 0x001fca00078e0208 */
[----:B------:R-:W2:Y:S04]  /*08a0*/  LDG.E.64.CONSTANT R8, desc[UR6][R6.64] ;  /* 0x0000000606087981 */ /* 0x000ea8000c1e9b00 */
[----:B------:R-:W3:Y:S04]  /*08b0*/  LDG.E.64.CONSTANT R10, desc[UR6][R6.64+0x1000] ;  /* 0x00100006060a7981 */ /* 0x000ee8000c1e9b00 */
[----:B------:R-:W4:Y:S04]  /*08c0*/  LDG.E.64.CONSTANT R12, desc[UR6][R6.64+0x2000] ;  /* 0x00200006060c7981 */ /* 0x000f28000c1e9b00 */
[----:B------:R-:W4:Y:S01]  /*08d0*/  LDG.E.64.CONSTANT R14, desc[UR6][R6.64+0x3000] ;  /* 0x00300006060e7981 */ /* 0x000f22000c1e9b00 */
[----:B--2--5:R-:W-:-:S08]  /*08e0*/  DADD R8, R2, R8 ;  /* 0x0000000002087229 */ /* 0x024fd00000000008 */
[----:B---3--:R-:W-:-:S08]  /*08f0*/  DADD R8, R8, R10 ;  /* 0x0000000008087229 */ /* 0x008fd0000000000a */
[----:B----4-:R-:W-:-:S08]  /*0900*/  DADD R8, R8, R12 ;  /* 0x0000000008087229 */ /* 0x010fd0000000000c */
[----:B------:R-:W-:-:S11]  /*0910*/  DADD R2, R8, R14 ;  /* 0x0000000008027229 */ /* 0x000fd6000000000e */
.L_x_6:
[----:B------:R-:W-:Y:S05]  /*0920*/  BSYNC.RECONVERGENT B1 ;  /* 0x0000000000017941 */ /* 0x000fea0003800200 */
.L_x_5:
[----:B------:R-:W-:-:S13]  /*0930*/  ISETP.GE.AND P0, PT, R4, 0x200, PT ;  /* 0x000002000400780c */ /* 0x000fda0003f06270 */
[----:B------:R-:W-:Y:S05]  /*0940*/  @!P0 BRA `(.L_x_15) ;  /* 0x0000000400148947 */ /* 0x000fea0003800000 */
[----:B------:R-:W0:Y:S01]  /*0950*/  S2R R12, SR_LANEID ;  /* 0x00000000000c7919 */ /* 0x000e220000000000 */
[----:B-----5:R-:W-:Y:S04]  /*0960*/  SHFL.DOWN PT, R6, R2, 0x1, 0x1f ;  /* 0x08201f0002067f89 */ /* 0x020fe800000e0000 */
[----:B------:R-:W1:Y:S02]  /*0970*/  SHFL.DOWN PT, R7, R3, 0x1, 0x1f ;  /* 0x08201f0003077f89 */ /* 0x000e6400000e0000 */
[----:B-1----:R-:W-:Y:S01]  /*0980*/  DADD R6, R6, R2 ;  /* 0x0000000006067229 */ /* 0x002fe20000000002 */
[C---:B0-----:R-:W-:Y:S02]  /*0990*/  ISETP.GT.AND P0, PT, R12.reuse, 0x1e, PT ;  /* 0x0000001e0c00780c */ /* 0x041fe40003f04270 */
[----:B------:R-:W-:-:S07]  /*09a0*/  ISETP.NE.AND P1, PT, R12, RZ, PT ;  /* 0x000000ff0c00720c */ /* 0x000fce0003f25270 */
[----:B------:R-:W-:Y:S02]  /*09b0*/  FSEL R8, R2, R6, P0 ;  /* 0x0000000602087208 */ /* 0x000fe40000000000 */
[----:B------:R-:W-:Y:S02]  /*09c0*/  FSEL R9, R3, R7, P0 ;  /* 0x0000000703097208 */ /* 0x000fe40000000000 */
[----:B------:R-:W-:Y:S01]  /*09d0*/  ISETP.GT.AND P0, PT, R12, 0x1d, PT ;  /* 0x0000001d0c00780c */ /* 0x000fe20003f04270 */
[----:B------:R-:W-:Y:S01]  /*09e0*/  SHFL.DOWN PT, R6, R8, 0x2, 0x1f ;  /* 0x08401f0008067f89 */ /* 0x000fe200000e0000 */
[----:B------:R-:W-:Y:S02]  /*09f0*/  @!P1 MOV R4, 0x400 ;  /* 0x0000040000049802 */ /* 0x000fe40000000f00 */
[----:B------:R-:W-:Y:S01]  /*0a00*/  @!P1 SHF.R.U32.HI R0, RZ, 0x2, R5 ;  /* 0x00000002ff009819 */ /* 0x000fe20000011605 */
[----:B------:R-:W0:Y:S03]  /*0a10*/  SHFL.DOWN PT, R7, R9, 0x2, 0x1f ;  /* 0x08401f0009077f89 */ /* 0x000e2600000e0000 */
[----:B------:R-:W-:Y:S01]  /*0a20*/  @!P1 LOP3.LUT R0, R0, 0xf8, RZ, 0xc0, !PT ;  /* 0x000000f800009812 */ /* 0x000fe200078ec0ff */
[----:B0-----:R-:W-:-:S10]  /*0a30*/  DADD R6, R6, R8 ;  /* 0x0000000006067229 */ /* 0x001fd40000000008 */
[----:B------:R-:W-:Y:S02]  /*0a40*/  FSEL R6, R8, R6, P0 ;  /* 0x0000000608067208 */ /* 0x000fe40000000000 */
[----:B------:R-:W-:Y:S02]  /*0a50*/  FSEL R7, R9, R7, P0 ;  /* 0x0000000709077208 */ /* 0x000fe40000000000 */
[----:B------:R-:W-:Y:S01]  /*0a60*/  ISETP.GT.AND P0, PT, R12, 0x1b, PT ;  /* 0x0000001b0c00780c */ /* 0x000fe20003f04270 */
[----:B------:R-:W-:Y:S04]  /*0a70*/  SHFL.DOWN PT, R2, R6, 0x4, 0x1f ;  /* 0x08801f0006027f89 */ /* 0x000fe800000e0000 */
[----:B------:R-:W0:Y:S01]  /*0a80*/  SHFL.DOWN PT, R3, R7, 0x4, 0x1f ;  /* 0x08801f0007037f89 */ /* 0x000e2200000e0000 */
[----:B------:R-:W1:Y:S01]  /*0a90*/  @!P1 S2R R9, SR_CgaCtaId ;  /* 0x0000000000099919 */ /* 0x000e620000008800 */
[----:B0-----:R-:W-:-:S10]  /*0aa0*/  DADD R2, R2, R6 ;  /* 0x0000000002027229 */ /* 0x001fd40000000006 */
[----:B------:R-:W-:Y:S02]  /*0ab0*/  FSEL R10, R6, R2, P0 ;  /* 0x00000002060a7208 */ /* 0x000fe40000000000 */
[----:B------:R-:W-:Y:S02]  /*0ac0*/  FSEL R11, R7, R3, P0 ;  /* 0x00000003070b7208 */ /* 0x000fe40000000000 */
[----:B------:R-:W-:Y:S01]  /*0ad0*/  ISETP.GT.AND P0, PT, R12, 0x17, PT ;  /* 0x000000170c00780c */ /* 0x000fe20003f04270 */
[----:B------:R-:W-:Y:S04]  /*0ae0*/  SHFL.DOWN PT, R2, R10, 0x8, 0x1f ;  /* 0x09001f000a027f89 */ /* 0x000fe800000e0000 */
[----:B------:R-:W0:Y:S02]  /*0af0*/  SHFL.DOWN PT, R3, R11, 0x8, 0x1f ;  /* 0x09001f000b037f89 */ /* 0x000e2400000e0000 */
[----:B0-----:R-:W-:-:S10]  /*0b00*/  DADD R2, R2, R10 ;  /* 0x0000000002027229 */ /* 0x001fd4000000000a */
[----:B------:R-:W-:Y:S02]  /*0b10*/  FSEL R6, R10, R2, P0 ;  /* 0x000000020a067208 */ /* 0x000fe40000000000 */
[----:B------:R-:W-:Y:S02]  /*0b20*/  FSEL R7, R11, R3, P0 ;  /* 0x000000030b077208 */ /* 0x000fe40000000000 */
[----:B-1----:R-:W-:Y:S01]  /*0b30*/  @!P1 LEA R11, R9, R4, 0x18 ;  /* 0x00000004090b9211 */ /* 0x002fe200078ec0ff */
[----:B------:R-:W-:Y:S01]  /*0b40*/  SHFL.DOWN PT, R2, R6, 0x10, 0x1f ;  /* 0x0a001f0006027f89 */ /* 0x000fe200000e0000 */
[----:B------:R-:W-:-:S03]  /*0b50*/  ISETP.NE.AND P0, PT, R5, RZ, PT ;  /* 0x000000ff0500720c */ /* 0x000fc60003f05270 */
[----:B------:R-:W0:Y:S01]  /*0b60*/  SHFL.DOWN PT, R3, R7, 0x10, 0x1f ;  /* 0x0a001f0007037f89 */ /* 0x000e2200000e0000 */
[----:B------:R-:W-:Y:S01]  /*0b70*/  @!P1 IMAD.IADD R11, R0, 0x1, R11 ;  /* 0x00000001000b9824 */ /* 0x000fe200078e020b */
[----:B0-----:R-:W-:-:S07]  /*0b80*/  DADD R8, R2, R6 ;  /* 0x0000000002087229 */ /* 0x001fce0000000006 */
[----:B------:R1:W-:Y:S01]  /*0b90*/  @!P1 STS.64 [R11+0x10], R8 ;  /* 0x000010080b009388 */ /* 0x0003e20000000a00 */
[----:B------:R-:W-:Y:S01]  /*0ba0*/  BAR.SYNC.DEFER_BLOCKING 0x0 ;  /* 0x0000000000007b1d */ /* 0x000fe20000010000 */
[----:B------:R-:W-:-:S04]  /*0bb0*/  ISETP.GT.AND P1, PT, R12, 0xf, PT ;  /* 0x0000000f0c00780c */ /* 0x000fc80003f24270 */
[----:B------:R-:W-:Y:S02]  /*0bc0*/  FSEL R2, R6, R8, P1 ;  /* 0x0000000806027208 */ /* 0x000fe40000800000 */
[----:B------:R-:W-:Y:S01]  /*0bd0*/  FSEL R3, R7, R9, P1 ;  /* 0x0000000907037208 */ /* 0x000fe20000800000 */
[----:B------:R-:W-:Y:S06]  /*0be0*/  @P0 BRA `(.L_x_16) ;  /* 0x0000001800440947 */ /* 0x000fec0003800000 */
[----:B------:R-:W0:Y:S01]  /*0bf0*/  S2UR UR5, SR_CgaCtaId ;  /* 0x00000000000579c3 */ /* 0x000e220000008800 */
[----:B------:R-:W-:Y:S02]  /*0c00*/  UMOV UR4, 0x400 ;  /* 0x0000040000047882 */ /* 0x000fe40000000000 */
[----:B0-----:R-:W-:-:S09]  /*0c10*/  ULEA UR4, UR5, UR4, 0x18 ;  /* 0x0000000405047291 */ /* 0x001fd2000f8ec0ff */
[----:B------:R-:W0:Y:S04]  /*0c20*/  LDS.64 R4, [UR4+0x18] ;  /* 0x00001804ff047984 */ /* 0x000e280008000a00 */
[----:B-1----:R-:W1:Y:S04]  /*0c30*/  LDS.128 R8, [UR4+0x20] ;  /* 0x00002004ff087984 */ /* 0x002e680008000c00 */
[----:B------:R-:W2:Y:S01]  /*0c40*/  LDS.128 R12, [UR4+0x30] ;  /* 0x00003004ff0c7984 */ /* 0x000ea20008000c00 */
[----:B0-----:R-:W-:-:S03]  /*0c50*/  DADD R2, R2, R4 ;  /* 0x0000000002027229 */ /* 0x001fc60000000004 */
[----:B------:R-:W0:Y:S05]  /*0c60*/  LDS.128 R4, [UR4+0x40] ;  /* 0x00004004ff047984 */ /* 0x000e2a0008000c00 */
[----:B-1----:R-:W-:-:S08]  /*0c70*/  DADD R2, R2, R8 ;  /* 0x0000000002027229 */ /* 0x002fd00000000008 */
[----:B------:R-:W-:Y:S01]  /*0c80*/  DADD R2, R2, R10 ;  /* 0x0000000002027229 */ /* 0x000fe2000000000a */
[----:B------:R-:W1:Y:S07]  /*0c90*/  LDS.128 R8, [UR4+0x50] ;  /* 0x00005004ff087984 */ /* 0x000e6e0008000c00 */
[----:B--2---:R-:W-:-:S08]  /*0ca0*/  DADD R2, R2, R12 ;  /* 0x0000000002027229 */ /* 0x004fd0000000000c */
[----:B------:R-:W-:Y:S01]  /*0cb0*/  DADD R2, R2, R14 ;  /* 0x0000000002027229 */ /* 0x000fe2000000000e */
[----:B------:R-:W2:Y:S07]  /*0cc0*/  LDS.128 R12, [UR4+0x60] ;  /* 0x00006004ff0c7984 */ /* 0x000eae0008000c00 */
[----:B0-----:R-:W-:-:S08]  /*0cd0*/  DADD R2, R2, R4 ;  /* 0x0000000002027229 */ /* 0x001fd00000000004 */
[----:B------:R-:W-:Y:S01]  /*0ce0*/  DADD R2, R2, R6 ;  /* 0x0000000002027229 */ /* 0x000fe20000000006 */
[----:B------:R-:W0:Y:S07]  /*0cf0*/  LDS.128 R4, [UR4+0x70] ;  /* 0x00007004ff047984 */ /* 0x000e2e0008000c00 */
[----:B-1----:R-:W-:-:S08]  /*0d00*/  DADD R2, R2, R8 ;  /* 0x0000000002027229 */ /* 0x002fd00000000008 */
[----:B------:R-:W-:Y:S01]  /*0d10*/  DADD R2, R2, R10 ;  /* 0x0000000002027229 */ /* 0x000fe2000000000a */
[----:B------:R-:W1:Y:S07]  /*0d20*/  LDS.128 R8, [UR4+0x80] ;  /* 0x00008004ff087984 */ /* 0x000e6e0008000c00 */
[----:B--2---:R-:W-:-:S08]  /*0d30*/  DADD R2, R2, R12 ;  /* 0x0000000002027229 */ /* 0x004fd0000000000c */
[----:B------:R-:W-:-:S08]  /*0d40*/  DADD R2, R2, R14 ;  /* 0x0000000002027229 */ /* 0x000fd0000000000e */
[----:B0-----:R-:W-:-:S08]  /*0d50*/  DADD R2, R2, R4 ;  /* 0x0000000002027229 */ /* 0x001fd00000000004 */
[----:B------:R-:W-:-:S08]  /*0d60*/  DADD R2, R2, R6 ;  /* 0x0000000002027229 */ /* 0x000fd00000000006 */
[----:B-1----:R-:W-:-:S08]  /*0d70*/  DADD R2, R2, R8 ;  /* 0x0000000002027229 */ /* 0x002fd00000000008 */
[----:B------:R-:W-:Y:S01]  /*0d80*/  DADD R2, R2, R10 ;  /* 0x0000000002027229 */ /* 0x000fe2000000000a */
[----:B------:R-:W-:Y:S10]  /*0d90*/  BRA `(.L_x_16) ;  /* 0x0000001400d87947 */ /* 0x000ff40003800000 */
.L_x_15:
[----:B------:R-:W-:Y:S01]  /*0da0*/  LOP3.LUT R0, R5, 0x3e0, RZ, 0xc0, !PT ;  /* 0x000003e005007812 */ /* 0x000fe200078ec0ff */
[----:B------:R-:W0:Y:S03]  /*0db0*/  S2R R10, SR_LANEID ;  /* 0x00000000000a7919 */ /* 0x000e260000000000 */
[----:B------:R-:W-:Y:S01]  /*0dc0*/  LOP3.LUT R9, RZ, R0, RZ, 0x33, !PT ;  /* 0x00000000ff097212 */ /* 0x000fe200078e33ff */
[----:B------:R-:W-:-:S04]  /*0dd0*/  VIADD R7, R0, 0x20 ;  /* 0x0000002000077836 */ /* 0x000fc80000000000 */
[----:B------:R-:W-:Y:S01]  /*0de0*/  IMAD.IADD R9, R9, 0x1, R4 ;  /* 0x0000000109097824 */ /* 0x000fe200078e0204 */
[----:B------:R-:W-:-:S04]  /*0df0*/  ISETP.GT.AND P0, PT, R7, R4, PT ;  /* 0x000000040700720c */ /* 0x000fc80003f04270 */
[----:B------:R-:W-:-:S05]  /*0e00*/  SEL R11, R9, 0x1f, P0 ;  /* 0x0000001f090b7807 */ /* 0x000fca0000000000 */
[----:B-----5:R-:W-:Y:S04]  /*0e10*/  SHFL.DOWN PT, R6, R2, 0x1, R11 ;  /* 0x0820000002067989 */ /* 0x020fe800000e000b */
[----:B------:R-:W1:Y:S01]  /*0e20*/  SHFL.DOWN PT, R7, R3, 0x1, R11 ;  /* 0x0820000003077989 */ /* 0x000e6200000e000b */
[C---:B0-----:R-:W-:Y:S01]  /*0e30*/  ISETP.GE.AND P0, PT, R10.reuse, R11, PT ;  /* 0x0000000b0a00720c */ /* 0x041fe20003f06270 */
[C---:B------:R-:W-:Y:S01]  /*0e40*/  VIADD R0, R10.reuse, 0x2 ;  /* 0x000000020a007836 */ /* 0x040fe20000000000 */
[----:B------:R-:W-:Y:S01]  /*0e50*/  ISETP.NE.AND P1, PT, R10, RZ, PT ;  /* 0x000000ff0a00720c */ /* 0x000fe20003f25270 */
[----:B-1----:R-:W-:-:S12]  /*0e60*/  DADD R6, R6, R2 ;  /* 0x0000000006067229 */ /* 0x002fd80000000002 */
[----:B------:R-:W0:Y:S01]  /*0e70*/  @!P1 S2R R12, SR_CgaCtaId ;  /* 0x00000000000c9919 */ /* 0x000e220000008800 */
[----:B------:R-:W-:Y:S02]  /*0e80*/  FSEL R8, R6, R2, !P0 ;  /* 0x0000000206087208 */ /* 0x000fe40004000000 */
[----:B------:R-:W-:Y:S02]  /*0e90*/  FSEL R9, R7, R3, !P0 ;  /* 0x0000000307097208 */ /* 0x000fe40004000000 */
[----:B------:R-:W-:Y:S01]  /*0ea0*/  ISETP.GT.AND P0, PT, R0, R11, PT ;  /* 0x0000000b0000720c */ /* 0x000fe20003f04270 */
[----:B------:R-:W-:Y:S01]  /*0eb0*/  SHFL.DOWN PT, R6, R8, 0x2, R11 ;  /* 0x0840000008067989 */ /* 0x000fe200000e000b */
[----:B------:R-:W-:-:S03]  /*0ec0*/  VIADD R0, R10, 0x4 ;  /* 0x000000040a007836 */ /* 0x000fc60000000000 */
[----:B------:R-:W1:Y:S02]  /*0ed0*/  SHFL.DOWN PT, R7, R9, 0x2, R11 ;  /* 0x0840000009077989 */ /* 0x000e6400000e000b */
[----:B-1----:R-:W-:-:S10]  /*0ee0*/  DADD R6, R6, R8 ;  /* 0x0000000006067229 */ /* 0x002fd40000000008 */
[----:B------:R-:W-:Y:S02]  /*0ef0*/  FSEL R6, R8, R6, P0 ;  /* 0x0000000608067208 */ /* 0x000fe40000000000 */
[----:B------:R-:W-:Y:S02]  /*0f00*/  FSEL R7, R9, R7, P0 ;  /* 0x0000000709077208 */ /* 0x000fe40000000000 */
        /* <DEDUP_REMOVED lines=16> */
[----:B------:R-:W-:Y:S02]  /*1010*/  @!P1 MOV R9, 0x400 ;  /* 0x0000040000099802 */ /* 0x000fe40000000f00 */
[----:B------:R-:W-:Y:S01]  /*1020*/  @!P1 SHF.R.U32.HI R8, RZ, 0x2, R5 ;  /* 0x00000002ff089819 */ /* 0x000fe20000011605 */
[----:B------:R-:W1:Y:S01]  /*1030*/  SHFL.DOWN PT, R3, R7, 0x10, R11 ;  /* 0x0a00000007037989 */ /* 0x000e6200000e000b */
[----:B0-----:R-:W-:-:S02]  /*1040*/  @!P1 LEA R9, R12, R9, 0x18 ;  /* 0x000000090c099211 */ /* 0x001fc400078ec0ff */
[----:B------:R-:W-:-:S05]  /*1050*/  @!P1 LOP3.LUT R8, R8, 0xf8, RZ, 0xc0, !PT ;  /* 0x000000f808089812 */ /* 0x000fca00078ec0ff */
[----:B------:R-:W-:Y:S01]  /*1060*/  @!P1 IMAD.IADD R9, R8, 0x1, R9 ;  /* 0x0000000108099824 */ /* 0x000fe200078e0209 */
[----:B-1----:R-:W-:-:S10]  /*1070*/  DADD R2, R2, R6 ;  /* 0x0000000002027229 */ /* 0x002fd40000000006 */
[----:B------:R-:W-:Y:S02]  /*1080*/  FSEL R2, R6, R2, P0 ;  /* 0x0000000206027208 */ /* 0x000fe40000000000 */
[----:B------:R-:W-:Y:S02]  /*1090*/  FSEL R3, R7, R3, P0 ;  /* 0x0000000307037208 */ /* 0x000fe40000000000 */
[----:B------:R-:W-:-:S03]  /*10a0*/  ISETP.NE.AND P0, PT, R5, RZ, PT ;  /* 0x000000ff0500720c */ /* 0x000fc60003f05270 */
[----:B------:R0:W-:Y:S01]  /*10b0*/  @!P1 STS.64 [R9+0x10], R2 ;  /* 0x0000100209009388 */ /* 0x0001e20000000a00 */
[----:B------:R-:W-:Y:S09]  /*10c0*/  BAR.SYNC.DEFER_BLOCKING 0x0 ;  /* 0x0000000000007b1d */ /* 0x000ff20000010000 */
[----:B------:R-:W-:Y:S05]  /*10d0*/  @P0 BRA `(.L_x_16) ;  /* 0x0000001400080947 */ /* 0x000fea0003800000 */
[----:B------:R-:W1:Y:S01]  /*10e0*/  S2UR UR5, SR_CgaCtaId ;  /* 0x00000000000579c3 */ /* 0x000e620000008800 */
[----:B------:R-:W-:Y:S01]  /*10f0*/  UMOV UR4, 0x400 ;  /* 0x0000040000047882 */ /* 0x000fe20000000000 */
[----:B------:R-:W-:Y:S01]  /*1100*/  ISETP.GT.AND P1, PT, R4, 0x20, PT ;  /* 0x000000200400780c */ /* 0x000fe20003f24270 */
[----:B-1----:R-:W-:-:S09]  /*1110*/  ULEA UR4, UR5, UR4, 0x18 ;  /* 0x0000000405047291 */ /* 0x002fd2000f8ec0ff */
[----:B------:R-:W1:Y:S04]  /*1120*/  LDS.64 R6, [UR4+0x18] ;  /* 0x00001804ff067984 */ /* 0x000e680008000a00 */
[----:B------:R-:W2:Y:S04]  /*1130*/  LDS.128 R12, [UR4+0x20] ;  /* 0x00002004ff0c7984 */ /* 0x000ea80008000c00 */
[----:B0-----:R-:W0:Y:S01]  /*1140*/  LDS.128 R8, [UR4+0x30] ;  /* 0x00003004ff087984 */ /* 0x001e220008000c00 */
[----:B-1----:R-:W-:-:S10]  /*1150*/  DADD R6, R2, R6 ;  /* 0x0000000002067229 */ /* 0x002fd40000000006 */
[----:B------:R-:W-:Y:S02]  /*1160*/  FSEL R2, R6, R2, P1 ;  /* 0x0000000206027208 */ /* 0x000fe40000800000 */
[----:B------:R-:W-:Y:S02]  /*1170*/  FSEL R3, R7, R3, P1 ;  /* 0x0000000307037208 */ /* 0x000fe40000800000 */
[----:B------:R-:W-:-:S04]  /*1180*/  ISETP.GT.AND P1, PT, R4, 0x40, PT ;  /* 0x000000400400780c */ /* 0x000fc80003f24270 */
[----:B--2---:R-:W-:-:S10]  /*1190*/  DADD R12, R12, R2 ;  /* 0x000000000c0c7229 */ /* 0x004fd40000000002 */
[----:B------:R-:W-:Y:S02]  /*11a0*/  FSEL R2, R12, R2, P1 ;  /* 0x000000020c027208 */ /* 0x000fe40000800000 */
[----:B------:R-:W-:Y:S02]  /*11b0*/  FSEL R3, R13, R3, P1 ;  /* 0x000000030d037208 */ /* 0x000fe40000800000 */
[----:B------:R-:W-:-:S04]  /*11c0*/  ISETP.GT.AND P1, PT, R4, 0x60, PT ;  /* 0x000000600400780c */ /* 0x000fc80003f24270 */
[----:B------:R-:W-:-:S10]  /*11d0*/  DADD R14, R2, R14 ;  /* 0x00000000020e7229 */ /* 0x000fd4000000000e */
[----:B------:R-:W-:Y:S02]  /*11e0*/  FSEL R2, R14, R2, P1 ;  /* 0x000000020e027208 */ /* 0x000fe40000800000 */
[----:B------:R-:W-:Y:S02]  /*11f0*/  FSEL R3, R15, R3, P1 ;  /* 0x000000030f037208 */ /* 0x000fe40000800000 */
[----:B------:R-:W1:Y:S01]  /*1200*/  LDS.128 R12, [UR4+0x40] ;  /* 0x00004004ff0c7984 */ /* 0x000e620008000c00 */
[----:B------:R-:W-:-:S03]  /*1210*/  ISETP.GT.AND P1, PT, R4, 0x80, PT ;  /* 0x000000800400780c */ /* 0x000fc60003f24270 */
[----:B0-----:R-:W-:-:S10]  /*1220*/  DADD R8, R8, R2 ;  /* 0x0000000008087229 */ /* 0x001fd40000000002 */
[----:B------:R-:W-:Y:S02]  /*1230*/  FSEL R2, R8, R2, P1 ;  /* 0x0000000208027208 */ /* 0x000fe40000800000 */
[----:B------:R-:W-:Y:S02]  /*1240*/  FSEL R3, R9, R3, P1 ;  /* 0x0000000309037208 */ /* 0x000fe40000800000 */
[----:B------:R-:W-:-:S04]  /*1250*/  ISETP.GT.AND P1, PT, R4, 0xa0, PT ;  /* 0x000000a00400780c */ /* 0x000fc80003f24270 */
[----:B------:R-:W-:-:S10]  /*1260*/  DADD R10, R2, R10 ;  /* 0x00000000020a7229 */ /* 0x000fd4000000000a */
[----:B------:R-:W-:Y:S02]  /*1270*/  FSEL R2, R10, R2, P1 ;  /* 0x000000020a027208 */ /* 0x000fe40000800000 */
[----:B------:R-:W-:Y:S02]  /*1280*/  FSEL R3, R11, R3, P1 ;  /* 0x000000030b037208 */ /* 0x000fe40000800000 */
[----:B------:R-:W0:Y:S01]  /*1290*/  LDS.128 R8, [UR4+0x50] ;  /* 0x00005004ff087984 */ /* 0x000e220008000c00 */
[----:B------:R-:W-:-:S03]  /*12a0*/  ISETP.GT.AND P1, PT, R4, 0xc0, PT ;  /* 0x000000c00400780c */ /* 0x000fc60003f24270 */
[----:B-1----:R-:W-:-:S10]  /*12b0*/  DADD R12, R12, R2 ;  /* 0x000000000c0c7229 */ /* 0x002fd40000000002 */
        /* <DEDUP_REMOVED lines=33> */
[----:B------:R-:W-:-:S04]  /*14d0*/  ISETP.GT.AND P1, PT, R4, 0x1c0, PT ;  /* 0x000001c00400780c */ /* 0x000fc80003f24270 */
[----:B-1----:R-:W-:-:S10]  /*14e0*/  DADD R12, R12, R2 ;  /* 0x000000000c0c7229 */ /* 0x002fd40000000002 */
[----:B------:R-:W-:Y:S02]  /*14f0*/  FSEL R2, R12, R2, P1 ;  /* 0x000000020c027208 */ /* 0x000fe40000800000 */
[----:B------:R-:W-:Y:S02]  /*1500*/  FSEL R3, R13, R3, P1 ;  /* 0x000000030d037208 */ /* 0x000fe40000800000 */
[----:B------:R-:W-:-:S04]  /*1510*/  ISETP.GT.AND P1, PT, R4, 0x1e0, PT ;  /* 0x000001e00400780c */ /* 0x000fc80003f24270 */
[----:B------:R-:W-:-:S10]  /*1520*/  DADD R14, R2, R14 ;  /* 0x00000000020e7229 */ /* 0x000fd4000000000e */
[----:B------:R-:W-:Y:S02]  /*1530*/  FSEL R2, R14, R2, P1 ;  /* 0x000000020e027208 */ /* 0x000fe40000800000 */
[----:B------:R-:W-:Y:S01]  /*1540*/  FSEL R3, R15, R3, P1 ;  /* 0x000000030f037208 */ /* 0x000fe20000800000 */
[----:B------:R-:W-:Y:S06]  /*1550*/  BRA `(.L_x_16) ;  /* 0x0000000c00e87947 */ /* 0x000fec0003800000 */
.L_x_2:
[----:B------:R-:W0:Y:S01]  /*1560*/  S2R R41, SR_TID.X ;  /* 0x0000000000297919 */ /* 0x000e220000002100 */
[----:B------:R-:W1:Y:S02]  /*1570*/  LDCU.64 UR4, c[0x0][0x380] ;  /* 0x00007000ff0477ac */ /* 0x000e640008000a00 */
[----:B-1----:R-:W-:Y:S02]  /*1580*/  IMAD.U32 R2, RZ, RZ, UR4 ;  /* 0x00000004ff027e24 */ /* 0x002fe4000f8e00ff */
[----:B------:R-:W-:Y:S02]  /*1590*/  IMAD.U32 R3, RZ, RZ, UR5 ;  /* 0x00000005ff037e24 */ /* 0x000fe4000f8e00ff */
[----:B0-----:R-:W-:-:S05]  /*15a0*/  IMAD.WIDE.U32 R18, R41, 0x8, R2 ;  /* 0x0000000829127825 */ /* 0x001fca00078e0002 */
[----:B------:R-:W2:Y:S04]  /*15b0*/  LDG.E.64.CONSTANT R20, desc[UR6][R18.64] ;  /* 0x0000000612147981 */ /* 0x000ea8000c1e9b00 */
[----:B------:R-:W2:Y:S04]  /*15c0*/  LDG.E.64.CONSTANT R6, desc[UR6][R18.64+0x1000] ;  /* 0x0010000612067981 */ /* 0x000ea8000c1e9b00 */
[----:B------:R-:W3:Y:S04]  /*15d0*/  LDG.E.64.CONSTANT R8, desc[UR6][R18.64+0x2000] ;  /* 0x0020000612087981 */ /* 0x000ee8000c1e9b00 */
[----:B------:R-:W4:Y:S04]  /*15e0*/  LDG.E.64.CONSTANT R10, desc[UR6][R18.64+0x3000] ;  /* 0x00300006120a7981 */ /* 0x000f28000c1e9b00 */
[----:B------:R-:W5:Y:S04]  /*15f0*/  LDG.E.64.CONSTANT R12, desc[UR6][R18.64+0x4000] ;  /* 0x00400006120c7981 */ /* 0x000f68000c1e9b00 */
[----:B------:R-:W5:Y:S04]  /*1600*/  LDG.E.64.CONSTANT R14, desc[UR6][R18.64+0x5000] ;  /* 0x00500006120e7981 */ /* 0x000f68000c1e9b00 */
[----:B------:R-:W5:Y:S01]  /*1610*/  LDG.E.64.CONSTANT R16, desc[UR6][R18.64+0x6000] ;  /* 0x0060000612107981 */ /* 0x000f62000c1e9b00 */
[----:B------:R-:W-:Y:S01]  /*1620*/  ISETP.GE.U32.AND P0, PT, R4, 0x1c00, PT ;  /* 0x00001c000400780c */ /* 0x000fe20003f06070 */
[----:B------:R-:W-:Y:S01]  /*1630*/  UMOV UR4, 0xe00 ;  /* 0x00000e0000047882 */ /* 0x000fe20000000000 */
[----:B--2---:R-:W-:-:S08]  /*1640*/  DADD R6, R20, R6 ;  /* 0x0000000014067229 */ /* 0x004fd00000000006 */
[----:B---3--:R-:W-:-:S08]  /*1650*/  DADD R6, R8, R6 ;  /* 0x0000000008067229 */ /* 0x008fd00000000006 */
[----:B----4-:R-:W-:-:S08]  /*1660*/  DADD R6, R10, R6 ;  /* 0x000000000a067229 */ /* 0x010fd00000000006 */
[----:B-----5:R-:W-:-:S08]  /*1670*/  DADD R6, R12, R6 ;  /* 0x000000000c067229 */ /* 0x020fd00000000006 */
[----:B------:R-:W-:-:S08]  /*1680*/  DADD R6, R14, R6 ;  /* 0x000000000e067229 */ /* 0x000fd00000000006 */
[----:B------:R-:W-:Y:S01]  /*1690*/  DADD R6, R16, R6 ;  /* 0x0000000010067229 */ /* 0x000fe20000000006 */
[----:B------:R-:W-:Y:S10]  /*16a0*/  @!P0 BRA `(.L_x_17) ;  /* 0x00000000006c8947 */ /* 0x000ff40003800000 */
[----:B------:R-:W0:Y:S01]  /*16b0*/  LDC R22, c[0x0][0x390] ;  /* 0x0000e400ff167b82 */ /* 0x000e220000000800 */
[----:B------:R-:W-:Y:S01]  /*16c0*/  VIADD R23, R4, 0xfffff200 ;  /* 0xfffff20004177836 */ /* 0x000fe20000000000 */
[----:B------:R-:W-:-:S06]  /*16d0*/  UMOV UR4, 0xe00 ;  /* 0x00000e0000047882 */ /* 0x000fcc0000000000 */
[----:B------:R-:W1:Y:S02]  /*16e0*/  LDC.64 R2, c[0x0][0x380] ;  /* 0x0000e000ff027b82 */ /* 0x000e640000000a00 */
.L_x_19:
[----:B------:R-:W-:-:S04]  /*16f0*/  VIADD R9, R41, UR4 ;  /* 0x0000000429097c36 */ /* 0x000fc80008000000 */
[----:B-1----:R-:W-:-:S05]  /*1700*/  IMAD.WIDE.U32 R8, R9, 0x8, R2 ;  /* 0x0000000809087825 */ /* 0x002fca00078e0002 */
[----:B------:R-:W2:Y:S04]  /*1710*/  LDG.E.64.CONSTANT R4, desc[UR6][R8.64] ;  /* 0x0000000608047981 */ /* 0x000ea8000c1e9b00 */
[----:B------:R-:W3:Y:S04]  /*1720*/  LDG.E.64.CONSTANT R10, desc[UR6][R8.64+0x1000] ;  /* 0x00100006080a7981 */ /* 0x000ee8000c1e9b00 */
[----:B------:R-:W4:Y:S04]  /*1730*/  LDG.E.64.CONSTANT R12, desc[UR6][R8.64+0x2000] ;  /* 0x00200006080c7981 */ /* 0x000f28000c1e9b00 */
[----:B------:R-:W5:Y:S04]  /*1740*/  LDG.E.64.CONSTANT R14, desc[UR6][R8.64+0x3000] ;  /* 0x00300006080e7981 */ /* 0x000f68000c1e9b00 */
[----:B------:R-:W5:Y:S04]  /*1750*/  LDG.E.64.CONSTANT R16, desc[UR6][R8.64+0x4000] ;  /* 0x0040000608107981 */ /* 0x000f68000c1e9b00 */
[----:B------:R-:W5:Y:S04]  /*1760*/  LDG.E.64.CONSTANT R18, desc[UR6][R8.64+0x5000] ;  /* 0x0050000608127981 */ /* 0x000f68000c1e9b00 */
[----:B------:R-:W5:Y:S01]  /*1770*/  LDG.E.64.CONSTANT R20, desc[UR6][R8.64+0x6000] ;  /* 0x0060000608147981 */ /* 0x000f62000c1e9b00 */
[----:B--2---:R-:W-:-:S08]  /*1780*/  DADD R4, R4, R6 ;  /* 0x0000000004047229 */ /* 0x004fd00000000006 */
[----:B---3--:R-:W-:-:S08]  /*1790*/  DADD R4, R10, R4 ;  /* 0x000000000a047229 */ /* 0x008fd00000000004 */
[----:B----4-:R-:W-:-:S08]  /*17a0*/  DADD R4, R12, R4 ;  /* 0x000000000c047229 */ /* 0x010fd00000000004 */
[----:B-----5:R-:W-:-:S08]  /*17b0*/  DADD R4, R14, R4 ;  /* 0x000000000e047229 */ /* 0x020fd00000000004 */
[----:B------:R-:W-:Y:S01]  /*17c0*/  DADD R16, R16, R4 ;  /* 0x0000000010107229 */ /* 0x000fe20000000004 */
[----:B0-----:R-:W-:-:S04]  /*17d0*/  IMAD.MOV.U32 R4, RZ, RZ, R22 ;  /* 0x000000ffff047224 */ /* 0x001fc800078e0016 */
[----:B------:R-:W-:-:S03]  /*17e0*/  VIADD R0, R4, -UR4 ;  /* 0x8000000404007c36 */ /* 0x000fc60008000000 */
[----:B------:R-:W-:Y:S02]  /*17f0*/  DADD R16, R18, R16 ;  /* 0x0000000012107229 */ /* 0x000fe40000000010 */
[----:B------:R-:W-:-:S06]  /*1800*/  ISETP.GE.AND P0, PT, R0, 0xe00, PT ;  /* 0x00000e000000780c */ /* 0x000fcc0003f06270 */
[----:B------:R-:W-:-:S07]  /*1810*/  DADD R6, R20, R16 ;  /* 0x0000000014067229 */ /* 0x000fce0000000010 */
[----:B------:R-:W-:Y:S05]  /*1820*/  @!P0 BRA `(.L_x_18) ;  /* 0x00000008001c8947 */ /* 0x000fea0003800000 */
[----:B------:R-:W-:-:S06]  /*1830*/  UIADD3 UR4, UPT, UPT, UR4, 0xe00, URZ ;  /* 0x00000e0004047890 */ /* 0x000fcc000fffe0ff */
[----:B------:R-:W-:-:S13]  /*1840*/  ISETP.LT.AND P0, PT, R23, UR4, PT ;  /* 0x0000000417007c0c */ /* 0x000fda000bf01270 */
[----:B------:R-:W-:Y:S05]  /*1850*/  @!P0 BRA `(.L_x_19) ;  /* 0xfffffffc00a48947 */ /* 0x000fea000383ffff */
.L_x_17:
[----:B------:R-:W-:-:S13]  /*1860*/  ISETP.LE.AND P0, PT, R4, UR4, PT ;  /* 0x0000000404007c0c */ /* 0x000fda000bf03270 */
[----:B------:R-:W-:Y:S05]  /*1870*/  @P0 BRA `(.L_x_18) ;  /* 0x0000000800080947 */ /* 0x000fea0003800000 */
[----:B------:R-:W-:Y:S01]  /*1880*/  VIADD R0, R4, -UR4 ;  /* 0x8000000404007c36 */ /* 0x000fe20008000000 */
[----:B------:R-:W-:Y:S04]  /*1890*/  BSSY.RECONVERGENT B1, `(.L_x_18) ;  /* 0x0000080000017945 */ /* 0x000fe80003800200 */
[----:B------:R-:W-:-:S13]  /*18a0*/  ISETP.GE.AND P0, PT, R41, R0, PT ;  /* 0x000000002900720c */ /* 0x000fda0003f06270 */
[----:B------:R-:W-:Y:S05]  /*18b0*/  @P0 BRA `(.L_x_20) ;  /* 0x0000000400f40947 */ /* 0x000fea0003800000 */
[----:B------:R-:W-:Y:S01]  /*18c0*/  LOP3.LUT R5, RZ, R41, RZ, 0x33, !PT ;  /* 0x00000029ff057212 */ /* 0x000fe200078e33ff */
[----:B------:R-:W-:Y:S01]  /*18d0*/  BSSY.RECONVERGENT B2, `(.L_x_21) ;  /* 0x0000014000027945 */ /* 0x000fe20003800200 */
[----:B------:R-:W-:Y:S02]  /*18e0*/  IMAD.MOV.U32 R45, RZ, RZ, R41 ;  /* 0x000000ffff2d7224 */ /* 0x000fe400078e0029 */
[----:B------:R-:W-:-:S04]  /*18f0*/  IADD3 R4, PT, PT, R4, -UR4, R5 ;  /* 0x8000000404047c10 */ /* 0x000fc8000fffe005 */
[C---:B------:R-:W-:Y:S02]  /*1900*/  LOP3.LUT R5, R4.reuse, 0x600, RZ, 0xc0, !PT ;  /* 0x0000060004057812 */ /* 0x040fe400078ec0ff */
[----:B------:R-:W-:Y:S02]  /*1910*/  ISETP.GE.U32.AND P1, PT, R4, 0x600, PT ;  /* 0x000006000400780c */ /* 0x000fe40003f26070 */
[----:B------:R-:W-:-:S13]  /*1920*/  ISETP.NE.AND P0, PT, R5, 0x600, PT ;  /* 0x000006000500780c */ /* 0x000fda0003f05270 */
[----:B------:R-:W-:Y:S05]  /*1930*/  @!P0 BRA `(.L_x_22) ;  /* 0x0000000000348947 */ /* 0x000fea0003800000 */
[----:B------:R-:W-:Y:S01]  /*1940*/  LEA.HI R4, R4, 0x1, RZ, 0x17 ;  /* 0x0000000104047811 */ /* 0x000fe200078fb8ff */
[----:B------:R-:W-:Y:S02]  /*1950*/  VIADD R9, R41, UR4 ;  /* 0x0000000429097c36 */ /* 0x000fe40008000000 */
[----:B------:R-:W-:Y:S01]  /*1960*/  IMAD.MOV.U32 R45, RZ, RZ, R41 ;  /* 0x000000ffff2d7224 */ /* 0x000fe200078e0029 */
[----:B------:R-:W-:-:S05]  /*1970*/  LOP3.LUT R4, R4, 0x3, RZ, 0xc0, !PT ;  /* 0x0000000304047812 */ /* 0x000fca00078ec0ff */
[----:B------:R-:W-:-:S07]  /*1980*/  IMAD.MOV R8, RZ, RZ, -R4 ;  /* 0x000000ffff087224 */ /* 0x000fce00078e0a04 */
.L_x_23:
[----:B------:R-:W-:-:S06]  /*1990*/  IMAD.WIDE.U32 R4, R9, 0x8, R2 ;  /* 0x0000000809047825 */ /* 0x000fcc00078e0002 */
[----:B------:R-:W2:Y:S01]  /*19a0*/  LDG.E.64.CONSTANT R4, desc[UR6][R4.64] ;  /* 0x0000000604047981 */ /* 0x000ea2000c1e9b00 */
[----:B------:R-:W-:Y:S02]  /*19b0*/  VIADD R8, R8, 0x1 ;  /* 0x0000000108087836 */ /* 0x000fe40000000000 */
[----:B------:R-:W-:Y:S02]  /*19c0*/  VIADD R45, R45, 0x200 ;  /* 0x000002002d2d7836 */ /* 0x000fe40000000000 */
[----:B------:R-:W-:Y:S01]  /*19d0*/  VIADD R9, R9, 0x200 ;  /* 0x0000020009097836 */ /* 0x000fe20000000000 */
[----:B------:R-:W-:Y:S01]  /*19e0*/  ISETP.NE.AND P0, PT, R8, RZ, PT ;  /* 0x000000ff0800720c */ /* 0x000fe20003f05270 */
[----:B--2---:R-:W-:-:S12]  /*19f0*/  DADD R6, R4, R6 ;  /* 0x0000000004067229 */ /* 0x004fd80000000006 */
[----:B------:R-:W-:Y:S05]  /*1a00*/  @P0 BRA `(.L_x_23) ;  /* 0xfffffffc00e00947 */ /* 0x000fea000383ffff */
.L_x_22:
[----:B------:R-:W-:Y:S05]  /*1a10*/  BSYNC.RECONVERGENT B2 ;  /* 0x0000000000027941 */ /* 0x000fea0003800200 */
.L_x_21:
[----:B------:R-:W-:Y:S05]  /*1a20*/  @!P1 BRA `(.L_x_20) ;  /* 0x0000000400989947 */ /* 0x000fea0003800000 */
[----:B------:R-:W0:Y:S01]  /*1a30*/  LDCU.64 UR8, c[0x0][0x380] ;  /* 0x00007000ff0877ac */ /* 0x000e220008000a00 */
[----:B------:R-:W-:Y:S01]  /*1a40*/  IMAD.IADD R9, R0, 0x1, -R45 ;  /* 0x0000000100097824 */ /* 0x000fe200078e0a2d */
[C---:B------:R-:W-:Y:S01]  /*1a50*/  IADD3 R5, P0, PT, R45.reuse, UR4, RZ ;  /* 0x000000042d057c10 */ /* 0x040fe2000ff1e0ff */
[----:B------:R-:W-:Y:S01]  /*1a60*/  BSSY.RECONVERGENT B2, `(.L_x_24) ;  /* 0x0000039000027945 */ /* 0x000fe20003800200 */
[----:B------:R-:W-:Y:S02]  /*1a70*/  VIADD R43, R45, UR4 ;  /* 0x000000042d2b7c36 */ /* 0x000fe40008000000 */
[----:B------:R-:W-:Y:S01]  /*1a80*/  ISETP.GT.AND P1, PT, R9, 0x1800, PT ;  /* 0x000018000900780c */ /* 0x000fe20003f24270 */
[----:B------:R-:W-:Y:S01]  /*1a90*/  IMAD.X R8, RZ, RZ, RZ, P0 ;  /* 0x000000ffff087224 */ /* 0x000fe200000e06ff */
[----:B0-----:R-:W-:-:S04]  /*1aa0*/  LEA R4, P0, R5, UR8, 0x3 ;  /* 0x0000000805047c11 */ /* 0x001fc8000f8018ff */
[----:B------:R-:W-:Y:S02]  /*1ab0*/  LEA.HI.X R5, R5, UR9, R8, 0x3, P0 ;  /* 0x0000000905057c11 */ /* 0x000fe400080f1c08 */
[----:B------:R-:W-:-:S05]  /*1ac0*/  IADD3 R4, P0, PT, R4, 0x2000, RZ ;  /* 0x0000200004047810 */ /* 0x000fca0007f1e0ff */
[----:B------:R-:W-:Y:S01]  /*1ad0*/  IMAD.X R5, RZ, RZ, R5, P0 ;  /* 0x000000ffff057224 */ /* 0x000fe200000e0605 */
[----:B------:R-:W-:Y:S01]  /*1ae0*/  PLOP3.LUT P0, PT, PT, PT, PT, 0x80, 0x8 ;  /* 0x000000000008781c */ /* 0x000fe20003f0f070 */
[----:B------:R-:W-:-:S12]  /*1af0*/  @!P1 BRA `(.L_x_25) ;  /* 0x0000000000bc9947 */ /* 0x000fd80003800000 */
[----:B------:R-:W-:Y:S01]  /*1b00*/  PLOP3.LUT P0, PT, PT, PT, PT, 0x8, 0x80 ;  /* 0x000000000080781c */ /* 0x000fe20003f0e170 */
[----:B------:R-:W-:-:S12]  /*1b10*/  VIADD R40, R0, 0xffffe800 ;  /* 0xffffe80000287836 */ /* 0x000fd80000000000 */
.L_x_26:
[C---:B------:R-:W-:Y:S01]  /*1b20*/  IMAD.WIDE.U32 R38, R43.reuse, 0x8, R2 ;  /* 0x000000082b267825 */ /* 0x040fe200078e0002 */
[----:B------:R-:W2:Y:S04]  /*1b30*/  LDG.E.64.CONSTANT R8, desc[UR6][R4.64+-0x1000] ;  /* 0xfff0000604087981 */ /* 0x000ea8000c1e9b00 */
[----:B------:R-:W3:Y:S04]  /*1b40*/  LDG.E.64.CONSTANT R10, desc[UR6][R4.64] ;  /* 0x00000006040a7981 */ /* 0x000ee8000c1e9b00 */
[----:B------:R-:W4:Y:S01]  /*1b50*/  LDG.E.64.CONSTANT R38, desc[UR6][R38.64] ;  /* 0x0000000626267981 */ /* 0x000f22000c1e9b00 */
[----:B------:R-:W-:-:S03]  /*1b60*/  VIADD R15, R43, 0x800 ;  /* 0x000008002b0f7836 */ /* 0x000fc60000000000 */
[----:B------:R-:W5:Y:S01]  /*1b70*/  LDG.E.64.CONSTANT R12, desc[UR6][R4.64+0x1000] ;  /* 0x00100006040c7981 */ /* 0x000f62000c1e9b00 */
[----:B------:R-:W-:-:S03]  /*1b80*/  IMAD.WIDE.U32 R14, R15, 0x8, R2 ;  /* 0x000000080f0e7825 */ /* 0x000fc600078e0002 */
[----:B------:R-:W5:Y:S04]  /*1b90*/  LDG.E.64.CONSTANT R16, desc[UR6][R4.64+0x3000] ;  /* 0x0030000604107981 */ /* 0x000f68000c1e9b00 */
[----:B------:R-:W5:Y:S04]  /*1ba0*/  LDG.E.64.CONSTANT R14, desc[UR6][R14.64] ;  /* 0x000000060e0e7981 */ /* 0x000f68000c1e9b00 */
[----:B------:R-:W5:Y:S01]  /*1bb0*/  LDG.E.64.CONSTANT R18, desc[UR6][R4.64+0x4000] ;  /* 0x0040000604127981 */ /* 0x000f62000c1e9b00 */
        /* <DEDUP_REMOVED lines=11> */
[----:B------:R-:W5:Y:S04]  /*1c70*/  LDG.E.64.CONSTANT R34, desc[UR6][R4.64+0xc000] ;  /* 0x00c0000604227981 */ /* 0x000f68000c1e9b00 */
[----:B------:R0:W5:Y:S01]  /*1c80*/  LDG.E.64.CONSTANT R36, desc[UR6][R4.64+0xd000] ;  /* 0x00d0000604247981 */ /* 0x000162000c1e9b00 */
[----:B------:R-:W-:-:S05]  /*1c90*/  VIADD R45, R45, 0x2000 ;  /* 0x000020002d2d7836 */ /* 0x000fca0000000000 */
[----:B------:R-:W-:Y:S02]  /*1ca0*/  ISETP.GE.AND P1, PT, R45, R40, PT ;  /* 0x000000282d00720c */ /* 0x000fe40003f26270 */
[----:B0-----:R-:W-:Y:S01]  /*1cb0*/  IADD3 R4, P2, PT, R4, 0x10000, RZ ;  /* 0x0001000004047810 */ /* 0x001fe20007f5e0ff */
[----:B------:R-:W-:-:S04]  /*1cc0*/  VIADD R43, R43, 0x2000 ;  /* 0x000020002b2b7836 */ /* 0x000fc80000000000 */
[----:B------:R-:W-:Y:S01]  /*1cd0*/  IMAD.X R5, RZ, RZ, R5, P2 ;  /* 0x000000ffff057224 */ /* 0x000fe200010e0605 */
[----:B----4-:R-:W-:-:S08]  /*1ce0*/  DADD R38, R38, R6 ;  /* 0x0000000026267229 */ /* 0x010fd00000000006 */
[----:B--2---:R-:W-:-:S08]  /*1cf0*/  DADD R8, R38, R8 ;  /* 0x0000000026087229 */ /* 0x004fd00000000008 */
[----:B---3--:R-:W-:-:S08]  /*1d00*/  DADD R8, R8, R10 ;  /* 0x0000000008087229 */ /* 0x008fd0000000000a */
[----:B-----5:R-:W-:-:S08]  /*1d10*/  DADD R8, R8, R12 ;  /* 0x0000000008087229 */ /* 0x020fd0000000000c */
        /* <DEDUP_REMOVED lines=13> */
.L_x_25:
[----:B------:R-:W-:Y:S05]  /*1df0*/  BSYNC.RECONVERGENT B2 ;  /* 0x0000000000027941 */ /* 0x000fea0003800200 */
.L_x_24:
[----:B------:R-:W-:Y:S01]  /*1e00*/  IMAD.IADD R8, R0, 0x1, -R45 ;  /* 0x0000000100087824 */ /* 0x000fe200078e0a2d */
[----:B------:R-:W-:Y:S04]  /*1e10*/  BSSY.RECONVERGENT B2, `(.L_x_27) ;  /* 0x000001c000027945 */ /* 0x000fe80003800200 */
[----:B------:R-:W-:-:S13]  /*1e20*/  ISETP.GT.AND P1, PT, R8, 0x800, PT ;  /* 0x000008000800780c */ /* 0x000fda0003f24270 */
[----:B------:R-:W-:Y:S05]  /*1e30*/  @!P1 BRA `(.L_x_28) ;  /* 0x0000000000649947 */ /* 0x000fea0003800000 */
        /* <DEDUP_REMOVED lines=9> */
[----:B------:R-:W5:Y:S04]  /*1ed0*/  LDG.E.64.CONSTANT R22, desc[UR6][R4.64+0x4000] ;  /* 0x0040000604167981 */ /* 0x000f68000c1e9b00 */
[----:B------:R0:W5:Y:S01]  /*1ee0*/  LDG.E.64.CONSTANT R8, desc[UR6][R4.64+0x5000] ;  /* 0x0050000604087981 */ /* 0x000162000c1e9b00 */
[----:B------:R-:W-:Y:S01]  /*1ef0*/  PLOP3.LUT P0, PT, PT, PT, PT, 0x8, 0x80 ;  /* 0x000000000080781c */ /* 0x000fe20003f0e170 */
[----:B------:R-:W-:-:S02]  /*1f00*/  VIADD R45, R45, 0x1000 ;  /* 0x000010002d2d7836 */ /* 0x000fc40000000000 */
[----:B------:R-:W-:Y:S01]  /*1f10*/  VIADD R43, R43, 0x1000 ;  /* 0x000010002b2b7836 */ /* 0x000fe20000000000 */
[----:B----4-:R-:W-:-:S08]  /*1f20*/  DADD R6, R6, R10 ;  /* 0x0000000006067229 */ /* 0x010fd0000000000a */
[----:B--2---:R-:W-:-:S08]  /*1f30*/  DADD R6, R6, R12 ;  /* 0x0000000006067229 */ /* 0x004fd0000000000c */
[----:B---3--:R-:W-:-:S08]  /*1f40*/  DADD R6, R6, R14 ;  /* 0x0000000006067229 */ /* 0x008fd0000000000e */
[----:B-----5:R-:W-:-:S08]  /*1f50*/  DADD R6, R6, R16 ;  /* 0x0000000006067229 */ /* 0x020fd00000000010 */
[----:B------:R-:W-:-:S08]  /*1f60*/  DADD R6, R6, R18 ;  /* 0x0000000006067229 */ /* 0x000fd00000000012 */
[----:B------:R-:W-:Y:S01]  /*1f70*/  DADD R6, R6, R20 ;  /* 0x0000000006067229 */ /* 0x000fe20000000014 */
[----:B------:R-:W-:-:S07]  /*1f80*/  IADD3 R10, P1, PT, R4, 0x8000, RZ ;  /* 0x00008000040a7810 */ /* 0x000fce0007f3e0ff */
[----:B------:R-:W-:Y:S01]  /*1f90*/  DADD R6, R6, R22 ;  /* 0x0000000006067229 */ /* 0x000fe20000000016 */
[----:B0-----:R-:W-:Y:S02]  /*1fa0*/  IMAD.X R5, RZ, RZ, R5, P1 ;  /* 0x000000ffff057224 */ /* 0x001fe400008e0605 */
[----:B------:R-:W-:-:S05]  /*1fb0*/  IMAD.MOV.U32 R4, RZ, RZ, R10 ;  /* 0x000000ffff047224 */ /* 0x000fca00078e000a */
[----:B------:R-:W-:-:S11]  /*1fc0*/  DADD R6, R6, R8 ;  /* 0x0000000006067229 */ /* 0x000fd60000000008 */
.L_x_28:
[----:B------:R-:W-:Y:S05]  /*1fd0*/  BSYNC.RECONVERGENT B2 ;  /* 0x0000000000027941 */ /* 0x000fea0003800200 */
.L_x_27:
[----:B------:R-:W-:-:S13]  /*1fe0*/  ISETP.LT.OR P0, PT, R45, R0, P0 ;  /* 0x000000002d00720c */ /* 0x000fda0000701670 */
[----:B------:R-:W-:Y:S05]  /*1ff0*/  @!P0 BRA `(.L_x_20) ;  /* 0x0000000000248947 */ /* 0x000fea0003800000 */
[----:B------:R-:W-:Y:S01]  /*2000*/  IMAD.WIDE.U32 R2, R43, 0x8, R2 ;  /* 0x000000082b027825 */ /* 0x000fe200078e0002 */
[----:B------:R-:W2:Y:S04]  /*2010*/  LDG.E.64.CONSTANT R8, desc[UR6][R4.64+-0x1000] ;  /* 0xfff0000604087981 */ /* 0x000ea8000c1e9b00 */
[----:B------:R-:W3:Y:S04]  /*2020*/  LDG.E.64.CONSTANT R10, desc[UR6][R4.64] ;  /* 0x00000006040a7981 */ /* 0x000ee8000c1e9b00 */
[----:B------:R-:W4:Y:S04]  /*2030*/  LDG.E.64.CONSTANT R2, desc[UR6][R2.64] ;  /* 0x0000000602027981 */ /* 0x000f28000c1e9b00 */
[----:B------:R-:W5:Y:S01]  /*2040*/  LDG.E.64.CONSTANT R12, desc[UR6][R4.64+0x1000] ;  /* 0x00100006040c7981 */ /* 0x000f62000c1e9b00 */
[----:B----4-:R-:W-:-:S08]  /*2050*/  DADD R6, R6, R2 ;  /* 0x0000000006067229 */ /* 0x010fd00000000002 */
[----:B--2---:R-:W-:-:S08]  /*2060*/  DADD R6, R6, R8 ;  /* 0x0000000006067229 */ /* 0x004fd00000000008 */
[----:B---3--:R-:W-:-:S08]  /*2070*/  DADD R6, R6, R10 ;  /* 0x0000000006067229 */ /* 0x008fd0000000000a */
[----:B-----5:R-:W-:-:S11]  /*2080*/  DADD R6, R6, R12 ;  /* 0x0000000006067229 */ /* 0x020fd6000000000c */
.L_x_20:
[----:B------:R-:W-:Y:S05]  /*2090*/  BSYNC.RECONVERGENT B1 ;  /* 0x0000000000017941 */ /* 0x000fea0003800200 */
.L_x_18:
[----:B------:R-:W0:Y:S01]  /*20a0*/  S2R R0, SR_LANEID ;  /* 0x0000000000007919 */ /* 0x000e220000000000 */
[----:B------:R-:W-:Y:S04]  /*20b0*/  SHFL.DOWN PT, R2, R6, 0x1, 0x1f ;  /* 0x08201f0006027f89 */ /* 0x000fe800000e0000 */
[----:B------:R-:W1:Y:S02]  /*20c0*/  SHFL.DOWN PT, R3, R7, 0x1, 0x1f ;  /* 0x08201f0007037f89 */ /* 0x000e6400000e0000 */
[----:B-1----:R-:W-:Y:S01]  /*20d0*/  DADD R2, R2, R6 ;  /* 0x0000000002027229 */ /* 0x002fe20000000006 */
[C---:B0-----:R-:W-:Y:S02]  /*20e0*/  ISETP.GT.AND P0, PT, R0.reuse, 0x1e, PT ;  /* 0x0000001e0000780c */ /* 0x041fe40003f04270 */
[----:B------:R-:W-:-:S07]  /*20f0*/  ISETP.NE.AND P1, PT, R0, RZ, PT ;  /* 0x000000ff0000720c */ /* 0x000fce0003f25270 */
        /* <DEDUP_REMOVED lines=15> */
[----:B------:R-:W-:Y:S01]  /*21f0*/  ISETP.GT.AND P0, PT, R0, 0x17, PT ;  /* 0x000000170000780c */ /* 0x000fe20003f04270 */
[----:B------:R-:W-:Y:S01]  /*2200*/  SHFL.DOWN PT, R2, R6, 0x8, 0x1f ;  /* 0x09001f0006027f89 */ /* 0x000fe200000e0000 */
[----:B------:R-:W-:-:S03]  /*2210*/  @!P1 MOV R8, 0x400 ;  /* 0x0000040000089802 */ /* 0x000fc60000000f00 */
[----:B------:R-:W0:Y:S01]  /*2220*/  SHFL.DOWN PT, R3, R7, 0x8, 0x1f ;  /* 0x09001f0007037f89 */ /* 0x000e2200000e0000 */
[----:B-1----:R-:W-:Y:S01]  /*2230*/  @!P1 LEA R11, R11, R8, 0x18 ;  /* 0x000000080b0b9211 */ /* 0x002fe200078ec0ff */
[----:B0-----:R-:W-:-:S10]  /*2240*/  DADD R2, R2, R6 ;  /* 0x0000000002027229 */ /* 0x001fd40000000006 */
[----:B------:R-:W-:Y:S02]  /*2250*/  FSEL R4, R6, R2, P0 ;  /* 0x0000000206047208 */ /* 0x000fe40000000000 */
[----:B------:R-:W-:Y:S02]  /*2260*/  FSEL R5, R7, R3, P0 ;  /* 0x0000000307057208 */ /* 0x000fe40000000000 */
[----:B------:R-:W-:Y:S01]  /*2270*/  @!P1 SHF.R.U32.HI R6, RZ, 0x2, R41 ;  /* 0x00000002ff069819 */ /* 0x000fe20000011629 */
[----:B------:R-:W-:Y:S01]  /*2280*/  SHFL.DOWN PT, R2, R4, 0x10, 0x1f ;  /* 0x0a001f0004027f89 */ /* 0x000fe200000e0000 */
[----:B------:R-:W-:Y:S02]  /*2290*/  ISETP.NE.AND P0, PT, R41, RZ, PT ;  /* 0x000000ff2900720c */ /* 0x000fe40003f05270 */
[----:B------:R-:W-:Y:S01]  /*22a0*/  @!P1 LOP3.LUT R6, R6, 0xf8, RZ, 0xc0, !PT ;  /* 0x000000f806069812 */ /* 0x000fe200078ec0ff */
[----:B------:R-:W0:Y:S04]  /*22b0*/  SHFL.DOWN PT, R3, R5, 0x10, 0x1f ;  /* 0x0a001f0005037f89 */ /* 0x000e2800000e0000 */
[----:B------:R-:W-:Y:S01]  /*22c0*/  @!P1 IMAD.IADD R11, R6, 0x1, R11 ;  /* 0x00000001060b9824 */ /* 0x000fe200078e020b */
[----:B0-----:R-:W-:-:S07]  /*22d0*/  DADD R2, R2, R4 ;  /* 0x0000000002027229 */ /* 0x001fce0000000004 */
[----:B------:R0:W-:Y:S01]  /*22e0*/  @!P1 STS.64 [R11+0x10], R2 ;  /* 0x000010020b009388 */ /* 0x0001e20000000a00 */
[----:B------:R-:W-:Y:S01]  /*22f0*/  BAR.SYNC.DEFER_BLOCKING 0x0 ;  /* 0x0000000000007b1d */ /* 0x000fe20000010000 */
[----:B------:R-:W-:-:S04]  /*2300*/  ISETP.GT.AND P1, PT, R0, 0xf, PT ;  /* 0x0000000f0000780c */ /* 0x000fc80003f24270 */
[----:B------:R-:W-:Y:S02]  /*2310*/  FSEL R0, R4, R2, P1 ;  /* 0x0000000204007208 */ /* 0x000fe40000800000 */
[----:B------:R-:W-:-:S03]  /*2320*/  FSEL R5, R5, R3, P1 ;  /* 0x0000000305057208 */ /* 0x000fc60000800000 */
[----:B0-----:R-:W-:Y:S02]  /*2330*/  IMAD.MOV.U32 R2, RZ, RZ, R0 ;  /* 0x000000ffff027224 */ /* 0x001fe400078e0000 */
[----:B------:R-:W-:Y:S01]  /*2340*/  IMAD.MOV.U32 R3, RZ, RZ, R5 ;  /* 0x000000ffff037224 */ /* 0x000fe200078e0005 */
[----:B------:R-:W-:Y:S06]  /*2350*/  @P0 BRA `(.L_x_16) ;  /* 0x0000000000680947 */ /* 0x000fec0003800000 */
[----:B------:R-:W0:Y:S01]  /*2360*/  S2UR UR5, SR_CgaCtaId ;  /* 0x00000000000579c3 */ /* 0x000e220000008800 */
[----:B------:R-:W-:Y:S02]  /*2370*/  UMOV UR4, 0x400 ;  /* 0x0000040000047882 */ /* 0x000fe40000000000 */
[----:B0-----:R-:W-:-:S09]  /*2380*/  ULEA UR4, UR5, UR4, 0x18 ;  /* 0x0000000405047291 */ /* 0x001fd2000f8ec0ff */
[----:B------:R-:W0:Y:S04]  /*2390*/  LDS.64 R4, [UR4+0x18] ;  /* 0x00001804ff047984 */ /* 0x000e280008000a00 */
[----:B------:R-:W1:Y:S04]  /*23a0*/  LDS.128 R8, [UR4+0x20] ;  /* 0x00002004ff087984 */ /* 0x000e680008000c00 */
        /* <DEDUP_REMOVED lines=20> */
[----:B------:R-:W-:-:S11]  /*24f0*/  DADD R2, R2, R10 ;  /* 0x0000000002027229 */ /* 0x000fd6000000000a */
.L_x_16:
[----:B------:R-:W-:Y:S05]  /*2500*/  BSYNC.RECONVERGENT B0 ;  /* 0x0000000000007941 */ /* 0x000fea0003800200 */
.L_x_1:
[----:B------:R-:W-:Y:S05]  /*2510*/  @P0 EXIT ;  /* 0x000000000000094d */ /* 0x000fea0003800000 */
[----:B------:R-:W0:Y:S01]  /*2520*/  LDCU.64 UR4, c[0x0][0x398] ;  /* 0x00007300ff0477ac */ /* 0x000e220008000a00 */
[----:B------:R-:W2:Y:S01]  /*2530*/  LDC.64 R4, c[0x0][0x388] ;  /* 0x0000e200ff047b82 */ /* 0x000ea20000000a00 */
[----:B0-----:R-:W-:-:S07]  /*2540*/  DADD R2, R2, UR4 ;  /* 0x0000000402027e29 */ /* 0x001fce0008000000 */
[----:B--2---:R-:W-:Y:S01]  /*2550*/  STG.E.64 desc[UR6][R4.64], R2 ;  /* 0x0000000204007986 */ /* 0x004fe2000c101b06 */
[----:B------:R-:W-:Y:S05]  /*2560*/  EXIT ;  /* 0x000000000000794d */ /* 0x000fea0003800000 */
.L_x_29:
[----:B------:R-:W-:-:S00]  /*2570*/  BRA `(.L_x_29) ;  /* 0xfffffffc00fc7947 */ /* 0x000fc0000383ffff */
[----:B------:R-:W-:-:S00]  /*2580*/  NOP ;  /* 0x0000000000007918 */ /* 0x000fc00000000000 */
[----:B------:R-:W-:-:S00]  /*2590*/  NOP ;  /* 0x0000000000007918 */ /* 0x000fc00000000000 */
[----:B------:R-:W-:-:S00]  /*25a0*/  NOP ;  /* 0x0000000000007918 */ /* 0x000fc00000000000 */
[----:B------:R-:W-:-:S00]  /*25b0*/  NOP ;  /* 0x0000000000007918 */ /* 0x000fc00000000000 */
[----:B------:R-:W-:-:S00]  /*25c0*/  NOP ;  /* 0x0000000000007918 */ /* 0x000fc00000000000 */
[----:B------:R-:W-:-:S00]  /*25d0*/  NOP ;  /* 0x0000000000007918 */ /* 0x000fc00000000000 */
[----:B------:R-:W-:-:S00]  /*25e0*/  NOP ;  /* 0x0000000000007918 */ /* 0x000fc00000000000 */
[----:B------:R-:W-:-:S00]  /*25f0*/  NOP ;  /* 0x0000000000007918 */ /* 0x000fc00000000000 */
.L_x_940:


//--------------------- .text._ZN3cub18CUB_300001_SM_10006detail6reduce18DeviceReduceKernelINS2_10policy_hubIdyN4cuda3std3__44plusIdEEE10Policy1000EN6thrust24THRUST_300001_SM_1000_NS6detail15normal_iteratorINSD_10device_ptrIdEEEEyS9_d7functorEEvT0_PT3_T1_NS0_13GridEvenShareISN_EET2_T4_ --------------------------
	.section	.text._ZN3cub18CUB_300001_SM_10006detail6reduce18DeviceReduceKernelINS2_10policy_hubIdyN4cuda3std3__44plusIdEEE10Policy1000EN6thrust24THRUST_300001_SM_1000_NS6detail15normal_iteratorINSD_10device_ptrIdEEEEyS9_d7functorEEvT0_PT3_T1_NS0_13GridEvenShareISN_EET2_T4_,"ax",@progbits
	.align	128
        .global         _ZN3cub18CUB_300001_SM_10006detail6reduce18DeviceReduceKernelINS2_10policy_hubIdyN4cuda3std3__44plusIdEEE10Policy1000EN6thrust24THRUST_300001_SM_1000_NS6detail15normal_iteratorINSD_10device_ptrIdEEEEyS9_d7functorEEvT0_PT3_T1_NS0_13GridEvenShareISN_EET2_T4_
        .type           _ZN3cub18CUB_300001_SM_10006detail6reduce18DeviceReduceKernelINS2_10policy_hubIdyN4cuda3std3__44plusIdEEE10Policy1000EN6thrust24THRUST_300001_SM_1000_NS6detail15normal_iteratorINSD_10device_ptrIdEEEEyS9_d7functorEEvT0_PT3_T1_NS0_13GridEvenShareISN_EET2_T4_,@function
        .size           _ZN3cub18CUB_300001_SM_10006detail6reduce18DeviceReduceKernelINS2_10policy_hubIdyN4cuda3std3__44plusIdEEE10Policy1000EN6thrust24THRUST_300001_SM_1000_NS6detail15normal_iteratorINSD_10device_ptrIdEEEEyS9_d7functorEEvT0_PT3_T1_NS0_13GridEvenShareISN_EET2_T4_,(.L_x_936 - _ZN3cub18CUB_300001_SM_10006detail6reduce18DeviceReduceKernelINS2_10policy_hubIdyN4cuda3std3__44plusIdEEE10Policy1000EN6thrust24THRUST_300001_SM_1000_NS6detail15normal_iteratorINSD_10device_ptrIdEEEEyS9_d7functorEEvT0_PT3_T1_NS0_13GridEvenShareISN_EET2_T4_)
        .other          _ZN3cub18CUB_300001_SM_10006detail6reduce18DeviceReduceKernelINS2_10policy_hubIdyN4cuda3std3__44plusIdEEE10Policy1000EN6thrust24THRUST_300001_SM_1000_NS6detail15normal_iteratorINSD_10device_ptrIdEEEEyS9_d7functorEEvT0_PT3_T1_NS0_13GridEvenShareISN_EET2_T4_,@"STO_CUDA_ENTRY STV_DEFAULT"
_ZN3cub18CUB_300001_SM_10006detail6reduce18DeviceReduceKernelINS2_10policy_hubIdyN4cuda3std3__44plusIdEEE10Policy1000EN6thrust24THRUST_300001_SM_1000_NS6detail15normal_iteratorINSD_10device_ptrIdEEEEyS9_d7functorEEvT0_PT3_T1_NS0_13GridEvenShareISN_EET2_T4_:
.text._ZN3cub18CUB_300001_SM_10006detail6reduce18DeviceReduceKernelINS2_10policy_hubIdyN4cuda3std3__44plusIdEEE10Policy1000EN6thrust24THRUST_300001_SM_1000_NS6detail15normal_iteratorINSD_10device_ptrIdEEEEyS9_d7functorEEvT0_PT3_T1_NS0_13GridEvenShareISN_EET2_T4_:
[----:B------:R-:W-:Y:S08]  /*0000*/  LDC R1, c[0x0][0x37c] ;  /* 0x0000df00ff017b82 */ /* 0x000ff00000000800 */
[----:B------:R-:W0:Y:S01]  /*0010*/  S2UR UR13, SR_CTAID.X ;  /* 0x00000000000d79c3 */ /* 0x000e220000002500 */
[----:B------:R-:W1:Y:S01]  /*0020*/  LDCU.64 UR6, c[0x0][0x3b8] ;  /* 0x00007700ff0677ac */ /* 0x000e620008000a00 */
[----:B------:R-:W-:Y:S01]  /*0030*/  BSSY.RECONVERGENT B0, `(.L_x_30) ;  /* 0x0000a14000007945 */ /* 0x000fe20003800200 */
[----:B------:R-:W2:Y:S01]  /*0040*/  LDCU.64 UR10, c[0x0][0x358] ;  /* 0x00006b00ff0a77ac */ /* 0x000ea20008000a00 */
[----:B0-----:R-:W-:-:S04]  /*0050*/  UIMAD UR12, UR13, 0xe00, URZ ;  /* 0x00000e000d0c78a4 */ /* 0x001fc8000f8e02ff */
[----:B-1----:R-:W-:-:S04]  /*0060*/  UIADD3 UR8, UP0, UPT, -UR12, UR6, URZ ;  /* 0x000000060c087290 */ /* 0x002fc8000ff1e1ff */
[----:B------:R-:W-:Y:S02]  /*0070*/  UIADD3.X UR4, UPT, UPT, UR7, -0x1, URZ, UP0, !UPT ;  /* 0xffffffff07047890 */ /* 0x000fe400087fe4ff */
[----:B------:R-:W-:-:S04]  /*0080*/  UISETP.GT.U32.AND UP0, UPT, UR8, 0xdff, UPT ;  /* 0x00000dff0800788c */ /* 0x000fc8000bf04070 */
[----:B------:R-:W-:-:S09]  /*0090*/  UISETP.GT.U32.AND.EX UP0, UPT, UR4, URZ, UPT, UP0 ;  /* 0x000000ff0400728c */ /* 0x000fd2000bf04100 */
[----:B--2---:R-:W-:Y:S05]  /*00a0*/  BRA.U UP0, `(.L_x_31) ;  /* 0x0000004100047547 */ /* 0x004fea000b800000 */
[----:B------:R-:W0:Y:S01]  /*00b0*/  S2R R11, SR_TID.X ;  /* 0x00000000000b7919 */ /* 0x000e220000002100 */
[----:B------:R-:W-:Y:S01]  /*00c0*/  UIADD3 UR4, UPT, UPT, -UR12, UR6, URZ ;  /* 0x000000060c047290 */ /* 0x000fe2000fffe1ff */
[----:B------:R-:W-:Y:S01]  /*00d0*/  BSSY.RECONVERGENT B2, `(.L_x_32) ;  /* 0x0000037000027945 */ /* 0x000fe20003800200 */
[----:B------:R-:W-:-:S04]  /*00e0*/  CS2R R2, SRZ ;  /* 0x0000000000027805 */ /* 0x000fc8000001ff00 */
[----:B0-----:R-:W-:Y:S01]  /*00f0*/  ISETP.GE.AND P0, PT, R11, UR4, PT ;  /* 0x000000040b007c0c */ /* 0x001fe2000bf06270 */
[----:B------:R-:W-:-:S12]  /*0100*/  IMAD.MOV.U32 R6, RZ, RZ, R11 ;  /* 0x000000ffff067224 */ /* 0x000fd800078e000b */
[----:B------:R-:W-:Y:S05]  /*0110*/  @P0 BRA `(.L_x_33) ;  /* 0x0000000000c80947 */ /* 0x000fea0003800000 */
[----:B------:R-:W0:Y:S01]  /*0120*/  LDC.64 R2, c[0x0][0x380] ;  /* 0x0000e000ff027b82 */ /* 0x000e220000000a00 */
[----:B------:R-:W-:-:S04]  /*0130*/  VIADD R5, R11, UR12 ;  /* 0x0000000c0b057c36 */ /* 0x000fc80008000000 */
[----:B0-----:R-:W-:-:S06]  /*0140*/  IMAD.WIDE.U32 R2, R5, 0x8, R2 ;  /* 0x0000000805027825 */ /* 0x001fcc00078e0002 */
[----:B------:R-:W2:Y:S01]  /*0150*/  LDG.E.64 R2, desc[UR10][R2.64] ;  /* 0x0000000a02027981 */ /* 0x000ea2000c1e1b00 */
[----:B------:R-:W0:Y:S01]  /*0160*/  MUFU.RCP64H R5, 1.00000000000000000000e+09 ;  /* 0x41cdcd6500057908 */ /* 0x000e220000001800 */
[----:B------:R-:W-:Y:S01]  /*0170*/  IMAD.MOV.U32 R8, RZ, RZ, 0x0 ;  /* 0x00000000ff087424 */ /* 0x000fe200078e00ff */
[----:B------:R-:W-:Y:S01]  /*0180*/  BSSY.RECONVERGENT B3, `(.L_x_34) ;  /* 0x0000014000037945 */ /* 0x000fe20003800200 */
[----:B------:R-:W-:Y:S02]  /*0190*/  IMAD.MOV.U32 R9, RZ, RZ, 0x41cdcd65 ;  /* 0x41cdcd65ff097424 */ /* 0x000fe400078e00ff */
[----:B------:R-:W-:-:S06]  /*01a0*/  IMAD.MOV.U32 R4, RZ, RZ, 0x1 ;  /* 0x00000001ff047424 */ /* 0x000fcc00078e00ff */
[----:B0-----:R-:W-:-:S08]  /*01b0*/  DFMA R6, R4, -R8, 1 ;  /* 0x3ff000000406742b */ /* 0x001fd00000000808 */
[----:B------:R-:W-:-:S08]  /*01c0*/  DFMA R6, R6, R6, R6 ;  /* 0x000000060606722b */ /* 0x000fd00000000006 */
[----:B------:R-:W-:-:S08]  /*01d0*/  DFMA R6, R4, R6, R4 ;  /* 0x000000060406722b */ /* 0x000fd00000000004 */
[----:B------:R-:W-:-:S08]  /*01e0*/  DFMA R4, R6, -R8, 1 ;  /* 0x3ff000000604742b */ /* 0x000fd00000000808 */
[----:B------:R-:W-:Y:S02]  /*01f0*/  DFMA R4, R6, R4, R6 ;  /* 0x000000040604722b */ /* 0x000fe40000000006 */
[----:B--2---:R-:W-:-:S08]  /*0200*/  DADD R20, R2, 0.5 ;  /* 0x3fe0000002147429 */ /* 0x004fd00000000000 */
[----:B------:R-:W-:Y:S02]  /*0210*/  DMUL R30, R20, R4 ;  /* 0x00000004141e7228 */ /* 0x000fe40000000000 */
[----:B------:R-:W-:-:S06]  /*0220*/  FSETP.GEU.AND P1, PT, |R21|, 6.5827683646048100446e-37, PT ;  /* 0x036000001500780b */ /* 0x000fcc0003f2e200 */
[----:B------:R-:W-:-:S08]  /*0230*/  DFMA R2, R30, -1.00000000000000000000e+09, R20 ;  /* 0xc1cdcd651e02782b */ /* 0x000fd00000000014 */
[----:B------:R-:W-:-:S10]  /*0240*/  DFMA R30, R4, R2, R30 ;  /* 0x00000002041e722b */ /* 0x000fd4000000001e */
[----:B------:R-:W-:-:S05]  /*0250*/  FFMA R0, RZ, 25.725290298461914062, R31 ;  /* 0x41cdcd65ff007823 */ /* 0x000fca000000001f */
[----:B------:R-:W-:-:S13]  /*0260*/  FSETP.GT.AND P0, PT, |R0|, 1.469367938527859385e-39, PT ;  /* 0x001000000000780b */ /* 0x000fda0003f04200 */
[----:B------:R-:W-:Y:S05]  /*0270*/  @P0 BRA P1, `(.L_x_35) ;  /* 0x0000000000100947 */ /* 0x000fea0000800000 */
[----:B------:R-:W-:Y:S01]  /*0280*/  IMAD.MOV.U32 R24, RZ, RZ, RZ ;  /* 0x000000ffff187224 */ /* 0x000fe200078e00ff */
[----:B------:R-:W-:Y:S02]  /*0290*/  MOV R25, 0x41cdcd65 ;  /* 0x41cdcd6500197802 */ /* 0x000fe40000000f00 */
[----:B------:R-:W-:-:S07]  /*02a0*/  MOV R0, 0x2c0 ;  /* 0x000002c000007802 */ /* 0x000fce0000000f00 */
[----:B------:R-:W-:Y:S05]  /*02b0*/  CALL.REL.NOINC `($__internal_0_$__cuda_sm20_div_rn_f64_full) ;  /* 0x0000009c00cc7944 */ /* 0x000fea0003c00000 */
.L_x_35:
[----:B------:R-:W-:Y:S05]  /*02c0*/  BSYNC.RECONVERGENT B3 ;  /* 0x0000000000037941 */ /* 0x000fea0003800200 */
.L_x_34:
[----:B------:R-:W-:Y:S01]  /*02d0*/  DFMA R24, R30, R30, 1 ;  /* 0x3ff000001e18742b */ /* 0x000fe2000000001e */
[----:B------:R-:W-:Y:S01]  /*02e0*/  IMAD.MOV.U32 R2, RZ, RZ, 0x1 ;  /* 0x00000001ff027424 */ /* 0x000fe200078e00ff */
[----:B------:R-:W-:Y:S04]  /*02f0*/  BSSY.RECONVERGENT B3, `(.L_x_36) ;  /* 0x0000011000037945 */ /* 0x000fe80003800200 */
[----:B------:R-:W0:Y:S02]  /*0300*/  MUFU.RCP64H R3, R25 ;  /* 0x0000001900037308 */ /* 0x000e240000001800 */
[----:B0-----:R-:W-:-:S08]  /*0310*/  DFMA R4, -R24, R2, 1 ;  /* 0x3ff000001804742b */ /* 0x001fd00000000102 */
[----:B------:R-:W-:-:S08]  /*0320*/  DFMA R4, R4, R4, R4 ;  /* 0x000000040404722b */ /* 0x000fd00000000004 */
[----:B------:R-:W-:-:S08]  /*0330*/  DFMA R4, R2, R4, R2 ;  /* 0x000000040204722b */ /* 0x000fd00000000002 */
[----:B------:R-:W-:-:S08]  /*0340*/  DFMA R2, -R24, R4, 1 ;  /* 0x3ff000001802742b */ /* 0x000fd00000000104 */
[----:B------:R-:W-:-:S08]  /*0350*/  DFMA R2, R4, R2, R4 ;  /* 0x000000020402722b */ /* 0x000fd00000000004 */
[----:B------:R-:W-:-:S08]  /*0360*/  DMUL R30, R2, 4 ;  /* 0x40100000021e7828 */ /* 0x000fd00000000000 */
[----:B------:R-:W-:-:S08]  /*0370*/  DFMA R4, -R24, R30, 4 ;  /* 0x401000001804742b */ /* 0x000fd0000000011e */
[----:B------:R-:W-:-:S10]  /*0380*/  DFMA R30, R2, R4, R30 ;  /* 0x00000004021e722b */ /* 0x000fd4000000001e */
[----:B------:R-:W-:-:S05]  /*0390*/  FFMA R0, RZ, R25, R31 ;  /* 0x00000019ff007223 */ /* 0x000fca000000001f */
[----:B------:R-:W-:-:S13]  /*03a0*/  FSETP.GT.AND P0, PT, |R0|, 1.469367938527859385e-39, PT ;  /* 0x001000000000780b */ /* 0x000fda0003f04200 */
[----:B------:R-:W-:Y:S05]  /*03b0*/  @P0 BRA `(.L_x_37) ;  /* 0x0000000000100947 */ /* 0x000fea0003800000 */
[----:B------:R-:W-:Y:S01]  /*03c0*/  IMAD.MOV.U32 R20, RZ, RZ, RZ ;  /* 0x000000ffff147224 */ /* 0x000fe200078e00ff */
[----:B------:R-:W-:Y:S01]  /*03d0*/  MOV R0, 0x400 ;  /* 0x0000040000007802 */ /* 0x000fe20000000f00 */
[----:B------:R-:W-:-:S07]  /*03e0*/  IMAD.MOV.U32 R21, RZ, RZ, 0x40100000 ;  /* 0x40100000ff157424 */ /* 0x000fce00078e00ff */
[----:B------:R-:W-:Y:S05]  /*03f0*/  CALL.REL.NOINC `($__internal_0_$__cuda_sm20_div_rn_f64_full) ;  /* 0x0000009c007c7944 */ /* 0x000fea0003c00000 */
.L_x_37:
[----:B------:R-:W-:Y:S05]  /*0400*/  BSYNC.RECONVERGENT B3 ;  /* 0x0000000000037941 */ /* 0x000fea0003800200 */
.L_x_36:
[----:B------:R-:W-:Y:S02]  /*0410*/  IMAD.MOV.U32 R2, RZ, RZ, R30 ;  /* 0x000000ffff027224 */ /* 0x000fe400078e001e */
[----:B------:R-:W-:Y:S02]  /*0420*/  IMAD.MOV.U32 R3, RZ, RZ, R31 ;  /* 0x000000ffff037224 */ /* 0x000fe400078e001f */
[----:B------:R-:W-:-:S07]  /*0430*/  VIADD R6, R11, 0x200 ;  /* 0x000002000b067836 */ /* 0x000fce0000000000 */
.L_x_33:
[----:B------:R-:W-:Y:S05]  /*0440*/  BSYNC.RECONVERGENT B2 ;  /* 0x0000000000027941 */ /* 0x000fea0003800200 */
.L_x_32:
[----:B------:R-:W-:Y:S01]  /*0450*/  ISETP.GE.AND P0, PT, R6, UR4, PT ;  /* 0x0000000406007c0c */ /* 0x000fe2000bf06270 */
[----:B------:R-:W-:-:S12]  /*0460*/  BSSY.RECONVERGENT B3, `(.L_x_38) ;  /* 0x00002f3000037945 */ /* 0x000fd80003800200 */
[----:B------:R-:W-:Y:S05]  /*0470*/  @P0 BRA `(.L_x_39) ;  /* 0x0000002c00c40947 */ /* 0x000fea0003800000 */
[----:B------:R-:W0:Y:S01]  /*0480*/  LDCU UR5, c[0x0][0x3b8] ;  /* 0x00007700ff0577ac */ /* 0x000e220008000800 */
[----:B------:R-:W-:Y:S01]  /*0490*/  LOP3.LUT R9, RZ, R6, RZ, 0x33, !PT ;  /* 0x00000006ff097212 */ /* 0x000fe200078e33ff */
[----:B------:R-:W-:Y:S01]  /*04a0*/  BSSY.RECONVERGENT B2, `(.L_x_40) ;  /* 0x000018c000027945 */ /* 0x000fe20003800200 */
[----:B0-----:R-:W-:-:S04]  /*04b0*/  MOV R0, UR5 ;  /* 0x0000000500007c02 */ /* 0x001fc80008000f00 */
[----:B------:R-:W-:-:S04]  /*04c0*/  IADD3 R9, PT, PT, R0, -UR12, R9 ;  /* 0x8000000c00097c10 */ /* 0x000fc8000fffe009 */
[C---:B------:R-:W-:Y:S02]  /*04d0*/  ISETP.GE.U32.AND P0, PT, R9.reuse, 0xe00, PT ;  /* 0x00000e000900780c */ /* 0x040fe40003f06070 */
[----:B------:R-:W-:-:S04]  /*04e0*/  LEA.HI R8, R9, 0x1, RZ, 0x17 ;  /* 0x0000000109087811 */ /* 0x000fc800078fb8ff */
[----:B------:R-:W-:-:S07]  /*04f0*/  LOP3.LUT R10, R8, 0x7, RZ, 0xc0, !PT ;  /* 0x00000007080a7812 */ /* 0x000fce00078ec0ff */
[----:B------:R-:W-:Y:S05]  /*0500*/  @!P0 BRA `(.L_x_41) ;  /* 0x0000001800148947 */ /* 0x000fea0003800000 */
[----:B------:R-:W0:Y:S01]  /*0510*/  LDCU.64 UR6, c[0x0][0x380] ;  /* 0x00007000ff0677ac */ /* 0x000e220008000a00 */
[----:B------:R-:W-:-:S04]  /*0520*/  IMAD.WIDE.U32 R4, R6, 0x8, RZ ;  /* 0x0000000806047825 */ /* 0x000fc800078e00ff */
[----:B------:R-:W-:-:S04]  /*0530*/  IMAD.U32 R7, RZ, RZ, UR13 ;  /* 0x0000000dff077e24 */ /* 0x000fc8000f8e00ff */
[----:B------:R-:W-:Y:S01]  /*0540*/  IMAD.WIDE.U32 R4, R7, 0x7000, R4 ;  /* 0x0000700007047825 */ /* 0x000fe200078e0004 */
[----:B------:R-:W-:-:S05]  /*0550*/  LOP3.LUT R7, R8, 0xfffff8, RZ, 0xc0, !PT ;  /* 0x00fffff808077812 */ /* 0x000fca00078ec0ff */
[----:B------:R-:W-:Y:S01]  /*0560*/  IMAD.MOV R7, RZ, RZ, -R7 ;  /* 0x000000ffff077224 */ /* 0x000fe200078e0a07 */
[----:B0-----:R-:W-:-:S04]  /*0570*/  IADD3 R4, P0, PT, R4, UR6, RZ ;  /* 0x0000000604047c10 */ /* 0x001fc8000ff1e0ff */
[----:B------:R-:W-:-:S04]  /*0580*/  IADD3 R4, P1, PT, R4, 0x4000, RZ ;  /* 0x0000400004047810 */ /* 0x000fc80007f3e0ff */
[----:B------:R-:W-:-:S09]  /*0590*/  IADD3.X R5, PT, PT, RZ, UR7, R5, P1, P0 ;  /* 0x00000007ff057c10 */ /* 0x000fd20008fe0405 */
.L_x_74:
[----:B------:R-:W2:Y:S01]  /*05a0*/  LDG.E.64 R12, desc[UR10][R4.64+-0x4000] ;  /* 0xffc0000a040c7981 */ /* 0x000ea2000c1e1b00 */
[----:B------:R-:W0:Y:S01]  /*05b0*/  MUFU.RCP64H R15, 1.00000000000000000000e+09 ;  /* 0x41cdcd65000f7908 */ /* 0x000e220000001800 */
[----:B------:R-:W-:Y:S01]  /*05c0*/  IMAD.MOV.U32 R16, RZ, RZ, 0x0 ;  /* 0x00000000ff107424 */ /* 0x000fe200078e00ff */
[----:B------:R-:W-:Y:S01]  /*05d0*/  BSSY.RECONVERGENT B4, `(.L_x_42) ;  /* 0x0000016000047945 */ /* 0x000fe20003800200 */
[----:B------:R-:W-:Y:S02]  /*05e0*/  IMAD.MOV.U32 R17, RZ, RZ, 0x41cdcd65 ;  /* 0x41cdcd65ff117424 */ /* 0x000fe400078e00ff */
[----:B------:R-:W-:Y:S02]  /*05f0*/  IMAD.MOV.U32 R14, RZ, RZ, 0x1 ;  /* 0x00000001ff0e7424 */ /* 0x000fe400078e00ff */
[----:B------:R-:W-:-:S05]  /*0600*/  VIADD R7, R7, 0x8 ;  /* 0x0000000807077836 */ /* 0x000fca0000000000 */
[----:B------:R-:W-:Y:S01]  /*0610*/  ISETP.NE.AND P1, PT, R7, RZ, PT ;  /* 0x000000ff0700720c */ /* 0x000fe20003f25270 */
        /* <DEDUP_REMOVED lines=13> */
[----:B------:R-:W-:Y:S01]  /*06f0*/  MOV R24, RZ ;  /* 0x000000ff00187202 */ /* 0x000fe20000000f00 */
[----:B------:R-:W-:Y:S01]  /*0700*/  IMAD.MOV.U32 R25, RZ, RZ, 0x41cdcd65 ;  /* 0x41cdcd65ff197424 */ /* 0x000fe200078e00ff */
[----:B------:R-:W-:-:S07]  /*0710*/  MOV R0, 0x730 ;  /* 0x0000073000007802 */ /* 0x000fce0000000f00 */
[----:B------:R-:W-:Y:S05]  /*0720*/  CALL.REL.NOINC `($__internal_0_$__cuda_sm20_div_rn_f64_full) ;  /* 0x0000009800b07944 */ /* 0x000fea0003c00000 */
.L_x_43:
[----:B------:R-:W-:Y:S05]  /*0730*/  BSYNC.RECONVERGENT B4 ;  /* 0x0000000000047941 */ /* 0x000fea0003800200 */
.L_x_42:
        /* <DEDUP_REMOVED lines=19> */
.L_x_45:
[----:B------:R-:W-:Y:S05]  /*0870*/  BSYNC.RECONVERGENT B4 ;  /* 0x0000000000047941 */ /* 0x000fea0003800200 */
.L_x_44:
[----:B------:R-:W2:Y:S01]  /*0880*/  LDG.E.64 R20, desc[UR10][R4.64+-0x3000] ;  /* 0xffd0000a04147981 */ /* 0x000ea2000c1e1b00 */
[----:B------:R-:W0:Y:S01]  /*0890*/  MUFU.RCP64H R13, 1.00000000000000000000e+09 ;  /* 0x41cdcd65000d7908 */ /* 0x000e220000001800 */
[----:B------:R-:W-:Y:S01]  /*08a0*/  IMAD.MOV.U32 R14, RZ, RZ, 0x0 ;  /* 0x00000000ff0e7424 */ /* 0x000fe200078e00ff */
[----:B------:R-:W-:Y:S01]  /*08b0*/  MOV R12, 0x1 ;  /* 0x00000001000c7802 */ /* 0x000fe20000000f00 */
[----:B------:R-:W-:Y:S01]  /*08c0*/  IMAD.MOV.U32 R15, RZ, RZ, 0x41cdcd65 ;  /* 0x41cdcd65ff0f7424 */ /* 0x000fe200078e00ff */
[----:B------:R-:W-:Y:S01]  /*08d0*/  BSSY.RECONVERGENT B4, `(.L_x_46) ;  /* 0x0000015000047945 */ /* 0x000fe20003800200 */
[----:B------:R-:W-:-:S04]  /*08e0*/  DADD R2, R30, R2 ;  /* 0x000000001e027229 */ /* 0x000fc80000000002 */
        /* <DEDUP_REMOVED lines=14> */
[----:B------:R-:W-:Y:S01]  /*09d0*/  MOV R0, 0xa00 ;  /* 0x00000a0000007802 */ /* 0x000fe20000000f00 */
[----:B------:R-:W-:-:S07]  /*09e0*/  IMAD.MOV.U32 R25, RZ, RZ, 0x41cdcd65 ;  /* 0x41cdcd65ff197424 */ /* 0x000fce00078e00ff */
[----:B------:R-:W-:Y:S05]  /*09f0*/  CALL.REL.NOINC `($__internal_0_$__cuda_sm20_div_rn_f64_full) ;  /* 0x0000009400fc7944 */ /* 0x000fea0003c00000 */
[----:B------:R-:W-:Y:S02]  /*0a00*/  IMAD.MOV.U32 R12, RZ, RZ, R30 ;  /* 0x000000ffff0c7224 */ /* 0x000fe400078e001e */
[----:B------:R-:W-:-:S07]  /*0a10*/  IMAD.MOV.U32 R13, RZ, RZ, R31 ;  /* 0x000000ffff0d7224 */ /* 0x000fce00078e001f */
.L_x_47:
[----:B------:R-:W-:Y:S05]  /*0a20*/  BSYNC.RECONVERGENT B4 ;  /* 0x0000000000047941 */ /* 0x000fea0003800200 */
.L_x_46:
[----:B------:R-:W-:Y:S01]  /*0a30*/  DFMA R24, R12, R12, 1 ;  /* 0x3ff000000c18742b */ /* 0x000fe2000000000c */
[----:B------:R-:W-:Y:S01]  /*0a40*/  BSSY.RECONVERGENT B4, `(.L_x_48) ;  /* 0x0000012000047945 */ /* 0x000fe20003800200 */
[----:B------:R-:W-:-:S04]  /*0a50*/  IMAD.MOV.U32 R12, RZ, RZ, 0x1 ;  /* 0x00000001ff0c7424 */ /* 0x000fc800078e00ff */
        /* <DEDUP_REMOVED lines=13> */
[----:B------:R-:W-:Y:S02]  /*0b30*/  MOV R21, 0x40100000 ;  /* 0x4010000000157802 */ /* 0x000fe40000000f00 */
[----:B------:R-:W-:-:S07]  /*0b40*/  MOV R0, 0xb60 ;  /* 0x00000b6000007802 */ /* 0x000fce0000000f00 */
[----:B------:R-:W-:Y:S05]  /*0b50*/  CALL.REL.NOINC `($__internal_0_$__cuda_sm20_div_rn_f64_full) ;  /* 0x0000009400a47944 */ /* 0x000fea0003c00000 */
.L_x_49:
[----:B------:R-:W-:Y:S05]  /*0b60*/  BSYNC.RECONVERGENT B4 ;  /* 0x0000000000047941 */ /* 0x000fea0003800200 */
.L_x_48:
[----:B------:R-:W2:Y:S01]  /*0b70*/  LDG.E.64 R20, desc[UR10][R4.64+-0x2000] ;  /* 0xffe0000a04147981 */ /* 0x000ea2000c1e1b00 */
[----:B------:R-:W0:Y:S01]  /*0b80*/  MUFU.RCP64H R13, 1.00000000000000000000e+09 ;  /* 0x41cdcd65000d7908 */ /* 0x000e220000001800 */
[----:B------:R-:W-:Y:S01]  /*0b90*/  IMAD.MOV.U32 R14, RZ, RZ, 0x0 ;  /* 0x00000000ff0e7424 */ /* 0x000fe200078e00ff */
[----:B------:R-:W-:Y:S01]  /*0ba0*/  BSSY.RECONVERGENT B4, `(.L_x_50) ;  /* 0x0000017000047945 */ /* 0x000fe20003800200 */
[----:B------:R-:W-:Y:S01]  /*0bb0*/  IMAD.MOV.U32 R15, RZ, RZ, 0x41cdcd65 ;  /* 0x41cdcd65ff0f7424 */ /* 0x000fe200078e00ff */
[----:B------:R-:W-:Y:S01]  /*0bc0*/  DADD R2, R2, R30 ;  /* 0x0000000002027229 */ /* 0x000fe2000000001e */
        /* <DEDUP_REMOVED lines=18> */
[----:B------:R-:W-:Y:S01]  /*0cf0*/  IMAD.MOV.U32 R12, RZ, RZ, R30 ;  /* 0x000000ffff0c7224 */ /* 0x000fe200078e001e */
[----:B------:R-:W-:-:S07]  /*0d00*/  MOV R13, R31 ;  /* 0x0000001f000d7202 */ /* 0x000fce0000000f00 */
.L_x_51:
[----:B------:R-:W-:Y:S05]  /*0d10*/  BSYNC.RECONVERGENT B4 ;  /* 0x0000000000047941 */ /* 0x000fea0003800200 */
.L_x_50:
        /* <DEDUP_REMOVED lines=19> */
.L_x_53:
[----:B------:R-:W-:Y:S05]  /*0e50*/  BSYNC.RECONVERGENT B4 ;  /* 0x0000000000047941 */ /* 0x000fea0003800200 */
.L_x_52:
        /* <DEDUP_REMOVED lines=24> */
[----:B------:R-:W-:Y:S02]  /*0fe0*/  IMAD.MOV.U32 R12, RZ, RZ, R30 ;  /* 0x000000ffff0c7224 */ /* 0x000fe400078e001e */
[----:B------:R-:W-:-:S07]  /*0ff0*/  IMAD.MOV.U32 R13, RZ, RZ, R31 ;  /* 0x000000ffff0d7224 */ /* 0x000fce00078e001f */
.L_x_55:
[----:B------:R-:W-:Y:S05]  /*1000*/  BSYNC.RECONVERGENT B4 ;  /* 0x0000000000047941 */ /* 0x000fea0003800200 */
.L_x_54:
        /* <DEDUP_REMOVED lines=19> */
.L_x_57:
[----:B------:R-:W-:Y:S05]  /*1140*/  BSYNC.RECONVERGENT B4 ;  /* 0x0000000000047941 */ /* 0x000fea0003800200 */
.L_x_56:
[----:B------:R-:W2:Y:S01]  /*1150*/  LDG.E.64 R20, desc[UR10][R4.64] ;  /* 0x0000000a04147981 */ /* 0x000ea2000c1e1b00 */
[----:B------:R-:W0:Y:S01]  /*1160*/  MUFU.RCP64H R13, 1.00000000000000000000e+09 ;  /* 0x41cdcd65000d7908 */ /* 0x000e220000001800 */
[----:B------:R-:W-:Y:S01]  /*1170*/  MOV R14, 0x0 ;  /* 0x00000000000e7802 */ /* 0x000fe20000000f00 */
[----:B------:R-:W-:Y:S01]  /*1180*/  IMAD.MOV.U32 R15, RZ, RZ, 0x41cdcd65 ;  /* 0x41cdcd65ff0f7424 */ /* 0x000fe200078e00ff */
[----:B------:R-:W-:Y:S01]  /*1190*/  BSSY.RECONVERGENT B4, `(.L_x_58) ;  /* 0x0000016000047945 */ /* 0x000fe20003800200 */
[----:B------:R-:W-:Y:S01]  /*11a0*/  IMAD.MOV.U32 R12, RZ, RZ, 0x1 ;  /* 0x00000001ff0c7424 */ /* 0x000fe200078e00ff */
[----:B------:R-:W-:-:S05]  /*11b0*/  DADD R2, R2, R30 ;  /* 0x0000000002027229 */ /* 0x000fca000000001e */
        /* <DEDUP_REMOVED lines=19> */
.L_x_59:
[----:B------:R-:W-:Y:S05]  /*12f0*/  BSYNC.RECONVERGENT B4 ;  /* 0x0000000000047941 */ /* 0x000fea0003800200 */
.L_x_58:
[----:B------:R-:W-:Y:S01]  /*1300*/  DFMA R24, R12, R12, 1 ;  /* 0x3ff000000c18742b */ /* 0x000fe2000000000c */
[----:B------:R-:W-:Y:S01]  /*1310*/  BSSY.RECONVERGENT B4, `(.L_x_60) ;  /* 0x0000012000047945 */ /* 0x000fe20003800200 */
[----:B------:R-:W-:-:S04]  /*1320*/  MOV R12, 0x1 ;  /* 0x00000001000c7802 */ /* 0x000fc80000000f00 */
        /* <DEDUP_REMOVED lines=16> */
.L_x_61:
[----:B------:R-:W-:Y:S05]  /*1430*/  BSYNC.RECONVERGENT B4 ;  /* 0x0000000000047941 */ /* 0x000fea0003800200 */
.L_x_60:
        /* <DEDUP_REMOVED lines=24> */
[----:B------:R-:W-:Y:S02]  /*15c0*/  IMAD.MOV.U32 R12, RZ, RZ, R30 ;  /* 0x000000ffff0c7224 */ /* 0x000fe400078e001e */
[----:B------:R-:W-:-:S07]  /*15d0*/  IMAD.MOV.U32 R13, RZ, RZ, R31 ;  /* 0x000000ffff0d7224 */ /* 0x000fce00078e001f */
.L_x_63:
[----:B------:R-:W-:Y:S05]  /*15e0*/  BSYNC.RECONVERGENT B4 ;  /* 0x0000000000047941 */ /* 0x000fea0003800200 */
.L_x_62:
        /* <DEDUP_REMOVED lines=19> */
.L_x_65:
[----:B------:R-:W-:Y:S05]  /*1720*/  BSYNC.RECONVERGENT B4 ;  /* 0x0000000000047941 */ /* 0x000fea0003800200 */
.L_x_64:
        /* <DEDUP_REMOVED lines=26> */
.L_x_67:
[----:B------:R-:W-:Y:S05]  /*18d0*/  BSYNC.RECONVERGENT B4 ;  /* 0x0000000000047941 */ /* 0x000fea0003800200 */
.L_x_66:
        /* <DEDUP_REMOVED lines=15> */
[----:B------:R-:W-:Y:S01]  /*19d0*/  MOV R20, RZ ;  /* 0x000000ff00147202 */ /* 0x000fe20000000f00 */
[----:B------:R-:W-:Y:S01]  /*19e0*/  IMAD.MOV.U32 R21, RZ, RZ, 0x40100000 ;  /* 0x40100000ff157424 */ /* 0x000fe200078e00ff */
[----:B------:R-:W-:-:S07]  /*19f0*/  MOV R0, 0x1a10 ;  /* 0x00001a1000007802 */ /* 0x000fce0000000f00 */
[----:B------:R-:W-:Y:S05]  /*1a00*/  CALL.REL.NOINC `($__internal_0_$__cuda_sm20_div_rn_f64_full) ;  /* 0x0000008400f87944 */ /* 0x000fea0003c00000 */
.L_x_69:
[----:B------:R-:W-:Y:S05]  /*1a10*/  BSYNC.RECONVERGENT B4 ;  /* 0x0000000000047941 */ /* 0x000fea0003800200 */
.L_x_68:
        /* <DEDUP_REMOVED lines=24> */
[----:B------:R-:W-:Y:S01]  /*1ba0*/  MOV R12, R30 ;  /* 0x0000001e000c7202 */ /* 0x000fe20000000f00 */
[----:B------:R-:W-:-:S07]  /*1bb0*/  IMAD.MOV.U32 R13, RZ, RZ, R31 ;  /* 0x000000ffff0d7224 */ /* 0x000fce00078e001f */
.L_x_71:
[----:B------:R-:W-:Y:S05]  /*1bc0*/  BSYNC.RECONVERGENT B4 ;  /* 0x0000000000047941 */ /* 0x000fea0003800200 */
.L_x_70:
        /* <DEDUP_REMOVED lines=19> */
.L_x_73:
[----:B------:R-:W-:Y:S05]  /*1d00*/  BSYNC.RECONVERGENT B4 ;  /* 0x0000000000047941 */ /* 0x000fea0003800200 */
.L_x_72:
[----:B------:R-:W-:Y:S01]  /*1d10*/  IADD3 R4, P0, PT, R4, 0x8000, RZ ;  /* 0x0000800004047810 */ /* 0x000fe20007f1e0ff */
[----:B------:R-:W-:Y:S01]  /*1d20*/  DADD R2, R2, R30 ;  /* 0x0000000002027229 */ /* 0x000fe2000000001e */
[----:B------:R-:W-:-:S03]  /*1d30*/  VIADD R6, R6, 0x1000 ;  /* 0x0000100006067836 */ /* 0x000fc60000000000 */
[----:B------:R-:W-:Y:S01]  /*1d40*/  IMAD.X R5, RZ, RZ, R5, P0 ;  /* 0x000000ffff057224 */ /* 0x000fe200000e0605 */
[----:B------:R-:W-:Y:S07]  /*1d50*/  @P1 BRA `(.L_x_74) ;  /* 0xffffffe800101947 */ /* 0x000fee000383ffff */
.L_x_41:
[----:B------:R-:W-:Y:S05]  /*1d60*/  BSYNC.RECONVERGENT B2 ;  /* 0x0000000000027941 */ /* 0x000fea0003800200 */
.L_x_40:
[----:B------:R-:W-:-:S13]  /*1d70*/  ISETP.NE.AND P0, PT, R10, RZ, PT ;  /* 0x000000ff0a00720c */ /* 0x000fda0003f05270 */
[----:B------:R-:W-:Y:S05]  /*1d80*/  @!P0 BRA `(.L_x_39) ;  /* 0x0000001400808947 */ /* 0x000fea0003800000 */
[----:B------:R-:W-:Y:S01]  /*1d90*/  ISETP.GE.U32.AND P0, PT, R10, 0x4, PT ;  /* 0x000000040a00780c */ /* 0x000fe20003f06070 */
[----:B------:R-:W-:-:S12]  /*1da0*/  BSSY.RECONVERGENT B2, `(.L_x_75) ;  /* 0x00000c2000027945 */ /* 0x000fd80003800200 */
[----:B------:R-:W-:Y:S05]  /*1db0*/  @!P0 BRA `(.L_x_76) ;  /* 0x0000000c00008947 */ /* 0x000fea0003800000 */
[----:B------:R-:W0:Y:S01]  /*1dc0*/  LDCU.64 UR6, c[0x0][0x380] ;  /* 0x00007000ff0677ac */ /* 0x000e220008000a00 */
[----:B------:R-:W-:-:S04]  /*1dd0*/  IADD3 R0, P0, PT, R6, UR12, RZ ;  /* 0x0000000c06007c10 */ /* 0x000fc8000ff1e0ff */
[----:B------:R-:W-:Y:S02]  /*1de0*/  LEA.HI.X.SX32 R5, R6, RZ, 0x1, P0 ;  /* 0x000000ff06057211 */ /* 0x000fe400000f0eff */
[----:B0-----:R-:W-:-:S04]  /*1df0*/  LEA R4, P0, R0, UR6, 0x3 ;  /* 0x0000000600047c11 */ /* 0x001fc8000f8018ff */
[----:B------:R-:W-:-:S05]  /*1e00*/  LEA.HI.X R5, R0, UR7, R5, 0x3, P0 ;  /* 0x0000000700057c11 */ /* 0x000fca00080f1c05 */
[----:B------:R-:W2:Y:S01]  /*1e10*/  LDG.E.64 R12, desc[UR10][R4.64] ;  /* 0x0000000a040c7981 */ /* 0x000ea2000c1e1b00 */
[----:B------:R-:W0:Y:S01]  /*1e20*/  MUFU.RCP64H R15, 1.00000000000000000000e+09 ;  /* 0x41cdcd65000f7908 */ /* 0x000e220000001800 */
[----:B------:R-:W-:Y:S01]  /*1e30*/  MOV R16, 0x0 ;  /* 0x0000000000107802 */ /* 0x000fe20000000f00 */
[----:B------:R-:W-:Y:S01]  /*1e40*/  IMAD.MOV.U32 R17, RZ, RZ, 0x41cdcd65 ;  /* 0x41cdcd65ff117424 */ /* 0x000fe200078e00ff */
[----:B------:R-:W-:Y:S01]  /*1e50*/  BSSY.RECONVERGENT B4, `(.L_x_77) ;  /* 0x0000013000047945 */ /* 0x000fe20003800200 */
        /* <DEDUP_REMOVED lines=18> */
.L_x_78:
[----:B------:R-:W-:Y:S05]  /*1f80*/  BSYNC.RECONVERGENT B4 ;  /* 0x0000000000047941 */ /* 0x000fea0003800200 */
.L_x_77:
        /* <DEDUP_REMOVED lines=19> */
.L_x_80:
[----:B------:R-:W-:Y:S05]  /*20c0*/  BSYNC.RECONVERGENT B4 ;  /* 0x0000000000047941 */ /* 0x000fea0003800200 */
.L_x_79:
        /* <DEDUP_REMOVED lines=26> */
.L_x_82:
[----:B------:R-:W-:Y:S05]  /*2270*/  BSYNC.RECONVERGENT B4 ;  /* 0x0000000000047941 */ /* 0x000fea0003800200 */
.L_x_81:
        /* <DEDUP_REMOVED lines=19> */
.L_x_84:
[----:B------:R-:W-:Y:S05]  /*23b0*/  BSYNC.RECONVERGENT B4 ;  /* 0x0000000000047941 */ /* 0x000fea0003800200 */
.L_x_83:
        /* <DEDUP_REMOVED lines=26> */
.L_x_86:
[----:B------:R-:W-:Y:S05]  /*2560*/  BSYNC.RECONVERGENT B4 ;  /* 0x0000000000047941 */ /* 0x000fea0003800200 */
.L_x_85:
        /* <DEDUP_REMOVED lines=19> */
.L_x_88:
[----:B------:R-:W-:Y:S05]  /*26a0*/  BSYNC.RECONVERGENT B4 ;  /* 0x0000000000047941 */ /* 0x000fea0003800200 */
.L_x_87:
        /* <DEDUP_REMOVED lines=26> */
.L_x_90:
[----:B------:R-:W-:Y:S05]  /*2850*/  BSYNC.RECONVERGENT B4 ;  /* 0x0000000000047941 */ /* 0x000fea0003800200 */
.L_x_89:
        /* <DEDUP_REMOVED lines=19> */
.L_x_92:
[----:B------:R-:W-:Y:S05]  /*2990*/  BSYNC.RECONVERGENT B4 ;  /* 0x0000000000047941 */ /* 0x000fea0003800200 */
.L_x_91:
[----:B------:R-:W-:Y:S01]  /*29a0*/  DADD R2, R2, R30 ;  /* 0x0000000002027229 */ /* 0x000fe2000000001e */
[----:B------:R-:W-:-:S10]  /*29b0*/  VIADD R6, R6, 0x800 ;  /* 0x0000080006067836 */ /* 0x000fd40000000000 */
.L_x_76:
[----:B------:R-:W-:Y:S05]  /*29c0*/  BSYNC.RECONVERGENT B2 ;  /* 0x0000000000027941 */ /* 0x000fea0003800200 */
.L_x_75:
[----:B------:R-:W-:-:S13]  /*29d0*/  LOP3.LUT P0, R8, R8, 0x3, RZ, 0xc0, !PT ;  /* 0x0000000308087812 */ /* 0x000fda000780c0ff */
[----:B------:R-:W-:Y:S05]  /*29e0*/  @!P0 BRA `(.L_x_39) ;  /* 0x0000000800688947 */ /* 0x000fea0003800000 */
[----:B------:R-:W-:Y:S01]  /*29f0*/  ISETP.NE.AND P0, PT, R8, 0x1, PT ;  /* 0x000000010800780c */ /* 0x000fe20003f05270 */
        /* <DEDUP_REMOVED lines=30> */
.L_x_96:
[----:B------:R-:W-:Y:S05]  /*2be0*/  BSYNC.RECONVERGENT B4 ;  /* 0x0000000000047941 */ /* 0x000fea0003800200 */
.L_x_95:
        /* <DEDUP_REMOVED lines=19> */
.L_x_98:
[----:B------:R-:W-:Y:S05]  /*2d20*/  BSYNC.RECONVERGENT B4 ;  /* 0x0000000000047941 */ /* 0x000fea0003800200 */
.L_x_97:
        /* <DEDUP_REMOVED lines=26> */
.L_x_100:
[----:B------:R-:W-:Y:S05]  /*2ed0*/  BSYNC.RECONVERGENT B4 ;  /* 0x0000000000047941 */ /* 0x000fea0003800200 */
.L_x_99:
        /* <DEDUP_REMOVED lines=19> */
.L_x_102:
[----:B------:R-:W-:Y:S05]  /*3010*/  BSYNC.RECONVERGENT B4 ;  /* 0x0000000000047941 */ /* 0x000fea0003800200 */
.L_x_101:
[----:B------:R-:W-:Y:S01]  /*3020*/  DADD R2, R2, R30 ;  /* 0x0000000002027229 */ /* 0x000fe2000000001e */
[----:B------:R-:W-:-:S10]  /*3030*/  VIADD R6, R6, 0x400 ;  /* 0x0000040006067836 */ /* 0x000fd40000000000 */
.L_x_94:
[----:B------:R-:W-:Y:S05]  /*3040*/  BSYNC.RECONVERGENT B2 ;  /* 0x0000000000027941 */ /* 0x000fea0003800200 */
.L_x_93:
[----:B------:R-:W-:-:S13]  /*3050*/  LOP3.LUT P0, RZ, R9, 0x200, RZ, 0xc0, !PT ;  /* 0x0000020009ff7812 */ /* 0x000fda000780c0ff */
[----:B------:R-:W-:Y:S05]  /*3060*/  @P0 BRA `(.L_x_39) ;  /* 0x0000000000c80947 */ /* 0x000fea0003800000 */
[----:B------:R-:W0:Y:S01]  /*3070*/  LDCU.64 UR6, c[0x0][0x380] ;  /* 0x00007000ff0677ac */ /* 0x000e220008000a00 */
[----:B------:R-:W-:-:S04]  /*3080*/  IADD3 R0, P0, PT, R6, UR12, RZ ;  /* 0x0000000c06007c10 */ /* 0x000fc8000ff1e0ff */
[----:B------:R-:W-:Y:S02]  /*3090*/  LEA.HI.X.SX32 R5, R6, RZ, 0x1, P0 ;  /* 0x000000ff06057211 */ /* 0x000fe400000f0eff */
[----:B0-----:R-:W-:-:S04]  /*30a0*/  LEA R4, P0, R0, UR6, 0x3 ;  /* 0x0000000600047c11 */ /* 0x001fc8000f8018ff */
[----:B------:R-:W-:-:S06]  /*30b0*/  LEA.HI.X R5, R0, UR7, R5, 0x3, P0 ;  /* 0x0000000700057c11 */ /* 0x000fcc00080f1c05 */
        /* <DEDUP_REMOVED lines=23> */
.L_x_104:
[----:B------:R-:W-:Y:S05]  /*3230*/  BSYNC.RECONVERGENT B2 ;  /* 0x0000000000027941 */ /* 0x000fea0003800200 */
.L_x_103:
[----:B------:R-:W-:Y:S01]  /*3240*/  DFMA R24, R30, R30, 1 ;  /* 0x3ff000001e18742b */ /* 0x000fe2000000001e */
[----:B------:R-:W-:Y:S01]  /*3250*/  MOV R4, 0x1 ;  /* 0x0000000100047802 */ /* 0x000fe20000000f00 */
        /* <DEDUP_REMOVED lines=17> */
.L_x_106:
[----:B------:R-:W-:Y:S05]  /*3370*/  BSYNC.RECONVERGENT B2 ;  /* 0x0000000000027941 */ /* 0x000fea0003800200 */
.L_x_105:
[----:B------:R-:W-:-:S11]  /*3380*/  DADD R2, R2, R30 ;  /* 0x0000000002027229 */ /* 0x000fd6000000001e */
.L_x_39:
[----:B------:R-:W-:Y:S05]  /*3390*/  BSYNC.RECONVERGENT B3 ;  /* 0x0000000000037941 */ /* 0x000fea0003800200 */
.L_x_38:
[----:B------:R-:W-:-:S09]  /*33a0*/  UISETP.GE.AND UP0, UPT, UR4, 0x200, UPT ;  /* 0x000002000400788c */ /* 0x000fd2000bf06270 */
[----:B------:R-:W-:Y:S05]  /*33b0*/  BRA.U !UP0, `(.L_x_107) ;  /* 0x0000000508147547 */ /* 0x000fea000b800000 */
        /* <DEDUP_REMOVED lines=16> */
[----:B------:R-:W-:Y:S01]  /*34c0*/  SHFL.DOWN PT, R2, R4, 0x4, 0x1f ;  /* 0x08801f0004027f89 */ /* 0x000fe200000e0000 */
[----:B------:R-:W-:Y:S02]  /*34d0*/  @!P1 MOV R7, 0x400 ;  /* 0x0000040000079802 */ /* 0x000fe40000000f00 */
[----:B------:R-:W-:Y:S01]  /*34e0*/  @!P1 SHF.R.U32.HI R6, RZ, 0x2, R11 ;  /* 0x00000002ff069819 */ /* 0x000fe2000001160b */
[----:B------:R-:W0:Y:S01]  /*34f0*/  SHFL.DOWN PT, R3, R5, 0x4, 0x1f ;  /* 0x08801f0005037f89 */ /* 0x000e2200000e0000 */
[----:B-1----:R-:W-:-:S02]  /*3500*/  @!P1 LEA R7, R10, R7, 0x18 ;  /* 0x000000070a079211 */ /* 0x002fc400078ec0ff */
[----:B------:R-:W-:-:S05]  /*3510*/  @!P1 LOP3.LUT R6, R6, 0xf8, RZ, 0xc0, !PT ;  /* 0x000000f806069812 */ /* 0x000fca00078ec0ff */
[----:B------:R-:W-:Y:S01]  /*3520*/  @!P1 IMAD.IADD R7, R6, 0x1, R7 ;  /* 0x0000000106079824 */ /* 0x000fe200078e0207 */
        /* <DEDUP_REMOVED lines=9> */
[----:B------:R-:W-:Y:S01]  /*35c0*/  ISETP.NE.AND P0, PT, R11, RZ, PT ;  /* 0x000000ff0b00720c */ /* 0x000fe20003f05270 */
[----:B------:R-:W-:Y:S04]  /*35d0*/  SHFL.DOWN PT, R2, R4, 0x10, 0x1f ;  /* 0x0a001f0004027f89 */ /* 0x000fe800000e0000 */
[----:B------:R-:W0:Y:S02]  /*35e0*/  SHFL.DOWN PT, R3, R5, 0x10, 0x1f ;  /* 0x0a001f0005037f89 */ /* 0x000e2400000e0000 */
        /* <DEDUP_REMOVED lines=10> */
[----:B-1----:R-:W0:Y:S04]  /*3690*/  LDS.64 R2, [UR5+0x18] ;  /* 0x00001805ff027984 */ /* 0x002e280008000a00 */
[----:B------:R-:W1:Y:S04]  /*36a0*/  LDS.128 R16, [UR5+0x20] ;  /* 0x00002005ff107984 */ /* 0x000e680008000c00 */
[----:B------:R-:W2:Y:S04]  /*36b0*/  LDS.128 R4, [UR5+0x30] ;  /* 0x00003005ff047984 */ /* 0x000ea80008000c00 */
[----:B------:R-:W3:Y:S01]  /*36c0*/  LDS.128 R8, [UR5+0x40] ;  /* 0x00004005ff087984 */ /* 0x000ee20008000c00 */
[----:B0-----:R-:W-:-:S03]  /*36d0*/  DADD R2, R14, R2 ;  /* 0x000000000e027229 */ /* 0x001fc60000000002 */
[----:B------:R-:W0:Y:S05]  /*36e0*/  LDS.128 R12, [UR5+0x50] ;  /* 0x00005005ff0c7984 */ /* 0x000e2a0008000c00 */
[----:B-1----:R-:W-:-:S08]  /*36f0*/  DADD R2, R2, R16 ;  /* 0x0000000002027229 */ /* 0x002fd00000000010 */
[----:B------:R-:W-:-:S08]  /*3700*/  DADD R2, R2, R18 ;  /* 0x0000000002027229 */ /* 0x000fd00000000012 */
[----:B--2---:R-:W-:-:S08]  /*3710*/  DADD R2, R2, R4 ;  /* 0x0000000002027229 */ /* 0x004fd00000000004 */
[----:B------:R-:W-:Y:S01]  /*3720*/  DADD R2, R2, R6 ;  /* 0x0000000002027229 */ /* 0x000fe20000000006 */
[----:B------:R-:W1:Y:S07]  /*3730*/  LDS.128 R4, [UR5+0x60] ;  /* 0x00006005ff047984 */ /* 0x000e6e0008000c00 */
[----:B---3--:R-:W-:-:S08]  /*3740*/  DADD R2, R2, R8 ;  /* 0x0000000002027229 */ /* 0x008fd00000000008 */
[----:B------:R-:W-:Y:S01]  /*3750*/  DADD R2, R2, R10 ;  /* 0x0000000002027229 */ /* 0x000fe2000000000a */
[----:B------:R-:W2:Y:S07]  /*3760*/  LDS.128 R8, [UR5+0x70] ;  /* 0x00007005ff087984 */ /* 0x000eae0008000c00 */
[----:B0-----:R-:W-:-:S08]  /*3770*/  DADD R2, R2, R12 ;  /* 0x0000000002027229 */ /* 0x001fd0000000000c */
[----:B------:R-:W-:Y:S01]  /*3780*/  DADD R2, R2, R14 ;  /* 0x0000000002027229 */ /* 0x000fe2000000000e */
[----:B------:R-:W0:Y:S07]  /*3790*/  LDS.128 R12, [UR5+0x80] ;  /* 0x00008005ff0c7984 */ /* 0x000e2e0008000c00 */
[----:B-1----:R-:W-:-:S08]  /*37a0*/  DADD R2, R2, R4 ;  /* 0x0000000002027229 */ /* 0x002fd00000000004 */
[----:B------:R-:W-:-:S08]  /*37b0*/  DADD R2, R2, R6 ;  /* 0x0000000002027229 */ /* 0x000fd00000000006 */
[----:B--2---:R-:W-:-:S08]  /*37c0*/  DADD R2, R2, R8 ;  /* 0x0000000002027229 */ /* 0x004fd00000000008 */
[----:B------:R-:W-:-:S08]  /*37d0*/  DADD R2, R2, R10 ;  /* 0x0000000002027229 */ /* 0x000fd0000000000a */
[----:B0-----:R-:W-:-:S08]  /*37e0*/  DADD R2, R2, R12 ;  /* 0x0000000002027229 */ /* 0x001fd0000000000c */
[----:B------:R-:W-:Y:S01]  /*37f0*/  DADD R14, R2, R14 ;  /* 0x00000000020e7229 */ /* 0x000fe2000000000e */
[----:B------:R-:W-:Y:S10]  /*3800*/  BRA `(.L_x_108) ;  /* 0x0000006800587947 */ /* 0x000ff40003800000 */
.L_x_107:
[----:B------:R-:W-:-:S05]  /*3810*/  LOP3.LUT R0, R11, 0x3e0, RZ, 0xc0, !PT ;  /* 0x000003e00b007812 */ /* 0x000fca00078ec0ff */
[----:B------:R-:W-:Y:S01]  /*3820*/  VIADD R4, R0, 0x20 ;  /* 0x0000002000047836 */ /* 0x000fe20000000000 */
[----:B------:R-:W-:-:S04]  /*3830*/  LOP3.LUT R0, RZ, R0, RZ, 0x33, !PT ;  /* 0x00000000ff007212 */ /* 0x000fc800078e33ff */
[----:B------:R-:W-:Y:S01]  /*3840*/  ISETP.GT.AND P0, PT, R4, UR4, PT ;  /* 0x0000000404007c0c */ /* 0x000fe2000bf04270 */
[----:B------:R-:W-:Y:S01]  /*3850*/  VIADD R0, R0, UR4 ;  /* 0x0000000400007c36 */ /* 0x000fe20008000000 */
[----:B------:R-:W0:Y:S04]  /*3860*/  S2R R4, SR_LANEID ;  /* 0x0000000000047919 */ /* 0x000e280000000000 */
[----:B------:R-:W-:-:S05]  /*3870*/  SEL R5, R0, 0x1f, P0 ;  /* 0x0000001f00057807 */ /* 0x000fca0000000000 */
[----:B------:R-:W-:Y:S04]  /*3880*/  SHFL.DOWN PT, R6, R2, 0x1, R5 ;  /* 0x0820000002067989 */ /* 0x000fe800000e0005 */
[----:B------:R-:W1:Y:S01]  /*3890*/  SHFL.DOWN PT, R7, R3, 0x1, R5 ;  /* 0x0820000003077989 */ /* 0x000e6200000e0005 */
[C---:B0-----:R-:W-:Y:S02]  /*38a0*/  ISETP.GE.AND P0, PT, R4.reuse, R5, PT ;  /* 0x000000050400720c */ /* 0x041fe40003f06270 */
[C---:B------:R-:W-:Y:S02]  /*38b0*/  IADD3 R0, PT, PT, R4.reuse, 0x2, RZ ;  /* 0x0000000204007810 */ /* 0x040fe40007ffe0ff */
[----:B------:R-:W-:Y:S01]  /*38c0*/  ISETP.NE.AND P1, PT, R4, RZ, PT ;  /* 0x000000ff0400720c */ /* 0x000fe20003f25270 */
[----:B-1----:R-:W-:-:S10]  /*38d0*/  DADD R6, R6, R2 ;  /* 0x0000000006067229 */ /* 0x002fd40000000002 */
[----:B------:R-:W-:Y:S02]  /*38e0*/  FSEL R8, R6, R2, !P0 ;  /* 0x0000000206087208 */ /* 0x000fe40004000000 */
[----:B------:R-:W-:Y:S01]  /*38f0*/  FSEL R9, R7, R3, !P0 ;  /* 0x0000000307097208 */ /* 0x000fe20004000000 */
[----:B------:R-:W0:Y:S01]  /*3900*/  @!P1 S2R R13, SR_CgaCtaId ;  /* 0x00000000000d9919 */ /* 0x000e220000008800 */
[----:B------:R-:W-:Y:S01]  /*3910*/  ISETP.GT.AND P0, PT, R0, R5, PT ;  /* 0x000000050000720c */ /* 0x000fe20003f04270 */
[----:B------:R-:W-:Y:S01]  /*3920*/  VIADD R0, R4, 0x4 ;  /* 0x0000000404007836 */ /* 0x000fe20000000000 */
[----:B------:R-:W-:Y:S04]  /*3930*/  SHFL.DOWN PT, R6, R8, 0x2, R5 ;  /* 0x0840000008067989 */ /* 0x000fe800000e0005 */
        /* <DEDUP_REMOVED lines=13> */
[----:B------:R-:W-:Y:S01]  /*3a10*/  VIADD R0, R4, 0x10 ;  /* 0x0000001004007836 */ /* 0x000fe20000000000 */
[----:B------:R-:W-:Y:S02]  /*3a20*/  @!P1 SHF.R.U32.HI R4, RZ, 0x2, R11 ;  /* 0x00000002ff049819 */ /* 0x000fe4000001160b */
[----:B------:R-:W1:Y:S02]  /*3a30*/  SHFL.DOWN PT, R3, R9, 0x8, R5 ;  /* 0x0900000009037989 */ /* 0x000e6400000e0005 */
[----:B------:R-:W-:Y:S01]  /*3a40*/  @!P1 LOP3.LUT R4, R4, 0xf8, RZ, 0xc0, !PT ;  /* 0x000000f804049812 */ /* 0x000fe200078ec0ff */
[----:B-1----:R-:W-:-:S10]  /*3a50*/  DADD R2, R2, R8 ;  /* 0x0000000002027229 */ /* 0x002fd40000000008 */
[----:B------:R-:W-:Y:S02]  /*3a60*/  FSEL R6, R8, R2, P0 ;  /* 0x0000000208067208 */ /* 0x000fe40000000000 */
[----:B------:R-:W-:Y:S02]  /*3a70*/  FSEL R7, R9, R3, P0 ;  /* 0x0000000309077208 */ /* 0x000fe40000000000 */
[----:B------:R-:W-:Y:S01]  /*3a80*/  ISETP.GT.AND P0, PT, R0, R5, PT ;  /* 0x000000050000720c */ /* 0x000fe20003f04270 */
[----:B------:R-:W-:Y:S01]  /*3a90*/  SHFL.DOWN PT, R2, R6, 0x10, R5 ;  /* 0x0a00000006027989 */ /* 0x000fe200000e0005 */
[----:B------:R-:W-:-:S03]  /*3aa0*/  @!P1 MOV R8, 0x400 ;  /* 0x0000040000089802 */ /* 0x000fc60000000f00 */
[----:B------:R-:W1:Y:S01]  /*3ab0*/  SHFL.DOWN PT, R3, R7, 0x10, R5 ;  /* 0x0a00000007037989 */ /* 0x000e6200000e0005 */
[----:B0-----:R-:W-:-:S05]  /*3ac0*/  @!P1 LEA R13, R13, R8, 0x18 ;  /* 0x000000080d0d9211 */ /* 0x001fca00078ec0ff */
        /* <DEDUP_REMOVED lines=10> */
[----:B------:R-:W-:-:S06]  /*3b70*/  UISETP.GT.AND UP0, UPT, UR4, 0x20, UPT ;  /* 0x000000200400788c */ /* 0x000fcc000bf04270 */
[----:B------:R-:W-:Y:S01]  /*3b80*/  PLOP3.LUT P1, PT, PT, PT, UP0, 0x80, 0x8 ;  /* 0x000000000008781c */ /* 0x000fe20003f2f008 */
[----:B------:R-:W-:Y:S02]  /*3b90*/  UISETP.GT.AND UP0, UPT, UR4, 0x40, UPT ;  /* 0x000000400400788c */ /* 0x000fe4000bf04270 */
[----:B-1----:R-:W-:-:S09]  /*3ba0*/  ULEA UR5, UR6, UR5, 0x18 ;  /* 0x0000000506057291 */ /* 0x002fd2000f8ec0ff */
[----:B------:R-:W1:Y:S04]  /*3bb0*/  LDS.64 R2, [UR5+0x18] ;  /* 0x00001805ff027984 */ /* 0x000e680008000a00 */
[----:B------:R-:W2:Y:S04]  /*3bc0*/  LDS.128 R8, [UR5+0x20] ;  /* 0x00002005ff087984 */ /* 0x000ea80008000c00 */
[----:B------:R-:W3:Y:S01]  /*3bd0*/  LDS.128 R4, [UR5+0x30] ;  /* 0x00003005ff047984 */ /* 0x000ee20008000c00 */
[----:B-1----:R-:W-:-:S10]  /*3be0*/  DADD R2, R14, R2 ;  /* 0x000000000e027229 */ /* 0x002fd40000000002 */
[----:B------:R-:W-:Y:S02]  /*3bf0*/  FSEL R2, R2, R14, P1 ;  /* 0x0000000e02027208 */ /* 0x000fe40000800000 */
[----:B------:R-:W-:Y:S02]  /*3c00*/  FSEL R3, R3, R15, P1 ;  /* 0x0000000f03037208 */ /* 0x000fe40000800000 */
[----:B------:R-:W-:Y:S01]  /*3c10*/  PLOP3.LUT P1, PT, PT, PT, UP0, 0x80, 0x8 ;  /* 0x000000000008781c */ /* 0x000fe20003f2f008 */
[----:B------:R-:W-:-:S03]  /*3c20*/  UISETP.GT.AND UP0, UPT, UR4, 0x60, UPT ;  /* 0x000000600400788c */ /* 0x000fc6000bf04270 */
[----:B--2---:R-:W-:-:S10]  /*3c30*/  DADD R8, R8, R2 ;  /* 0x0000000008087229 */ /* 0x004fd40000000002 */
[----:B------:R-:W-:Y:S02]  /*3c40*/  FSEL R2, R8, R2, P1 ;  /* 0x0000000208027208 */ /* 0x000fe40000800000 */
[----:B------:R-:W-:Y:S02]  /*3c50*/  FSEL R3, R9, R3, P1 ;  /* 0x0000000309037208 */ /* 0x000fe40000800000 */
[----:B------:R-:W-:Y:S01]  /*3c60*/  PLOP3.LUT P1, PT, PT, PT, UP0, 0x80, 0x8 ;  /* 0x000000000008781c */ /* 0x000fe20003f2f008 */
[----:B------:R-:W-:-:S03]  /*3c70*/  UISETP.GT.AND UP0, UPT, UR4, 0x80, UPT ;  /* 0x000000800400788c */ /* 0x000fc6000bf04270 */
[----:B------:R-:W-:-:S10]  /*3c80*/  DADD R10, R2, R10 ;  /* 0x00000000020a7229 */ /* 0x000fd4000000000a */
[----:B------:R-:W-:Y:S02]  /*3c90*/  FSEL R2, R10, R2, P1 ;  /* 0x000000020a027208 */ /* 0x000fe40000800000 */
[----:B------:R-:W-:Y:S02]  /*3ca0*/  FSEL R3, R11, R3, P1 ;  /* 0x000000030b037208 */ /* 0x000fe40000800000 */
[----:B------:R-:W1:Y:S01]  /*3cb0*/  LDS.128 R8, [UR5+0x40] ;  /* 0x00004005ff087984 */ /* 0x000e620008000c00 */
[----:B------:R-:W-:Y:S01]  /*3cc0*/  PLOP3.LUT P1, PT, PT, PT, UP0, 0x80, 0x8 ;  /* 0x000000000008781c */ /* 0x000fe20003f2f008 */
[----:B------:R-:W-:Y:S02]  /*3cd0*/  UISETP.GT.AND UP0, UPT, UR4, 0xa0, UPT ;  /* 0x000000a00400788c */ /* 0x000fe4000bf04270 */
[----:B---3--:R-:W-:-:S10]  /*3ce0*/  DADD R4, R4, R2 ;  /* 0x0000000004047229 */ /* 0x008fd40000000002 */
[----:B------:R-:W-:Y:S02]  /*3cf0*/  FSEL R2, R4, R2, P1 ;  /* 0x0000000204027208 */ /* 0x000fe40000800000 */
[----:B------:R-:W-:Y:S02]  /*3d00*/  FSEL R3, R5, R3, P1 ;  /* 0x0000000305037208 */ /* 0x000fe40000800000 */
[----:B------:R-:W-:Y:S01]  /*3d10*/  PLOP3.LUT P1, PT, PT, PT, UP0, 0x80, 0x8 ;  /* 0x000000000008781c */ /* 0x000fe20003f2f008 */
[----:B------:R-:W-:-:S03]  /*3d20*/  UISETP.GT.AND UP0, UPT, UR4, 0xc0, UPT ;  /* 0x000000c00400788c */ /* 0x000fc6000bf04270 */
[----:B------:R-:W-:-:S10]  /*3d30*/  DADD R6, R2, R6 ;  /* 0x0000000002067229 */ /* 0x000fd40000000006 */
[----:B------:R-:W-:Y:S02]  /*3d40*/  FSEL R2, R6, R2, P1 ;  /* 0x0000000206027208 */ /* 0x000fe40000800000 */
[----:B------:R-:W-:Y:S02]  /*3d50*/  FSEL R3, R7, R3, P1 ;  /* 0x0000000307037208 */ /* 0x000fe40000800000 */
[----:B------:R-:W2:Y:S01]  /*3d60*/  LDS.128 R4, [UR5+0x50] ;  /* 0x00005005ff047984 */ /* 0x000ea20008000c00 */
[----:B------:R-:W-:Y:S01]  /*3d70*/  PLOP3.LUT P1, PT, PT, PT, UP0, 0x80, 0x8 ;  /* 0x000000000008781c */ /* 0x000fe20003f2f008 */
[----:B------:R-:W-:Y:S02]  /*3d80*/  UISETP.GT.AND UP0, UPT, UR4, 0xe0, UPT ;  /* 0x000000e00400788c */ /* 0x000fe4000bf04270 */
[----:B-1----:R-:W-:-:S10]  /*3d90*/  DADD R8, R8, R2 ;  /* 0x0000000008087229 */ /* 0x002fd40000000002 */
        /* <DEDUP_REMOVED lines=40> */
[----:B------:R-:W-:Y:S01]  /*4020*/  PLOP3.LUT P1, PT, PT, PT, UP0, 0x80, 0x8 ;  /* 0x000000000008781c */ /* 0x000fe20003f2f008 */
[----:B------:R-:W-:-:S03]  /*4030*/  UISETP.GT.AND UP0, UPT, UR4, 0x1e0, UPT ;  /* 0x000001e00400788c */ /* 0x000fc6000bf04270 */
[----:B-1----:R-:W-:-:S10]  /*4040*/  DADD R8, R8, R2 ;  /* 0x0000000008087229 */ /* 0x002fd40000000002 */
[----:B------:R-:W-:Y:S02]  /*4050*/  FSEL R2, R8, R2, P1 ;  /* 0x0000000208027208 */ /* 0x000fe40000800000 */
[----:B------:R-:W-:Y:S02]  /*4060*/  FSEL R3, R9, R3, P1 ;  /* 0x0000000309037208 */ /* 0x000fe40000800000 */
[----:B------:R-:W-:-:S04]  /*4070*/  PLOP3.LUT P1, PT, PT, PT, UP0, 0x80, 0x8 ;  /* 0x000000000008781c */ /* 0x000fc80003f2f008 */
[----:B------:R-:W-:-:S10]  /*4080*/  DADD R10, R2, R10 ;  /* 0x00000000020a7229 */ /* 0x000fd4000000000a */
[----:B0-----:R-:W-:Y:S02]  /*4090*/  FSEL R14, R10, R2, P1 ;  /* 0x000000020a0e7208 */ /* 0x001fe40000800000 */
[----:B------:R-:W-:Y:S01]  /*40a0*/  FSEL R15, R11, R3, P1 ;  /* 0x000000030b0f7208 */ /* 0x000fe20000800000 */
[----:B------:R-:W-:Y:S06]  /*40b0*/  BRA `(.L_x_108) ;  /* 0x00000060002c7947 */ /* 0x000fec0003800000 */
.L_x_31:
[----:B------:R-:W0:Y:S01]  /*40c0*/  S2R R0, SR_TID.X ;  /* 0x0000000000007919 */ /* 0x000e220000002100 */
[----:B------:R-:W1:Y:S01]  /*40d0*/  LDC.64 R2, c[0x0][0x380] ;  /* 0x0000e000ff027b82 */ /* 0x000e620000000a00 */
[----:B0-----:R-:W-:-:S04]  /*40e0*/  VIADD R5, R0, UR12 ;  /* 0x0000000c00057c36 */ /* 0x001fc80008000000 */
[----:B-1----:R-:W-:-:S05]  /*40f0*/  IMAD.WIDE.U32 R2, R5, 0x8, R2 ;  /* 0x0000000805027825 */ /* 0x002fca00078e0002 */
        /* <DEDUP_REMOVED lines=23> */
.L_x_110:
[----:B------:R-:W-:Y:S05]  /*4270*/  BSYNC.RECONVERGENT B2 ;  /* 0x0000000000027941 */ /* 0x000fea0003800200 */
.L_x_109:
        /* <DEDUP_REMOVED lines=19> */
[----:B------:R-:W-:Y:S02]  /*43b0*/  IMAD.MOV.U32 R16, RZ, RZ, R30 ;  /* 0x000000ffff107224 */ /* 0x000fe400078e001e */
[----:B------:R-:W-:-:S07]  /*43c0*/  IMAD.MOV.U32 R17, RZ, RZ, R31 ;  /* 0x000000ffff117224 */ /* 0x000fce00078e001f */
.L_x_112:
[----:B------:R-:W-:Y:S05]  /*43d0*/  BSYNC.RECONVERGENT B2 ;  /* 0x0000000000027941 */ /* 0x000fea0003800200 */
.L_x_111:
[----:B------:R-:W2:Y:S01]  /*43e0*/  LDG.E.64 R4, desc[UR10][R2.64+0x1000] ;  /* 0x0010000a02047981 */ /* 0x000ea2000c1e1b00 */
[----:B------:R-:W0:Y:S01]  /*43f0*/  MUFU.RCP64H R7, 1.00000000000000000000e+09 ;  /* 0x41cdcd6500077908 */ /* 0x000e220000001800 */
[----:B------:R-:W-:Y:S01]  /*4400*/  IMAD.MOV.U32 R8, RZ, RZ, 0x0 ;  /* 0x00000000ff087424 */ /* 0x000fe200078e00ff */
[----:B------:R-:W-:Y:S01]  /*4410*/  MOV R6, 0x1 ;  /* 0x0000000100067802 */ /* 0x000fe20000000f00 */
[----:B------:R-:W-:Y:S01]  /*4420*/  IMAD.MOV.U32 R9, RZ, RZ, 0x41cdcd65 ;  /* 0x41cdcd65ff097424 */ /* 0x000fe200078e00ff */
[----:B------:R-:W-:Y:S05]  /*4430*/  BSSY.RECONVERGENT B2, `(.L_x_113) ;  /* 0x0000012000027945 */ /* 0x000fea0003800200 */
        /* <DEDUP_REMOVED lines=17> */
.L_x_114:
[----:B------:R-:W-:Y:S05]  /*4550*/  BSYNC.RECONVERGENT B2 ;  /* 0x0000000000027941 */ /* 0x000fea0003800200 */
.L_x_113:
        /* <DEDUP_REMOVED lines=19> */
[----:B------:R-:W-:Y:S01]  /*4690*/  MOV R12, R30 ;  /* 0x0000001e000c7202 */ /* 0x000fe20000000f00 */
[----:B------:R-:W-:-:S07]  /*46a0*/  IMAD.MOV.U32 R13, RZ, RZ, R31 ;  /* 0x000000ffff0d7224 */ /* 0x000fce00078e001f */
.L_x_116:
[----:B------:R-:W-:Y:S05]  /*46b0*/  BSYNC.RECONVERGENT B2 ;  /* 0x0000000000027941 */ /* 0x000fea0003800200 */
.L_x_115:
        /* <DEDUP_REMOVED lines=23> */
.L_x_118:
[----:B------:R-:W-:Y:S05]  /*4830*/  BSYNC.RECONVERGENT B2 ;  /* 0x0000000000027941 */ /* 0x000fea0003800200 */
.L_x_117:
        /* <DEDUP_REMOVED lines=19> */
[----:B------:R-:W-:Y:S02]  /*4970*/  IMAD.MOV.U32 R10, RZ, RZ, R30 ;  /* 0x000000ffff0a7224 */ /* 0x000fe400078e001e */
[----:B------:R-:W-:-:S07]  /*4980*/  IMAD.MOV.U32 R11, RZ, RZ, R31 ;  /* 0x000000ffff0b7224 */ /* 0x000fce00078e001f */
.L_x_120:
[----:B------:R-:W-:Y:S05]  /*4990*/  BSYNC.RECONVERGENT B2 ;  /* 0x0000000000027941 */ /* 0x000fea0003800200 */
.L_x_119:
        /* <DEDUP_REMOVED lines=23> */
.L_x_122:
[----:B------:R-:W-:Y:S05]  /*4b10*/  BSYNC.RECONVERGENT B2 ;  /* 0x0000000000027941 */ /* 0x000fea0003800200 */
.L_x_121:
        /* <DEDUP_REMOVED lines=21> */
.L_x_124:
[----:B------:R-:W-:Y:S05]  /*4c70*/  BSYNC.RECONVERGENT B2 ;  /* 0x0000000000027941 */ /* 0x000fea0003800200 */
.L_x_123:
        /* <DEDUP_REMOVED lines=23> */
.L_x_126:
[----:B------:R-:W-:Y:S05]  /*4df0*/  BSYNC.RECONVERGENT B2 ;  /* 0x0000000000027941 */ /* 0x000fea0003800200 */
.L_x_125:
        /* <DEDUP_REMOVED lines=21> */
.L_x_128:
[----:B------:R-:W-:Y:S05]  /*4f50*/  BSYNC.RECONVERGENT B2 ;  /* 0x0000000000027941 */ /* 0x000fea0003800200 */
.L_x_127:
        /* <DEDUP_REMOVED lines=23> */
.L_x_130:
[----:B------:R-:W-:Y:S05]  /*50d0*/  BSYNC.RECONVERGENT B2 ;  /* 0x0000000000027941 */ /* 0x000fea0003800200 */
.L_x_129:
        /* <DEDUP_REMOVED lines=21> */
.L_x_132:
[----:B------:R-:W-:Y:S05]  /*5230*/  BSYNC.RECONVERGENT B2 ;  /* 0x0000000000027941 */ /* 0x000fea0003800200 */
.L_x_131:
        /* <DEDUP_REMOVED lines=23> */
.L_x_134:
[----:B------:R-:W-:Y:S05]  /*53b0*/  BSYNC.RECONVERGENT B2 ;  /* 0x0000000000027941 */ /* 0x000fea0003800200 */
.L_x_133:
[----:B------:R-:W-:Y:S01]  /*53c0*/  DFMA R24, R30, R30, 1 ;  /* 0x3ff000001e18742b */ /* 0x000fe2000000001e */
[----:B------:R-:W-:Y:S01]  /*53d0*/  IMAD.MOV.U32 R2, RZ, RZ, 0x1 ;  /* 0x00000001ff027424 */ /* 0x000fe200078e00ff */
[----:B------:R-:W0:Y:S01]  /*53e0*/  LDCU UR5, c[0x0][0x3c0] ;  /* 0x00007800ff0577ac */ /* 0x000e220008000800 */
[----:B------:R-:W-:Y:S03]  /*53f0*/  BSSY.RECONVERGENT B2, `(.L_x_135) ;  /* 0x0000013000027945 */ /* 0x000fe60003800200 */
[----:B------:R-:W1:Y:S01]  /*5400*/  MUFU.RCP64H R3, R25 ;  /* 0x0000001900037308 */ /* 0x000e620000001800 */
[----:B0-----:R-:W-:Y:S01]  /*5410*/  UIMAD UR5, UR5, 0xe00, URZ ;  /* 0x00000e00050578a4 */ /* 0x001fe2000f8e02ff */
[----:B-1----:R-:W-:-:S03]  /*5420*/  DFMA R14, -R24, R2, 1 ;  /* 0x3ff00000180e742b */ /* 0x002fc60000000102 */
[----:B------:R-:W-:-:S05]  /*5430*/  USHF.R.S32.HI UR14, URZ, 0x1f, UR5 ;  /* 0x0000001fff0e7899 */ /* 0x000fca0008011405 */
        /* <DEDUP_REMOVED lines=14> */
.L_x_136:
[----:B------:R-:W-:Y:S05]  /*5520*/  BSYNC.RECONVERGENT B2 ;  /* 0x0000000000027941 */ /* 0x000fea0003800200 */
.L_x_135:
[----:B------:R-:W-:Y:S01]  /*5530*/  DADD R12, R12, R16 ;  /* 0x000000000c0c7229 */ /* 0x000fe20000000010 */
[----:B------:R-:W-:-:S04]  /*5540*/  UISETP.GE.U32.AND UP0, UPT, UR8, UR5, UPT ;  /* 0x000000050800728c */ /* 0x000fc8000bf06070 */
[----:B------:R-:W-:-:S03]  /*5550*/  UISETP.GE.U32.AND.EX UP0, UPT, UR4, UR14, UPT, UP0 ;  /* 0x0000000e0400728c */ /* 0x000fc6000bf06100 */
[----:B------:R-:W-:-:S08]  /*5560*/  DADD R12, R12, R10 ;  /* 0x000000000c0c7229 */ /* 0x000fd0000000000a */
[----:B------:R-:W-:-:S08]  /*5570*/  DADD R12, R12, R8 ;  /* 0x000000000c0c7229 */ /* 0x000fd00000000008 */
[----:B------:R-:W-:-:S08]  /*5580*/  DADD R12, R12, R6 ;  /* 0x000000000c0c7229 */ /* 0x000fd00000000006 */
[----:B------:R-:W-:-:S08]  /*5590*/  DADD R12, R12, R4 ;  /* 0x000000000c0c7229 */ /* 0x000fd00000000004 */
[----:B------:R-:W-:Y:S01]  /*55a0*/  DADD R16, R12, R30 ;  /* 0x000000000c107229 */ /* 0x000fe2000000001e */
[----:B------:R-:W-:Y:S10]  /*55b0*/  BRA.U !UP0, `(.L_x_137) ;  /* 0x0000004508d87547 */ /* 0x000ff4000b800000 */
[----:B------:R-:W0:Y:S01]  /*55c0*/  S2R R2, SR_TID.X ;  /* 0x0000000000027919 */ /* 0x000e220000002100 */
[----:B------:R-:W1:Y:S01]  /*55d0*/  LDCU.64 UR6, c[0x0][0x3b8] ;  /* 0x00007700ff0677ac */ /* 0x000e620008000a00 */
[----:B------:R-:W-:Y:S01]  /*55e0*/  IMAD.U32 R32, RZ, RZ, UR5 ;  /* 0x00000005ff207e24 */ /* 0x000fe2000f8e00ff */
[----:B------:R-:W2:Y:S01]  /*55f0*/  LDCU.64 UR20, c[0x0][0x380] ;  /* 0x00007000ff1477ac */ /* 0x000ea20008000a00 */
[----:B------:R-:W-:Y:S01]  /*5600*/  UIADD3 UR17, UP0, UPT, UR12, UR5, URZ ;  /* 0x000000050c117290 */ /* 0x000fe2000ff1e0ff */
[----:B------:R-:W3:Y:S03]  /*5610*/  LDCU.64 UR22, c[0x0][0x380] ;  /* 0x00007000ff1677ac */ /* 0x000ee60008000a00 */
[----:B------:R-:W-:Y:S01]  /*5620*/  UIADD3.X UR18, UPT, UPT, URZ, UR14, URZ, UP0, !UPT ;  /* 0x0000000eff127290 */ /* 0x000fe200087fe4ff */
[----:B------:R-:W4:Y:S01]  /*5630*/  LDCU.64 UR8, c[0x0][0x3b8] ;  /* 0x00007700ff0877ac */ /* 0x000f220008000a00 */
[----:B-1----:R-:W-:Y:S01]  /*5640*/  IMAD.U32 R5, RZ, RZ, UR6 ;  /* 0x00000006ff057e24 */ /* 0x002fe2000f8e00ff */
[----:B------:R-:W-:-:S04]  /*5650*/  UIADD3 UR4, UP1, UPT, UR6, -0xe00, URZ ;  /* 0xfffff20006047890 */ /* 0x000fc8000ff3e0ff */
[----:B------:R-:W-:Y:S02]  /*5660*/  UIADD3.X UR15, UPT, UPT, UR7, -0x1, URZ, UP1, !UPT ;  /* 0xffffffff070f7890 */ /* 0x000fe40008ffe4ff */
[----:B------:R-:W-:-:S03]  /*5670*/  UISETP.GT.U32.AND UP0, UPT, UR17, UR4, UPT ;  /* 0x000000041100728c */ /* 0x000fc6000bf04070 */
[----:B------:R-:W-:Y:S01]  /*5680*/  UMOV UR4, URZ ;  /* 0x000000ff00047c82 */ /* 0x000fe20008000000 */
[----:B------:R-:W-:Y:S01]  /*5690*/  UISETP.GT.U32.AND.EX UP0, UPT, UR18, UR15, UPT, UP0 ;  /* 0x0000000f1200728c */ /* 0x000fe2000bf04100 */
[----:B0-----:R-:W-:Y:S02]  /*56a0*/  IADD3 R32, P0, P1, R2, UR12, R32 ;  /* 0x0000000c02207c10 */ /* 0x001fe4000f91e020 */
[----:B------:R-:W-:Y:S02]  /*56b0*/  LOP3.LUT R0, RZ, R2, RZ, 0x33, !PT ;  /* 0x00000002ff007212 */ /* 0x000fe400078e33ff */
[----:B--2---:R-:W-:Y:S02]  /*56c0*/  LEA R34, P2, R32, UR20, 0x3 ;  /* 0x0000001420227c11 */ /* 0x004fe4000f8418ff */
[----:B------:R-:W-:Y:S02]  /*56d0*/  IADD3.X R3, PT, PT, RZ, UR14, RZ, P0, P1 ;  /* 0x0000000eff037c10 */ /* 0x000fe400087e24ff */
[----:B------:R-:W-:-:S02]  /*56e0*/  IADD3 R0, PT, PT, R5, -UR5, R0 ;  /* 0x8000000505007c10 */ /* 0x000fc4000fffe000 */
[----:B------:R-:W-:Y:S02]  /*56f0*/  IADD3 R34, P0, PT, R34, 0x4000, RZ ;  /* 0x0000400022227810 */ /* 0x000fe40007f1e0ff */
[----:B------:R-:W-:Y:S01]  /*5700*/  LEA.HI.X R32, R32, UR21, R3, 0x3, P2 ;  /* 0x0000001520207c11 */ /* 0x000fe200090f1c03 */
[----:B------:R-:W-:-:S04]  /*5710*/  VIADD R36, R0, -UR12 ;  /* 0x8000000c00247c36 */ /* 0x000fc80008000000 */
[----:B------:R-:W-:Y:S01]  /*5720*/  IMAD.X R32, RZ, RZ, R32, P0 ;  /* 0x000000ffff207224 */ /* 0x000fe200000e0620 */
[----:B---34-:R-:W-:Y:S06]  /*5730*/  BRA.U UP0, `(.L_x_138) ;  /* 0x0000001500847547 */ /* 0x018fec000b800000 */
.L_x_167:
[----:B------:R-:W0:Y:S02]  /*5740*/  S2R R0, SR_TID.X ;  /* 0x0000000000007919 */ /* 0x000e240000002100 */
[----:B0-----:R-:W-:-:S04]  /*5750*/  IADD3 R0, P0, PT, R0, UR17, RZ ;  /* 0x0000001100007c10 */ /* 0x001fc8000ff1e0ff */
[----:B------:R-:W-:Y:S02]  /*5760*/  IADD3.X R3, PT, PT, RZ, UR18, RZ, P0, !PT ;  /* 0x00000012ff037c10 */ /* 0x000fe400087fe4ff */
[----:B------:R-:W-:-:S04]  /*5770*/  LEA R18, P0, R0, UR22, 0x3 ;  /* 0x0000001600127c11 */ /* 0x000fc8000f8018ff */
        /* <DEDUP_REMOVED lines=24> */
.L_x_140:
[----:B------:R-:W-:Y:S05]  /*5900*/  BSYNC.RECONVERGENT B2 ;  /* 0x0000000000027941 */ /* 0x000fea0003800200 */
.L_x_139:
        /* <DEDUP_REMOVED lines=21> */
.L_x_142:
[----:B------:R-:W-:Y:S05]  /*5a60*/  BSYNC.RECONVERGENT B2 ;  /* 0x0000000000027941 */ /* 0x000fea0003800200 */
.L_x_141:
        /* <DEDUP_REMOVED lines=23> */
.L_x_144:
[----:B------:R-:W-:Y:S05]  /*5be0*/  BSYNC.RECONVERGENT B2 ;  /* 0x0000000000027941 */ /* 0x000fea0003800200 */
.L_x_143:
        /* <DEDUP_REMOVED lines=19> */
[----:B------:R-:W-:Y:S02]  /*5d20*/  IMAD.MOV.U32 R4, RZ, RZ, R30 ;  /* 0x000000ffff047224 */ /* 0x000fe400078e001e */
[----:B------:R-:W-:-:S07]  /*5d30*/  IMAD.MOV.U32 R5, RZ, RZ, R31 ;  /* 0x000000ffff057224 */ /* 0x000fce00078e001f */
.L_x_146:
[----:B------:R-:W-:Y:S05]  /*5d40*/  BSYNC.RECONVERGENT B2 ;  /* 0x0000000000027941 */ /* 0x000fea0003800200 */
.L_x_145:
        /* <DEDUP_REMOVED lines=23> */
.L_x_148:
[----:B------:R-:W-:Y:S05]  /*5ec0*/  BSYNC.RECONVERGENT B2 ;  /* 0x0000000000027941 */ /* 0x000fea0003800200 */
.L_x_147:
        /* <DEDUP_REMOVED lines=19> */
[----:B------:R-:W-:Y:S01]  /*6000*/  IMAD.MOV.U32 R6, RZ, RZ, R30 ;  /* 0x000000ffff067224 */ /* 0x000fe200078e001e */
[----:B------:R-:W-:-:S07]  /*6010*/  MOV R7, R31 ;  /* 0x0000001f00077202 */ /* 0x000fce0000000f00 */
.L_x_150:
[----:B------:R-:W-:Y:S05]  /*6020*/  BSYNC.RECONVERGENT B2 ;  /* 0x0000000000027941 */ /* 0x000fea0003800200 */
.L_x_149:
        /* <DEDUP_REMOVED lines=23> */
.L_x_152:
[----:B------:R-:W-:Y:S05]  /*61a0*/  BSYNC.RECONVERGENT B2 ;  /* 0x0000000000027941 */ /* 0x000fea0003800200 */
.L_x_151:
        /* <DEDUP_REMOVED lines=21> */
.L_x_154:
[----:B------:R-:W-:Y:S05]  /*6300*/  BSYNC.RECONVERGENT B2 ;  /* 0x0000000000027941 */ /* 0x000fea0003800200 */
.L_x_153:
        /* <DEDUP_REMOVED lines=23> */
.L_x_156:
[----:B------:R-:W-:Y:S05]  /*6480*/  BSYNC.RECONVERGENT B2 ;  /* 0x0000000000027941 */ /* 0x000fea0003800200 */
.L_x_155:
        /* <DEDUP_REMOVED lines=21> */
.L_x_158:
[----:B------:R-:W-:Y:S05]  /*65e0*/  BSYNC.RECONVERGENT B2 ;  /* 0x0000000000027941 */ /* 0x000fea0003800200 */
.L_x_157:
        /* <DEDUP_REMOVED lines=23> */
.L_x_160:
[----:B------:R-:W-:Y:S05]  /*6760*/  BSYNC.RECONVERGENT B2 ;  /* 0x0000000000027941 */ /* 0x000fea0003800200 */
.L_x_159:
        /* <DEDUP_REMOVED lines=21> */
.L_x_162:
[----:B------:R-:W-:Y:S05]  /*68c0*/  BSYNC.RECONVERGENT B2 ;  /* 0x0000000000027941 */ /* 0x000fea0003800200 */
.L_x_161:
        /* <DEDUP_REMOVED lines=23> */
.L_x_164:
[----:B------:R-:W-:Y:S05]  /*6a40*/  BSYNC.RECONVERGENT B2 ;  /* 0x0000000000027941 */ /* 0x000fea0003800200 */
.L_x_163:
        /* <DEDUP_REMOVED lines=19> */
.L_x_166:
[----:B------:R-:W-:Y:S05]  /*6b80*/  BSYNC.RECONVERGENT B2 ;  /* 0x0000000000027941 */ /* 0x000fea0003800200 */
.L_x_165:
[----:B------:R-:W-:Y:S01]  /*6b90*/  DADD R2, R2, R16 ;  /* 0x0000000002027229 */ /* 0x000fe20000000010 */
[----:B------:R-:W-:Y:S01]  /*6ba0*/  UMOV UR6, UR8 ;  /* 0x0000000800067c82 */ /* 0x000fe20008000000 */
[----:B------:R-:W-:Y:S01]  /*6bb0*/  UMOV UR7, UR9 ;  /* 0x0000000900077c82 */ /* 0x000fe20008000000 */
[----:B------:R-:W-:Y:S01]  /*6bc0*/  UIADD3 UR15, UP0, UPT, -UR17, UR6, URZ ;  /* 0x00000006110f7290 */ /* 0x000fe2000ff1e1ff */
[----:B------:R-:W-:-:S03]  /*6bd0*/  IMAD.U32 R0, RZ, RZ, UR14 ;  /* 0x0000000eff007e24 */ /* 0x000fc6000f8e00ff */
[----:B------:R-:W-:Y:S01]  /*6be0*/  UIADD3.X UR16, UPT, UPT, ~UR18, UR7, URZ, UP0, !UPT ;  /* 0x0000000712107290 */ /* 0x000fe200087fe5ff */
[----:B------:R-:W-:Y:S01]  /*6bf0*/  DADD R2, R2, R4 ;  /* 0x0000000002027229 */ /* 0x000fe20000000004 */
[----:B------:R-:W-:Y:S02]  /*6c00*/  UISETP.GE.U32.AND UP0, UPT, UR15, UR5, UPT ;  /* 0x000000050f00728c */ /* 0x000fe4000bf06070 */
[----:B------:R-:W-:Y:S02]  /*6c10*/  IMAD.U32 R5, RZ, RZ, UR5 ;  /* 0x00000005ff057e24 */ /* 0x000fe4000f8e00ff */
[----:B------:R-:W-:-:S03]  /*6c20*/  UISETP.GE.U32.AND.EX UP0, UPT, UR16, UR14, UPT, UP0 ;  /* 0x0000000e1000728c */ /* 0x000fc6000bf06100 */
[----:B------:R-:W-:Y:S01]  /*6c30*/  LEA R34, P0, R5, R34, 0x3 ;  /* 0x0000002205227211 */ /* 0x000fe200078018ff */
[----:B------:R-:W-:-:S08]  /*6c40*/  DADD R2, R2, R6 ;  /* 0x0000000002027229 */ /* 0x000fd00000000006 */
[----:B------:R-:W-:-:S08]  /*6c50*/  DADD R2, R2, R8 ;  /* 0x0000000002027229 */ /* 0x000fd00000000008 */
[----:B------:R-:W-:-:S08]  /*6c60*/  DADD R2, R2, R10 ;  /* 0x0000000002027229 */ /* 0x000fd0000000000a */
[----:B------:R-:W-:-:S08]  /*6c70*/  DADD R2, R2, R12 ;  /* 0x0000000002027229 */ /* 0x000fd0000000000c */
[----:B------:R-:W-:Y:S01]  /*6c80*/  DADD R16, R2, R30 ;  /* 0x0000000002107229 */ /* 0x000fe2000000001e */
[----:B------:R-:W-:-:S05]  /*6c90*/  IMAD.U32 R3, RZ, RZ, UR5 ;  /* 0x00000005ff037e24 */ /* 0x000fca000f8e00ff */
[----:B------:R-:W-:Y:S01]  /*6ca0*/  LEA.HI.X R32, R3, R32, R0, 0x3, P0 ;  /* 0x0000002003207211 */ /* 0x000fe200000f1c00 */
[----:B------:R-:W-:Y:S06]  /*6cb0*/  BRA.U !UP0, `(.L_x_137) ;  /* 0x0000003108187547 */ /* 0x000fec000b800000 */
[----:B------:R-:W-:Y:S02]  /*6cc0*/  UIADD3 UR17, UP0, UPT, UR5, UR17, URZ ;  /* 0x0000001105117290 */ /* 0x000fe4000ff1e0ff */
[----:B------:R-:W-:Y:S01]  /*6cd0*/  IADD3 R36, PT, PT, R36, -UR5, RZ ;  /* 0x8000000524247c10 */ /* 0x000fe2000fffe0ff */
[----:B------:R-:W-:Y:S02]  /*6ce0*/  UIADD3 UR15, UP1, UPT, UR6, -0xe00, URZ ;  /* 0xfffff200060f7890 */ /* 0x000fe4000ff3e0ff */
[----:B------:R-:W-:Y:S02]  /*6cf0*/  UIADD3.X UR18, UPT, UPT, UR14, UR18, URZ, UP0, !UPT ;  /* 0x000000120e127290 */ /* 0x000fe400087fe4ff */
[----:B------:R-:W-:Y:S02]  /*6d00*/  UIADD3.X UR16, UPT, UPT, UR7, -0x1, URZ, UP1, !UPT ;  /* 0xffffffff07107890 */ /* 0x000fe40008ffe4ff */
[----:B------:R-:W-:Y:S02]  /*6d10*/  UISETP.GT.U32.AND UP0, UPT, UR17, UR15, UPT ;  /* 0x0000000f1100728c */ /* 0x000fe4000bf04070 */
[----:B------:R-:W-:-:S02]  /*6d20*/  UIADD3 UR4, UPT, UPT, UR4, 0x1, URZ ;  /* 0x0000000104047890 */ /* 0x000fc4000fffe0ff */
[----:B------:R-:W-:-:S09]  /*6d30*/  UISETP.GT.U32.AND.EX UP0, UPT, UR18, UR16, UPT, UP0 ;  /* 0x000000101200728c */ /* 0x000fd2000bf04100 */
[----:B------:R-:W-:Y:S05]  /*6d40*/  BRA.U !UP0, `(.L_x_167) ;  /* 0xffffffe9087c7547 */ /* 0x000fea000b83ffff */
.L_x_138:
[----:B------:R-:W0:Y:S01]  /*6d50*/  S2R R2, SR_TID.X ;  /* 0x0000000000027919 */ /* 0x000e220000002100 */
[----:B------:R-:W-:Y:S01]  /*6d60*/  UIADD3 UR8, UPT, UPT, -UR17, UR6, URZ ;  /* 0x0000000611087290 */ /* 0x000fe2000fffe1ff */
[----:B------:R-:W-:Y:S01]  /*6d70*/  IMAD.U32 R0, RZ, RZ, UR7 ;  /* 0x00000007ff007e24 */ /* 0x000fe2000f8e00ff */
[----:B------:R-:W-:Y:S01]  /*6d80*/  UISETP.GE.U32.AND UP0, UPT, UR17, UR6, UPT ;  /* 0x000000061100728c */ /* 0x000fe2000bf06070 */
[----:B------:R-:W-:Y:S01]  /*6d90*/  IMAD.U32 R3, RZ, RZ, UR18 ;  /* 0x00000012ff037e24 */ /* 0x000fe2000f8e00ff */
[----:B------:R-:W-:Y:S04]  /*6da0*/  BSSY.RECONVERGENT B3, `(.L_x_137) ;  /* 0x00002f7000037945 */ /* 0x000fe80003800200 */
[----:B------:R-:W-:Y:S02]  /*6db0*/  PLOP3.LUT P1, PT, PT, PT, UP0, 0x80, 0x8 ;  /* 0x000000000008781c */ /* 0x000fe40003f2f008 */
[----:B0-----:R-:W-:-:S04]  /*6dc0*/  ISETP.GE.AND P0, PT, R2, UR8, PT ;  /* 0x0000000802007c0c */ /* 0x001fc8000bf06270 */
[----:B------:R-:W-:-:S13]  /*6dd0*/  ISETP.GE.U32.OR.EX P0, PT, R3, R0, P0, P1 ;  /* 0x000000000300720c */ /* 0x000fda0000706510 */
[----:B------:R-:W-:Y:S05]  /*6de0*/  @P0 BRA `(.L_x_168) ;  /* 0x0000002c00c80947 */ /* 0x000fea0003800000 */
[----:B------:R-:W0:Y:S01]  /*6df0*/  LDC R3, c[0x0][0x3c0] ;  /* 0x0000f000ff037b82 */ /* 0x000e220000000800 */
[----:B------:R-:W-:Y:S01]  /*6e00*/  UIADD3 UR7, UPT, UPT, UR12, UR5, URZ ;  /* 0x000000050c077290 */ /* 0x000fe2000fffe0ff */
[----:B------:R-:W-:Y:S01]  /*6e10*/  IMAD.U32 R5, RZ, RZ, UR6 ;  /* 0x00000006ff057e24 */ /* 0x000fe2000f8e00ff */
[----:B------:R-:W-:Y:S01]  /*6e20*/  LOP3.LUT R6, RZ, R2, RZ, 0x33, !PT ;  /* 0x00000002ff067212 */ /* 0x000fe200078e33ff */
[----:B------:R-:W-:Y:S03]  /*6e30*/  BSSY.RECONVERGENT B2, `(.L_x_169) ;  /* 0x000018b000027945 */ /* 0x000fe60003800200 */
[----:B------:R-:W-:Y:S01]  /*6e40*/  IADD3 R6, PT, PT, R5, -UR7, R6 ;  /* 0x8000000705067c10 */ /* 0x000fe2000fffe006 */
[----:B------:R-:W-:Y:S02]  /*6e50*/  IMAD.MOV.U32 R5, RZ, RZ, R2 ;  /* 0x000000ffff057224 */ /* 0x000fe400078e0002 */
[----:B0-----:R-:W-:-:S04]  /*6e60*/  IMAD R3, R3, UR4, RZ ;  /* 0x0000000403037c24 */ /* 0x001fc8000f8e02ff */
[----:B------:R-:W-:-:S05]  /*6e70*/  IMAD R6, R3, -0xe00, R6 ;  /* 0xfffff20003067824 */ /* 0x000fca00078e0206 */
[C---:B------:R-:W-:Y:S02]  /*6e80*/  ISETP.GE.U32.AND P0, PT, R6.reuse, 0xe00, PT ;  /* 0x00000e000600780c */ /* 0x040fe40003f06070 */
[----:B------:R-:W-:-:S04]  /*6e90*/  LEA.HI R8, R6, 0x1, RZ, 0x17 ;  /* 0x0000000106087811 */ /* 0x000fc800078fb8ff */
[----:B------:R-:W-:-:S07]  /*6ea0*/  LOP3.LUT R7, R8, 0x7, RZ, 0xc0, !PT ;  /* 0x0000000708077812 */ /* 0x000fce00078ec0ff */
[----:B------:R-:W-:Y:S05]  /*6eb0*/  @!P0 BRA `(.L_x_170) ;  /* 0x0000001800088947 */ /* 0x000fea0003800000 */
[----:B------:R-:W-:Y:S01]  /*6ec0*/  LEA.HI R36, R36, 0x1, RZ, 0x17 ;  /* 0x0000000124247811 */ /* 0x000fe200078fb8ff */
[----:B------:R-:W-:-:S03]  /*6ed0*/  IMAD.MOV.U32 R5, RZ, RZ, R2 ;  /* 0x000000ffff057224 */ /* 0x000fc600078e0002 */
[----:B------:R-:W-:-:S04]  /*6ee0*/  LOP3.LUT R36, R36, 0xfffff8, RZ, 0xc0, !PT ;  /* 0x00fffff824247812 */ /* 0x000fc800078ec0ff */
[----:B------:R-:W-:-:S07]  /*6ef0*/  IADD3 R4, PT, PT, -R36, RZ, RZ ;  /* 0x000000ff24047210 */ /* 0x000fce0007ffe1ff */
.L_x_203:
[----:B------:R-:W-:Y:S02]  /*6f00*/  IMAD.MOV.U32 R2, RZ, RZ, R34 ;  /* 0x000000ffff027224 */ /* 0x000fe400078e0022 */
[----:B------:R-:W-:-:S05]  /*6f10*/  IMAD.MOV.U32 R3, RZ, RZ, R32 ;  /* 0x000000ffff037224 */ /* 0x000fca00078e0020 */
[----:B------:R-:W2:Y:S01]  /*6f20*/  LDG.E.64 R10, desc[UR10][R2.64+-0x4000] ;  /* 0xffc0000a020a7981 */ /* 0x000ea2000c1e1b00 */
[----:B------:R-:W0:Y:S01]  /*6f30*/  MUFU.RCP64H R13, 1.00000000000000000000e+09 ;  /* 0x41cdcd65000d7908 */ /* 0x000e220000001800 */
[----:B------:R-:W-:Y:S01]  /*6f40*/  IMAD.MOV.U32 R14, RZ, RZ, 0x0 ;  /* 0x00000000ff0e7424 */ /* 0x000fe200078e00ff */
[----:B------:R-:W-:Y:S01]  /*6f50*/  IADD3 R4, PT, PT, R4, 0x8, RZ ;  /* 0x0000000804047810 */ /* 0x000fe20007ffe0ff */
[----:B------:R-:W-:Y:S01]  /*6f60*/  IMAD.MOV.U32 R15, RZ, RZ, 0x41cdcd65 ;  /* 0x41cdcd65ff0f7424 */ /* 0x000fe200078e00ff */
[----:B------:R-:W-:Y:S01]  /*6f70*/  BSSY.RECONVERGENT B4, `(.L_x_171) ;  /* 0x0000014000047945 */ /* 0x000fe20003800200 */
[----:B------:R-:W-:Y:S01]  /*6f80*/  IMAD.MOV.U32 R12, RZ, RZ, 0x1 ;  /* 0x00000001ff0c7424 */ /* 0x000fe200078e00ff */
[----:B------:R-:W-:-:S05]  /*6f90*/  ISETP.NE.AND P1, PT, R4, RZ, PT ;  /* 0x000000ff0400720c */ /* 0x000fca0003f25270 */
        /* <DEDUP_REMOVED lines=17> */
.L_x_172:
[----:B------:R-:W-:Y:S05]  /*70b0*/  BSYNC.RECONVERGENT B4 ;  /* 0x0000000000047941 */ /* 0x000fea0003800200 */
.L_x_171:
        /* <DEDUP_REMOVED lines=19> */
.L_x_174:
[----:B------:R-:W-:Y:S05]  /*71f0*/  BSYNC.RECONVERGENT B4 ;  /* 0x0000000000047941 */ /* 0x000fea0003800200 */
.L_x_173:
        /* <DEDUP_REMOVED lines=26> */
.L_x_176:
[----:B------:R-:W-:Y:S05]  /*73a0*/  BSYNC.RECONVERGENT B4 ;  /* 0x0000000000047941 */ /* 0x000fea0003800200 */
.L_x_175:
        /* <DEDUP_REMOVED lines=19> */
.L_x_178:
[----:B------:R-:W-:Y:S05]  /*74e0*/  BSYNC.RECONVERGENT B4 ;  /* 0x0000000000047941 */ /* 0x000fea0003800200 */
.L_x_177:
        /* <DEDUP_REMOVED lines=26> */
.L_x_180:
[----:B------:R-:W-:Y:S05]  /*7690*/  BSYNC.RECONVERGENT B4 ;  /* 0x0000000000047941 */ /* 0x000fea0003800200 */
.L_x_179:
        /* <DEDUP_REMOVED lines=19> */
.L_x_182:
[----:B------:R-:W-:Y:S05]  /*77d0*/  BSYNC.RECONVERGENT B4 ;  /* 0x0000000000047941 */ /* 0x000fea0003800200 */
.L_x_181:
        /* <DEDUP_REMOVED lines=26> */
.L_x_184:
[----:B------:R-:W-:Y:S05]  /*7980*/  BSYNC.RECONVERGENT B4 ;  /* 0x0000000000047941 */ /* 0x000fea0003800200 */
.L_x_183:
        /* <DEDUP_REMOVED lines=19> */
.L_x_186:
[----:B------:R-:W-:Y:S05]  /*7ac0*/  BSYNC.RECONVERGENT B4 ;  /* 0x0000000000047941 */ /* 0x000fea0003800200 */
.L_x_185:
        /* <DEDUP_REMOVED lines=26> */
.L_x_188:
[----:B------:R-:W-:Y:S05]  /*7c70*/  BSYNC.RECONVERGENT B4 ;  /* 0x0000000000047941 */ /* 0x000fea0003800200 */
.L_x_187:
        /* <DEDUP_REMOVED lines=19> */
.L_x_190:
[----:B------:R-:W-:Y:S05]  /*7db0*/  BSYNC.RECONVERGENT B4 ;  /* 0x0000000000047941 */ /* 0x000fea0003800200 */
.L_x_189:
        /* <DEDUP_REMOVED lines=26> */
.L_x_192:
[----:B------:R-:W-:Y:S05]  /*7f60*/  BSYNC.RECONVERGENT B4 ;  /* 0x0000000000047941 */ /* 0x000fea0003800200 */
.L_x_191:
        /* <DEDUP_REMOVED lines=19> */
.L_x_194:
[----:B------:R-:W-:Y:S05]  /*80a0*/  BSYNC.RECONVERGENT B4 ;  /* 0x0000000000047941 */ /* 0x000fea0003800200 */
.L_x_193:
        /* <DEDUP_REMOVED lines=26> */
.L_x_196:
[----:B------:R-:W-:Y:S05]  /*8250*/  BSYNC.RECONVERGENT B4 ;  /* 0x0000000000047941 */ /* 0x000fea0003800200 */
.L_x_195:
        /* <DEDUP_REMOVED lines=19> */
.L_x_198:
[----:B------:R-:W-:Y:S05]  /*8390*/  BSYNC.RECONVERGENT B4 ;  /* 0x0000000000047941 */ /* 0x000fea0003800200 */
.L_x_197:
        /* <DEDUP_REMOVED lines=26> */
.L_x_200:
[----:B------:R-:W-:Y:S05]  /*8540*/  BSYNC.RECONVERGENT B4 ;  /* 0x0000000000047941 */ /* 0x000fea0003800200 */
.L_x_199:
        /* <DEDUP_REMOVED lines=19> */
.L_x_202:
[----:B------:R-:W-:Y:S05]  /*8680*/  BSYNC.RECONVERGENT B4 ;  /* 0x0000000000047941 */ /* 0x000fea0003800200 */
.L_x_201:
[----:B------:R-:W-:Y:S01]  /*8690*/  IADD3 R34, P0, PT, R2, 0x8000, RZ ;  /* 0x0000800002227810 */ /* 0x000fe20007f1e0ff */
[----:B------:R-:W-:Y:S01]  /*86a0*/  DADD R16, R16, R30 ;  /* 0x0000000010107229 */ /* 0x000fe2000000001e */
[----:B------:R-:W-:-:S03]  /*86b0*/  VIADD R5, R5, 0x1000 ;  /* 0x0000100005057836 */ /* 0x000fc60000000000 */
[----:B------:R-:W-:Y:S01]  /*86c0*/  IMAD.X R32, RZ, RZ, R3, P0 ;  /* 0x000000ffff207224 */ /* 0x000fe200000e0603 */
[----:B------:R-:W-:Y:S07]  /*86d0*/  @P1 BRA `(.L_x_203) ;  /* 0xffffffe800081947 */ /* 0x000fee000383ffff */
.L_x_170:
[----:B------:R-:W-:Y:S05]  /*86e0*/  BSYNC.RECONVERGENT B2 ;  /* 0x0000000000027941 */ /* 0x000fea0003800200 */
.L_x_169:
[----:B------:R-:W-:-:S13]  /*86f0*/  ISETP.NE.AND P0, PT, R7, RZ, PT ;  /* 0x000000ff0700720c */ /* 0x000fda0003f05270 */
[----:B------:R-:W-:Y:S05]  /*8700*/  @!P0 BRA `(.L_x_168) ;  /* 0x0000001400808947 */ /* 0x000fea0003800000 */
[----:B------:R-:W-:Y:S01]  /*8710*/  ISETP.GE.U32.AND P0, PT, R7, 0x4, PT ;  /* 0x000000040700780c */ /* 0x000fe20003f06070 */
[----:B------:R-:W-:-:S12]  /*8720*/  BSSY.RECONVERGENT B2, `(.L_x_204) ;  /* 0x00000c2000027945 */ /* 0x000fd80003800200 */
[----:B------:R-:W-:Y:S05]  /*8730*/  @!P0 BRA `(.L_x_205) ;  /* 0x0000000c00008947 */ /* 0x000fea0003800000 */
[----:B------:R-:W0:Y:S01]  /*8740*/  LDCU.64 UR8, c[0x0][0x380] ;  /* 0x00007000ff0877ac */ /* 0x000e220008000a00 */
[----:B------:R-:W-:-:S04]  /*8750*/  IADD3 R0, P0, PT, R5, UR17, RZ ;  /* 0x0000001105007c10 */ /* 0x000fc8000ff1e0ff */
[----:B------:R-:W-:Y:S02]  /*8760*/  IADD3.X R3, PT, PT, RZ, UR18, RZ, P0, !PT ;  /* 0x00000012ff037c10 */ /* 0x000fe400087fe4ff */
        /* <DEDUP_REMOVED lines=25> */
.L_x_207:
[----:B------:R-:W-:Y:S05]  /*8900*/  BSYNC.RECONVERGENT B4 ;  /* 0x0000000000047941 */ /* 0x000fea0003800200 */
.L_x_206:
        /* <DEDUP_REMOVED lines=19> */
.L_x_209:
[----:B------:R-:W-:Y:S05]  /*8a40*/  BSYNC.RECONVERGENT B4 ;  /* 0x0000000000047941 */ /* 0x000fea0003800200 */
.L_x_208:
        /* <DEDUP_REMOVED lines=26> */
.L_x_211:
[----:B------:R-:W-:Y:S05]  /*8bf0*/  BSYNC.RECONVERGENT B4 ;  /* 0x0000000000047941 */ /* 0x000fea0003800200 */
.L_x_210:
        /* <DEDUP_REMOVED lines=19> */
.L_x_213:
[----:B------:R-:W-:Y:S05]  /*8d30*/  BSYNC.RECONVERGENT B4 ;  /* 0x0000000000047941 */ /* 0x000fea0003800200 */
.L_x_212:
        /* <DEDUP_REMOVED lines=26> */
.L_x_215:
[----:B------:R-:W-:Y:S05]  /*8ee0*/  BSYNC.RECONVERGENT B4 ;  /* 0x0000000000047941 */ /* 0x000fea0003800200 */
.L_x_214:
        /* <DEDUP_REMOVED lines=19> */
.L_x_217:
[----:B------:R-:W-:Y:S05]  /*9020*/  BSYNC.RECONVERGENT B4 ;  /* 0x0000000000047941 */ /* 0x000fea0003800200 */
.L_x_216:
        /* <DEDUP_REMOVED lines=26> */
.L_x_219:
[----:B------:R-:W-:Y:S05]  /*91d0*/  BSYNC.RECONVERGENT B4 ;  /* 0x0000000000047941 */ /* 0x000fea0003800200 */
.L_x_218:
        /* <DEDUP_REMOVED lines=19> */
.L_x_221:
[----:B------:R-:W-:Y:S05]  /*9310*/  BSYNC.RECONVERGENT B4 ;  /* 0x0000000000047941 */ /* 0x000fea0003800200 */
.L_x_220:
[----:B------:R-:W-:Y:S01]  /*9320*/  DADD R16, R16, R30 ;  /* 0x0000000010107229 */ /* 0x000fe2000000001e */
[----:B------:R-:W-:-:S10]  /*9330*/  VIADD R5, R5, 0x800 ;  /* 0x0000080005057836 */ /* 0x000fd40000000000 */
.L_x_205:
[----:B------:R-:W-:Y:S05]  /*9340*/  BSYNC.RECONVERGENT B2 ;  /* 0x0000000000027941 */ /* 0x000fea0003800200 */
.L_x_204:
[----:B------:R-:W-:-:S13]  /*9350*/  LOP3.LUT P0, R8, R8, 0x3, RZ, 0xc0, !PT ;  /* 0x0000000308087812 */ /* 0x000fda000780c0ff */
[----:B------:R-:W-:Y:S05]  /*9360*/  @!P0 BRA `(.L_x_168) ;  /* 0x0000000800688947 */ /* 0x000fea0003800000 */
[----:B------:R-:W-:Y:S01]  /*9370*/  ISETP.NE.AND P0, PT, R8, 0x1, PT ;  /* 0x000000010800780c */ /* 0x000fe20003f05270 */
[----:B------:R-:W-:-:S12]  /*9380*/  BSSY.RECONVERGENT B2, `(.L_x_222) ;  /* 0x0000064000027945 */ /* 0x000fd80003800200 */
[----:B------:R-:W-:Y:S05]  /*9390*/  @!P0 BRA `(.L_x_223) ;  /* 0x0000000400888947 */ /* 0x000fea0003800000 */
[----:B------:R-:W0:Y:S01]  /*93a0*/  LDCU.64 UR8, c[0x0][0x380] ;  /* 0x00007000ff0877ac */ /* 0x000e220008000a00 */
[----:B------:R-:W-:-:S05]  /*93b0*/  IADD3 R0, P0, PT, R5, UR17, RZ ;  /* 0x0000001105007c10 */ /* 0x000fca000ff1e0ff */
[----:B------:R-:W-:Y:S01]  /*93c0*/  IMAD.X R3, RZ, RZ, UR18, P0 ;  /* 0x00000012ff037e24 */ /* 0x000fe200080e06ff */
[----:B0-----:R-:W-:-:S04]  /*93d0*/  LEA R2, P0, R0, UR8, 0x3 ;  /* 0x0000000800027c11 */ /* 0x001fc8000f8018ff */
[----:B------:R-:W-:-:S05]  /*93e0*/  LEA.HI.X R3, R0, UR9, R3, 0x3, P0 ;  /* 0x0000000900037c11 */ /* 0x000fca00080f1c03 */
        /* <DEDUP_REMOVED lines=23> */
.L_x_225:
[----:B------:R-:W-:Y:S05]  /*9560*/  BSYNC.RECONVERGENT B4 ;  /* 0x0000000000047941 */ /* 0x000fea0003800200 */
.L_x_224:
        /* <DEDUP_REMOVED lines=19> */
.L_x_227:
[----:B------:R-:W-:Y:S05]  /*96a0*/  BSYNC.RECONVERGENT B4 ;  /* 0x0000000000047941 */ /* 0x000fea0003800200 */
.L_x_226:
        /* <DEDUP_REMOVED lines=26> */
.L_x_229:
[----:B------:R-:W-:Y:S05]  /*9850*/  BSYNC.RECONVERGENT B4 ;  /* 0x0000000000047941 */ /* 0x000fea0003800200 */
.L_x_228:
        /* <DEDUP_REMOVED lines=19> */
.L_x_231:
[----:B------:R-:W-:Y:S05]  /*9990*/  BSYNC.RECONVERGENT B4 ;  /* 0x0000000000047941 */ /* 0x000fea0003800200 */
.L_x_230:
[----:B------:R-:W-:Y:S01]  /*99a0*/  DADD R16, R16, R30 ;  /* 0x0000000010107229 */ /* 0x000fe2000000001e */
[----:B------:R-:W-:-:S10]  /*99b0*/  VIADD R5, R5, 0x400 ;  /* 0x0000040005057836 */ /* 0x000fd40000000000 */
.L_x_223:
[----:B------:R-:W-:Y:S05]  /*99c0*/  BSYNC.RECONVERGENT B2 ;  /* 0x0000000000027941 */ /* 0x000fea0003800200 */
.L_x_222:
[----:B------:R-:W-:-:S13]  /*99d0*/  LOP3.LUT P0, RZ, R6, 0x200, RZ, 0xc0, !PT ;  /* 0x0000020006ff7812 */ /* 0x000fda000780c0ff */
[----:B------:R-:W-:Y:S05]  /*99e0*/  @P0 BRA `(.L_x_168) ;  /* 0x0000000000c80947 */ /* 0x000fea0003800000 */
[----:B------:R-:W0:Y:S01]  /*99f0*/  LDCU.64 UR8, c[0x0][0x380] ;  /* 0x00007000ff0877ac */ /* 0x000e220008000a00 */
[----:B------:R-:W-:-:S04]  /*9a00*/  IADD3 R0, P0, PT, R5, UR17, RZ ;  /* 0x0000001105007c10 */ /* 0x000fc8000ff1e0ff */
[----:B------:R-:W-:Y:S02]  /*9a10*/  IADD3.X R3, PT, PT, RZ, UR18, RZ, P0, !PT ;  /* 0x00000012ff037c10 */ /* 0x000fe400087fe4ff */
        /* <DEDUP_REMOVED lines=25> */
.L_x_233:
[----:B------:R-:W-:Y:S05]  /*9bb0*/  BSYNC.RECONVERGENT B2 ;  /* 0x0000000000027941 */ /* 0x000fea0003800200 */
.L_x_232:
        /* <DEDUP_REMOVED lines=19> */
.L_x_235:
[----:B------:R-:W-:Y:S05]  /*9cf0*/  BSYNC.RECONVERGENT B2 ;  /* 0x0000000000027941 */ /* 0x000fea0003800200 */
.L_x_234:
[----:B------:R-:W-:-:S11]  /*9d00*/  DADD R16, R16, R30 ;  /* 0x0000000010107229 */ /* 0x000fd6000000001e */
.L_x_168:
[----:B------:R-:W-:Y:S05]  /*9d10*/  BSYNC.RECONVERGENT B3 ;  /* 0x0000000000037941 */ /* 0x000fea0003800200 */
.L_x_137:
[----:B------:R-:W0:Y:S01]  /*9d20*/  S2R R0, SR_LANEID ;  /* 0x0000000000007919 */ /* 0x000e220000000000 */
[----:B------:R-:W-:Y:S04]  /*9d30*/  SHFL.DOWN PT, R2, R16, 0x1, 0x1f ;  /* 0x08201f0010027f89 */ /* 0x000fe800000e0000 */
[----:B------:R-:W1:Y:S01]  /*9d40*/  SHFL.DOWN PT, R3, R17, 0x1, 0x1f ;  /* 0x08201f0011037f89 */ /* 0x000e6200000e0000 */
[----:B------:R-:W2:Y:S01]  /*9d50*/  S2R R11, SR_TID.X ;  /* 0x00000000000b7919 */ /* 0x000ea20000002100 */
        /* <DEDUP_REMOVED lines=20> */
[----:B------:R-:W-:Y:S02]  /*9ea0*/  @!P1 MOV R7, 0x400 ;  /* 0x0000040000079802 */ /* 0x000fe40000000f00 */
[----:B--2---:R-:W-:Y:S01]  /*9eb0*/  @!P1 SHF.R.U32.HI R6, RZ, 0x2, R11 ;  /* 0x00000002ff069819 */ /* 0x004fe2000001160b */
[----:B------:R-:W0:Y:S01]  /*9ec0*/  SHFL.DOWN PT, R3, R9, 0x8, 0x1f ;  /* 0x09001f0009037f89 */ /* 0x000e2200000e0000 */
[----:B-1----:R-:W-:-:S02]  /*9ed0*/  @!P1 LEA R7, R10, R7, 0x18 ;  /* 0x000000070a079211 */ /* 0x002fc400078ec0ff */
[----:B------:R-:W-:-:S05]  /*9ee0*/  @!P1 LOP3.LUT R6, R6, 0xf8, RZ, 0xc0, !PT ;  /* 0x000000f806069812 */ /* 0x000fca00078ec0ff */
[----:B------:R-:W-:Y:S01]  /*9ef0*/  @!P1 IMAD.IADD R7, R6, 0x1, R7 ;  /* 0x0000000106079824 */ /* 0x000fe200078e0207 */
        /* <DEDUP_REMOVED lines=16> */
[----:B--2---:R-:W0:Y:S04]  /*a000*/  LDS.64 R2, [UR4+0x18] ;  /* 0x00001804ff027984 */ /* 0x004e280008000a00 */
        /* <DEDUP_REMOVED lines=21> */
[----:B------:R-:W-:-:S11]  /*a160*/  DADD R14, R2, R14 ;  /* 0x00000000020e7229 */ /* 0x000fd6000000000e */
.L_x_108:
[----:B------:R-:W-:Y:S05]  /*a170*/  BSYNC.RECONVERGENT B0 ;  /* 0x0000000000007941 */ /* 0x000fea0003800200 */
.L_x_30:
[----:B------:R-:W-:Y:S05]  /*a180*/  @P0 EXIT ;  /* 0x000000000000094d */ /* 0x000fea0003800000 */
[----:B------:R-:W3:Y:S02]  /*a190*/  LDCU.64 UR4, c[0x0][0x388] ;  /* 0x00007100ff0477ac */ /* 0x000ee40008000a00 */
[----:B---3--:R-:W-:-:S06]  /*a1a0*/  UIMAD.WIDE.U32 UR4, UR13, 0x8, UR4 ;  /* 0x000000080d0478a5 */ /* 0x008fcc000f8e0004 */
[----:B-12---:R-:W-:Y:S02]  /*a1b0*/  IMAD.U32 R2, RZ, RZ, UR4 ;  /* 0x00000004ff027e24 */ /* 0x006fe4000f8e00ff */
[----:B------:R-:W-:-:S05]  /*a1c0*/  IMAD.U32 R3, RZ, RZ, UR5 ;  /* 0x00000005ff037e24 */ /* 0x000fca000f8e00ff */
[----:B------:R-:W-:Y:S01]  /*a1d0*/  STG.E.64 desc[UR10][R2.64], R14 ;  /* 0x0000000e02007986 */ /* 0x000fe2000c101b0a */
[----:B------:R-:W-:Y:S05]  /*a1e0*/  EXIT ;  /* 0x000000000000794d */ /* 0x000fea0003800000 */
        .weak           $__internal_0_$__cuda_sm20_div_rn_f64_full
        .type           $__internal_0_$__cuda_sm20_div_rn_f64_full,@function
        .size           $__internal_0_$__cuda_sm20_div_rn_f64_full,(.L_x_936 - $__internal_0_$__cuda_sm20_div_rn_f64_full)
$__internal_0_$__cuda_sm20_div_rn_f64_full:
[----:B------:R-:W-:Y:S01]  /*a1f0*/  FSETP.GEU.AND P3, PT, |R21|, 1.469367938527859385e-39, PT ;  /* 0x001000001500780b */ /* 0x000fe20003f6e200 */
[----:B------:R-:W-:Y:S01]  /*a200*/  IMAD.MOV.U32 R37, RZ, RZ, 0x1ca00000 ;  /* 0x1ca00000ff257424 */ /* 0x000fe200078e00ff */
[C---:B------:R-:W-:Y:S01]  /*a210*/  FSETP.GEU.AND P0, PT, |R25|.reuse, 1.469367938527859385e-39, PT ;  /* 0x001000001900780b */ /* 0x040fe20003f0e200 */
[----:B------:R-:W-:Y:S01]  /*a220*/  BSSY.RECONVERGENT B1, `(.L_x_236) ;  /* 0x000005a000017945 */ /* 0x000fe20003800200 */
[----:B------:R-:W-:Y:S02]  /*a230*/  LOP3.LUT R22, R25, 0x800fffff, RZ, 0xc0, !PT ;  /* 0x800fffff19167812 */ /* 0x000fe400078ec0ff */
[----:B------:R-:W-:Y:S02]  /*a240*/  LOP3.LUT R35, R21, 0x7ff00000, RZ, 0xc0, !PT ;  /* 0x7ff0000015237812 */ /* 0x000fe400078ec0ff */
[----:B------:R-:W-:Y:S02]  /*a250*/  LOP3.LUT R23, R22, 0x3ff00000, RZ, 0xfc, !PT ;  /* 0x3ff0000016177812 */ /* 0x000fe400078efcff */
[----:B------:R-:W-:-:S02]  /*a260*/  MOV R22, R24 ;  /* 0x0000001800167202 */ /* 0x000fc40000000f00 */
[C---:B------:R-:W-:Y:S01]  /*a270*/  LOP3.LUT R33, R25.reuse, 0x7ff00000, RZ, 0xc0, !PT ;  /* 0x7ff0000019217812 */ /* 0x040fe200078ec0ff */
[----:B------:R-:W-:Y:S01]  /*a280*/  @!P3 IMAD.MOV.U32 R28, RZ, RZ, RZ ;  /* 0x000000ffff1cb224 */ /* 0x000fe200078e00ff */
[----:B------:R-:W-:Y:S01]  /*a290*/  @!P3 LOP3.LUT R14, R25, 0x7ff00000, RZ, 0xc0, !PT ;  /* 0x7ff00000190eb812 */ /* 0x000fe200078ec0ff */
[----:B------:R-:W-:Y:S01]  /*a2a0*/  @!P0 DMUL R22, R24, 8.98846567431157953865e+307 ;  /* 0x7fe0000018168828 */ /* 0x000fe20000000000 */
[C---:B------:R-:W-:Y:S02]  /*a2b0*/  ISETP.GE.U32.AND P2, PT, R35.reuse, R33, PT ;  /* 0x000000212300720c */ /* 0x040fe40003f46070 */
[----:B------:R-:W-:Y:S02]  /*a2c0*/  @!P3 ISETP.GE.U32.AND P4, PT, R35, R14, PT ;  /* 0x0000000e2300b20c */ /* 0x000fe40003f86070 */
[C---:B------:R-:W-:Y:S01]  /*a2d0*/  SEL R26, R37.reuse, 0x63400000, !P2 ;  /* 0x63400000251a7807 */ /* 0x040fe20005000000 */
[----:B------:R-:W0:Y:S01]  /*a2e0*/  MUFU.RCP64H R15, R23 ;  /* 0x00000017000f7308 */ /* 0x000e220000001800 */
[----:B------:R-:W-:-:S02]  /*a2f0*/  @!P3 SEL R14, R37, 0x63400000, !P4 ;  /* 0x63400000250eb807 */ /* 0x000fc40006000000 */
[--C-:B------:R-:W-:Y:S01]  /*a300*/  LOP3.LUT R27, R26, 0x800fffff, R21.reuse, 0xf8, !PT ;  /* 0x800fffff1a1b7812 */ /* 0x100fe200078ef815 */
[----:B------:R-:W-:Y:S01]  /*a310*/  IMAD.MOV.U32 R26, RZ, RZ, R20 ;  /* 0x000000ffff1a7224 */ /* 0x000fe200078e0014 */
[----:B------:R-:W-:-:S04]  /*a320*/  @!P3 LOP3.LUT R14, R14, 0x80000000, R21, 0xf8, !PT ;  /* 0x800000000e0eb812 */ /* 0x000fc800078ef815 */
[----:B------:R-:W-:Y:S01]  /*a330*/  @!P3 LOP3.LUT R29, R14, 0x100000, RZ, 0xfc, !PT ;  /* 0x001000000e1db812 */ /* 0x000fe200078efcff */
[----:B------:R-:W-:-:S05]  /*a340*/  IMAD.MOV.U32 R14, RZ, RZ, 0x1 ;  /* 0x00000001ff0e7424 */ /* 0x000fca00078e00ff */
[----:B------:R-:W-:Y:S02]  /*a350*/  @!P3 DFMA R26, R26, 2, -R28 ;  /* 0x400000001a1ab82b */ /* 0x000fe4000000081c */
[----:B0-----:R-:W-:-:S08]  /*a360*/  DFMA R28, R14, -R22, 1 ;  /* 0x3ff000000e1c742b */ /* 0x001fd00000000816 */
[----:B------:R-:W-:-:S08]  /*a370*/  DFMA R28, R28, R28, R28 ;  /* 0x0000001c1c1c722b */ /* 0x000fd0000000001c */
[----:B------:R-:W-:-:S08]  /*a380*/  DFMA R28, R14, R28, R14 ;  /* 0x0000001c0e1c722b */ /* 0x000fd0000000000e */
[----:B------:R-:W-:-:S08]  /*a390*/  DFMA R14, R28, -R22, 1 ;  /* 0x3ff000001c0e742b */ /* 0x000fd00000000816 */
[----:B------:R-:W-:-:S08]  /*a3a0*/  DFMA R28, R28, R14, R28 ;  /* 0x0000000e1c1c722b */ /* 0x000fd0000000001c */
[----:B------:R-:W-:-:S08]  /*a3b0*/  DMUL R14, R28, R26 ;  /* 0x0000001a1c0e7228 */ /* 0x000fd00000000000 */
[----:B------:R-:W-:-:S08]  /*a3c0*/  DFMA R30, R14, -R22, R26 ;  /* 0x800000160e1e722b */ /* 0x000fd0000000001a */
[----:B------:R-:W-:Y:S01]  /*a3d0*/  DFMA R28, R28, R30, R14 ;  /* 0x0000001e1c1c722b */ /* 0x000fe2000000000e */
[----:B------:R-:W-:Y:S01]  /*a3e0*/  IMAD.MOV.U32 R14, RZ, RZ, R35 ;  /* 0x000000ffff0e7224 */ /* 0x000fe200078e0023 */
[----:B------:R-:W-:Y:S02]  /*a3f0*/  @!P3 LOP3.LUT R14, R27, 0x7ff00000, RZ, 0xc0, !PT ;  /* 0x7ff000001b0eb812 */ /* 0x000fe400078ec0ff */
[----:B------:R-:W-:Y:S02]  /*a400*/  MOV R15, R33 ;  /* 0x00000021000f7202 */ /* 0x000fe40000000f00 */
[----:B------:R-:W-:Y:S01]  /*a410*/  @!P0 LOP3.LUT R15, R23, 0x7ff00000, RZ, 0xc0, !PT ;  /* 0x7ff00000170f8812 */ /* 0x000fe200078ec0ff */
[----:B------:R-:W-:-:S05]  /*a420*/  VIADD R30, R14, 0xffffffff ;  /* 0xffffffff0e1e7836 */ /* 0x000fca0000000000 */
[----:B------:R-:W-:Y:S01]  /*a430*/  ISETP.GT.U32.AND P0, PT, R30, 0x7feffffe, PT ;  /* 0x7feffffe1e00780c */ /* 0x000fe20003f04070 */
[----:B------:R-:W-:-:S05]  /*a440*/  VIADD R30, R15, 0xffffffff ;  /* 0xffffffff0f1e7836 */ /* 0x000fca0000000000 */
[----:B------:R-:W-:-:S13]  /*a450*/  ISETP.GT.U32.OR P0, PT, R30, 0x7feffffe, P0 ;  /* 0x7feffffe1e00780c */ /* 0x000fda0000704470 */
[----:B------:R-:W-:Y:S05]  /*a460*/  @P0 BRA `(.L_x_237) ;  /* 0x0000000000740947 */ /* 0x000fea0003800000 */
[----:B------:R-:W-:-:S04]  /*a470*/  LOP3.LUT R14, R25, 0x7ff00000, RZ, 0xc0, !PT ;  /* 0x7ff00000190e7812 */ /* 0x000fc800078ec0ff */
[CC--:B------:R-:W-:Y:S02]  /*a480*/  VIADDMNMX R15, R35.reuse, -R14.reuse, 0xb9600000, !PT ;  /* 0xb9600000230f7446 */ /* 0x0c0fe4000780090e */
[----:B------:R-:W-:Y:S02]  /*a490*/  ISETP.GE.U32.AND P0, PT, R35, R14, PT ;  /* 0x0000000e2300720c */ /* 0x000fe40003f06070 */
[----:B------:R-:W-:Y:S02]  /*a4a0*/  VIMNMX R14, PT, PT, R15, 0x46a00000, PT ;  /* 0x46a000000f0e7848 */ /* 0x000fe40003fe0100 */
[----:B------:R-:W-:-:S05]  /*a4b0*/  SEL R33, R37, 0x63400000, !P0 ;  /* 0x6340000025217807 */ /* 0x000fca0004000000 */
[----:B------:R-:W-:Y:S02]  /*a4c0*/  IMAD.IADD R33, R14, 0x1, -R33 ;  /* 0x000000010e217824 */ /* 0x000fe400078e0a21 */
[----:B------:R-:W-:Y:S02]  /*a4d0*/  IMAD.MOV.U32 R14, RZ, RZ, RZ ;  /* 0x000000ffff0e7224 */ /* 0x000fe400078e00ff */
[----:B------:R-:W-:-:S06]  /*a4e0*/  VIADD R15, R33, 0x7fe00000 ;  /* 0x7fe00000210f7836 */ /* 0x000fcc0000000000 */
[----:B------:R-:W-:-:S10]  /*a4f0*/  DMUL R30, R28, R14 ;  /* 0x0000000e1c1e7228 */ /* 0x000fd40000000000 */
[----:B------:R-:W-:-:S13]  /*a500*/  FSETP.GTU.AND P0, PT, |R31|, 1.469367938527859385e-39, PT ;  /* 0x001000001f00780b */ /* 0x000fda0003f0c200 */
[----:B------:R-:W-:Y:S05]  /*a510*/  @P0 BRA `(.L_x_238) ;  /* 0x0000000000a80947 */ /* 0x000fea0003800000 */
[----:B------:R-:W-:Y:S01]  /*a520*/  DFMA R22, R28, -R22, R26 ;  /* 0x800000161c16722b */ /* 0x000fe2000000001a */
[----:B------:R-:W-:-:S09]  /*a530*/  MOV R14, RZ ;  /* 0x000000ff000e7202 */ /* 0x000fd20000000f00 */
[C---:B------:R-:W-:Y:S02]  /*a540*/  FSETP.NEU.AND P0, PT, R23.reuse, RZ, PT ;  /* 0x000000ff1700720b */ /* 0x040fe40003f0d000 */
[----:B------:R-:W-:-:S04]  /*a550*/  LOP3.LUT R24, R23, 0x80000000, R25, 0x48, !PT ;  /* 0x8000000017187812 */ /* 0x000fc800078e4819 */
[----:B------:R-:W-:-:S07]  /*a560*/  LOP3.LUT R15, R24, R15, RZ, 0xfc, !PT ;  /* 0x0000000f180f7212 */ /* 0x000fce00078efcff */
[----:B------:R-:W-:Y:S05]  /*a570*/  @!P0 BRA `(.L_x_238) ;  /* 0x0000000000908947 */ /* 0x000fea0003800000 */
[----:B------:R-:W-:Y:S01]  /*a580*/  IMAD.MOV R21, RZ, RZ, -R33 ;  /* 0x000000ffff157224 */ /* 0x000fe200078e0a21 */
[----:B------:R-:W-:Y:S01]  /*a590*/  DMUL.RP R14, R28, R14 ;  /* 0x0000000e1c0e7228 */ /* 0x000fe20000008000 */
[----:B------:R-:W-:Y:S01]  /*a5a0*/  IMAD.MOV.U32 R20, RZ, RZ, RZ ;  /* 0x000000ffff147224 */ /* 0x000fe200078e00ff */
[----:B------:R-:W-:-:S05]  /*a5b0*/  IADD3 R33, PT, PT, -R33, -0x43300000, RZ ;  /* 0xbcd0000021217810 */ /* 0x000fca0007ffe1ff */
[----:B------:R-:W-:-:S03]  /*a5c0*/  DFMA R20, R30, -R20, R28 ;  /* 0x800000141e14722b */ /* 0x000fc6000000001c */
[----:B------:R-:W-:-:S07]  /*a5d0*/  LOP3.LUT R24, R15, R24, RZ, 0x3c, !PT ;  /* 0x000000180f187212 */ /* 0x000fce00078e3cff */
[----:B------:R-:W-:-:S04]  /*a5e0*/  FSETP.NEU.AND P0, PT, |R21|, R33, PT ;  /* 0x000000211500720b */ /* 0x000fc80003f0d200 */
[----:B------:R-:W-:Y:S02]  /*a5f0*/  FSEL R14, R14, R30, !P0 ;  /* 0x0000001e0e0e7208 */ /* 0x000fe40004000000 */
[----:B------:R-:W-:-:S05]  /*a600*/  FSEL R30, R24, R31, !P0 ;  /* 0x0000001f181e7208 */ /* 0x000fca0004000000 */
[----:B------:R-:W-:Y:S02]  /*a610*/  IMAD.MOV.U32 R31, RZ, RZ, R30 ;  /* 0x000000ffff1f7224 */ /* 0x000fe400078e001e */
[----:B------:R-:W-:Y:S01]  /*a620*/  IMAD.MOV.U32 R30, RZ, RZ, R14 ;  /* 0x000000ffff1e7224 */ /* 0x000fe200078e000e */
[----:B------:R-:W-:Y:S06]  /*a630*/  BRA `(.L_x_238) ;  /* 0x0000000000607947 */ /* 0x000fec0003800000 */
.L_x_237:
[----:B------:R-:W-:-:S14]  /*a640*/  DSETP.NAN.AND P0, PT, R20, R20, PT ;  /* 0x000000141400722a */ /* 0x000fdc0003f08000 */
[----:B------:R-:W-:Y:S05]  /*a650*/  @P0 BRA `(.L_x_239) ;  /* 0x00000000004c0947 */ /* 0x000fea0003800000 */
[----:B------:R-:W-:-:S14]  /*a660*/  DSETP.NAN.AND P0, PT, R24, R24, PT ;  /* 0x000000181800722a */ /* 0x000fdc0003f08000 */
[----:B------:R-:W-:Y:S05]  /*a670*/  @P0 BRA `(.L_x_240) ;  /* 0x0000000000340947 */ /* 0x000fea0003800000 */
[----:B------:R-:W-:Y:S01]  /*a680*/  ISETP.NE.AND P0, PT, R14, R15, PT ;  /* 0x0000000f0e00720c */ /* 0x000fe20003f05270 */
[----:B------:R-:W-:Y:S01]  /*a690*/  IMAD.MOV.U32 R30, RZ, RZ, 0x0 ;  /* 0x00000000ff1e7424 */ /* 0x000fe200078e00ff */
[----:B------:R-:W-:-:S11]  /*a6a0*/  MOV R31, 0xfff80000 ;  /* 0xfff80000001f7802 */ /* 0x000fd60000000f00 */
[----:B------:R-:W-:Y:S05]  /*a6b0*/  @!P0 BRA `(.L_x_238) ;  /* 0x0000000000408947 */ /* 0x000fea0003800000 */
[----:B------:R-:W-:Y:S02]  /*a6c0*/  ISETP.NE.AND P0, PT, R14, 0x7ff00000, PT ;  /* 0x7ff000000e00780c */ /* 0x000fe40003f05270 */
[----:B------:R-:W-:Y:S02]  /*a6d0*/  LOP3.LUT R20, R21, 0x80000000, R25, 0x48, !PT ;  /* 0x8000000015147812 */ /* 0x000fe400078e4819 */
[----:B------:R-:W-:-:S13]  /*a6e0*/  ISETP.EQ.OR P0, PT, R15, RZ, !P0 ;  /* 0x000000ff0f00720c */ /* 0x000fda0004702670 */
[----:B------:R-:W-:Y:S01]  /*a6f0*/  @P0 LOP3.LUT R14, R20, 0x7ff00000, RZ, 0xfc, !PT ;  /* 0x7ff00000140e0812 */ /* 0x000fe200078efcff */
[----:B------:R-:W-:Y:S02]  /*a700*/  @!P0 IMAD.MOV.U32 R30, RZ, RZ, RZ ;  /* 0x000000ffff1e8224 */ /* 0x000fe400078e00ff */
[----:B------:R-:W-:Y:S02]  /*a710*/  @!P0 IMAD.MOV.U32 R31, RZ, RZ, R20 ;  /* 0x000000ffff1f8224 */ /* 0x000fe400078e0014 */
[----:B------:R-:W-:Y:S02]  /*a720*/  @P0 IMAD.MOV.U32 R30, RZ, RZ, RZ ;  /* 0x000000ffff1e0224 */ /* 0x000fe400078e00ff */
[----:B------:R-:W-:Y:S01]  /*a730*/  @P0 IMAD.MOV.U32 R31, RZ, RZ, R14 ;  /* 0x000000ffff1f0224 */ /* 0x000fe200078e000e */
[----:B------:R-:W-:Y:S06]  /*a740*/  BRA `(.L_x_238) ;  /* 0x00000000001c7947 */ /* 0x000fec0003800000 */
.L_x_240:
[----:B------:R-:W-:-:S05]  /*a750*/  LOP3.LUT R30, R25, 0x80000, RZ, 0xfc, !PT ;  /* 0x00080000191e7812 */ /* 0x000fca00078efcff */
[----:B------:R-:W-:Y:S01]  /*a760*/  IMAD.MOV.U32 R31, RZ, RZ, R30 ;  /* 0x000000ffff1f7224 */ /* 0x000fe200078e001e */
[----:B------:R-:W-:Y:S01]  /*a770*/  MOV R30, R24 ;  /* 0x00000018001e7202 */ /* 0x000fe20000000f00 */
[----:B------:R-:W-:Y:S06]  /*a780*/  BRA `(.L_x_238) ;  /* 0x00000000000c7947 */ /* 0x000fec0003800000 */
.L_x_239:
[----:B------:R-:W-:-:S05]  /*a790*/  LOP3.LUT R30, R21, 0x80000, RZ, 0xfc, !PT ;  /* 0x00080000151e7812 */ /* 0x000fca00078efcff */
[----:B------:R-:W-:Y:S02]  /*a7a0*/  IMAD.MOV.U32 R31, RZ, RZ, R30 ;  /* 0x000000ffff1f7224 */ /* 0x000fe400078e001e */
[----:B------:R-:W-:-:S07]  /*a7b0*/  IMAD.MOV.U32 R30, RZ, RZ, R20 ;  /* 0x000000ffff1e7224 */ /* 0x000fce00078e0014 */
.L_x_238:
[----:B------:R-:W-:Y:S05]  /*a7c0*/  BSYNC.RECONVERGENT B1 ;  /* 0x0000000000017941 */ /* 0x000fea0003800200 */
.L_x_236:
[----:B------:R-:W-:Y:S02]  /*a7d0*/  IMAD.MOV.U32 R14, RZ, RZ, R0 ;  /* 0x000000ffff0e7224 */ /* 0x000fe400078e0000 */
[----:B------:R-:W-:-:S04]  /*a7e0*/  IMAD.MOV.U32 R15, RZ, RZ, 0x0 ;  /* 0x00000000ff0f7424 */ /* 0x000fc800078e00ff */
[----:B------:R-:W-:Y:S05]  /*a7f0*/  RET.REL.NODEC R14 `(_ZN3cub18CUB_300001_SM_10006detail6reduce18DeviceReduceKernelINS2_10policy_hubIdyN4cuda3std3__44plusIdEEE10Policy1000EN6thrust24THRUST_300001_SM_1000_NS6detail15normal_iteratorINSD_10device_ptrIdEEEEyS9_d7functorEEvT0_PT3_T1_NS0_13GridEvenShareISN_EET2_T4_) ;  /* 0xffffff580e007950 */ /* 0x000fea0003c3ffff */
.L_x_241:
        /* <DEDUP_REMOVED lines=16> */
.L_x_936:


//--------------------- .text._ZN3cub18CUB_300001_SM_10006detail6reduce28DeviceReduceSingleTileKernelINS2_10policy_hubIdyN4cuda3std3__44plusIdEEE10Policy1000EN6thrust24THRUST_300001_SM_1000_NS6detail15normal_iteratorINSD_10device_ptrIdEEEEPdyS9_dd7functorEEvT0_T1_T2_T3_T4_T6_ --------------------------
	.section	.text._ZN3cub18CUB_300001_SM_10006detail6reduce28DeviceReduceSingleTileKernelINS2_10policy_hubIdyN4cuda3std3__44plusIdEEE10Policy1000EN6thrust24THRUST_300001_SM_1000_NS6detail15normal_iteratorINSD_10device_ptrIdEEEEPdyS9_dd7functorEEvT0_T1_T2_T3_T4_T6_,"ax",@progbits
	.align	128
        .global         _ZN3cub18CUB_300001_SM_10006detail6reduce28DeviceReduceSingleTileKernelINS2_10policy_hubIdyN4cuda3std3__44plusIdEEE10Policy1000EN6thrust24THRUST_300001_SM_1000_NS6detail15normal_iteratorINSD_10device_ptrIdEEEEPdyS9_dd7functorEEvT0_T1_T2_T3_T4_T6_
        .type           _ZN3cub18CUB_300001_SM_10006detail6reduce28DeviceReduceSingleTileKernelINS2_10policy_hubIdyN4cuda3std3__44plusIdEEE10Policy1000EN6thrust24THRUST_300001_SM_1000_NS6detail15normal_iteratorINSD_10device_ptrIdEEEEPdyS9_dd7functorEEvT0_T1_T2_T3_T4_T6_,@function
        .size           _ZN3cub18CUB_300001_SM_10006detail6reduce28DeviceReduceSingleTileKernelINS2_10policy_hubIdyN4cuda3std3__44plusIdEEE10Policy1000EN6thrust24THRUST_300001_SM_1000_NS6detail15normal_iteratorINSD_10device_ptrIdEEEEPdyS9_dd7functorEEvT0_T1_T2_T3_T4_T6_,(.L_x_937 - _ZN3cub18CUB_300001_SM_10006detail6reduce28DeviceReduceSingleTileKernelINS2_10policy_hubIdyN4cuda3std3__44plusIdEEE10Policy1000EN6thrust24THRUST_300001_SM_1000_NS6detail15normal_iteratorINSD_10device_ptrIdEEEEPdyS9_dd7functorEEvT0_T1_T2_T3_T4_T6_)
        .other          _ZN3cub18CUB_300001_SM_10006detail6reduce28DeviceReduceSingleTileKernelINS2_10policy_hubIdyN4cuda3std3__44plusIdEEE10Policy1000EN6thrust24THRUST_300001_SM_1000_NS6detail15normal_iteratorINSD_10device_ptrIdEEEEPdyS9_dd7functorEEvT0_T1_T2_T3_T4_T6_,@"STO_CUDA_ENTRY STV_DEFAULT"
_ZN3cub18CUB_300001_SM_10006detail6reduce28DeviceReduceSingleTileKernelINS2_10policy_hubIdyN4cuda3std3__44plusIdEEE10Policy1000EN6thrust24THRUST_300001_SM_1000_NS6detail15normal_iteratorINSD_10device_ptrIdEEEEPdyS9_dd7functorEEvT0_T1_T2_T3_T4_T6_:
.text._ZN3cub18CUB_300001_SM_10006detail6reduce28DeviceReduceSingleTileKernelINS2_10policy_hubIdyN4cuda3std3__44plusIdEEE10Policy1000EN6thrust24THRUST_300001_SM_1000_NS6detail15normal_iteratorINSD_10device_ptrIdEEEEPdyS9_dd7functorEEvT0_T1_T2_T3_T4_T6_:
[----:B------:R-:W-:Y:S01]  /*0000*/  LDC R1, c[0x0][0x37c] ;  /* 0x0000df00ff017b82 */ /* 0x000fe20000000800 */
[----:B------:R-:W0:Y:S01]  /*0010*/  LDCU.64 UR4, c[0x0][0x390] ;  /* 0x00007200ff0477ac */ /* 0x000e220008000a00 */
[----:B------:R-:W1:Y:S01]  /*0020*/  LDCU.64 UR6, c[0x0][0x358] ;  /* 0x00006b00ff0677ac */ /* 0x000e620008000a00 */
[----:B0-----:R-:W-:-:S04]  /*0030*/  UISETP.NE.U32.AND UP0, UPT, UR4, URZ, UPT ;  /* 0x000000ff0400728c */ /* 0x001fc8000bf05070 */
[----:B------:R-:W-:-:S09]  /*0040*/  UISETP.NE.AND.EX UP0, UPT, UR5, URZ, UPT, UP0 ;  /* 0x000000ff0500728c */ /* 0x000fd2000bf05300 */
[----:B-1----:R-:W-:Y:S05]  /*0050*/  BRA.U UP0, `(.L_x_242) ;  /* 0x00000001001c7547 */ /* 0x002fea000b800000 */
[----:B------:R-:W0:Y:S02]  /*0060*/  S2R R0, SR_TID.X ;  /* 0x0000000000007919 */ /* 0x000e240000002100 */
[----:B0-----:R-:W-:-:S13]  /*0070*/  ISETP.NE.AND P0, PT, R0, RZ, PT ;  /* 0x000000ff0000720c */ /* 0x001fda0003f05270 */
[----:B------:R-:W-:Y:S05]  /*0080*/  @P0 EXIT ;  /* 0x000000000000094d */ /* 0x000fea0003800000 */
[----:B------:R-:W0:Y:S08]  /*0090*/  LDC.64 R2, c[0x0][0x388] ;  /* 0x0000e200ff027b82 */ /* 0x000e300000000a00 */
[----:B------:R-:W0:Y:S02]  /*00a0*/  LDC.64 R4, c[0x0][0x3a0] ;  /* 0x0000e800ff047b82 */ /* 0x000e240000000a00 */
[----:B0-----:R-:W-:Y:S01]  /*00b0*/  STG.E.64 desc[UR6][R2.64], R4 ;  /* 0x0000000402007986 */ /* 0x001fe2000c101b06 */
[----:B------:R-:W-:Y:S05]  /*00c0*/  EXIT ;  /* 0x000000000000794d */ /* 0x000fea0003800000 */
.L_x_242:
[----:B------:R-:W-:Y:S01]  /*00d0*/  UISETP.GT.U32.AND UP0, UPT, UR4, 0xdff, UPT ;  /* 0x00000dff0400788c */ /* 0x000fe2000bf04070 */
[----:B------:R-:W-:Y:S03]  /*00e0*/  BSSY.RECONVERGENT B0, `(.L_x_243) ;  /* 0x00009fb000007945 */ /* 0x000fe60003800200 */
[----:B------:R-:W-:-:S09]  /*00f0*/  UISETP.GT.U32.AND.EX UP0, UPT, UR5, URZ, UPT, UP0 ;  /* 0x000000ff0500728c */ /* 0x000fd2000bf04100 */
[----:B------:R-:W-:Y:S05]  /*0100*/  BRA.U UP0, `(.L_x_244) ;  /* 0x0000003d00f47547 */ /* 0x000fea000b800000 */
[----:B------:R-:W0:Y:S01]  /*0110*/  S2R R4, SR_TID.X ;  /* 0x0000000000047919 */ /* 0x000e220000002100 */
[----:B------:R-:W-:Y:S01]  /*0120*/  BSSY.RECONVERGENT B2, `(.L_x_245) ;  /* 0x0000037000027945 */ /* 0x000fe20003800200 */
[----:B------:R-:W-:Y:S02]  /*0130*/  CS2R R8, SRZ ;  /* 0x0000000000087805 */ /* 0x000fe4000001ff00 */
[----:B0-----:R-:W-:Y:S01]  /*0140*/  ISETP.GE.U32.AND P0, PT, R4, UR4, PT ;  /* 0x0000000404007c0c */ /* 0x001fe2000bf06070 */
[----:B------:R-:W-:-:S12]  /*0150*/  IMAD.MOV.U32 R6, RZ, RZ, R4 ;  /* 0x000000ffff067224 */ /* 0x000fd800078e0004 */
[----:B------:R-:W-:Y:S05]  /*0160*/  @P0 BRA `(.L_x_246) ;  /* 0x0000000000c80947 */ /* 0x000fea0003800000 */
[----:B------:R-:W0:Y:S02]  /*0170*/  LDC.64 R2, c[0x0][0x380] ;  /* 0x0000e000ff027b82 */ /* 0x000e240000000a00 */
        /* <DEDUP_REMOVED lines=23> */
[----:B------:R-:W-:Y:S05]  /*02f0*/  CALL.REL.NOINC `($__internal_1_$__cuda_sm20_div_rn_f64_full) ;  /* 0x0000009c00807944 */ /* 0x000fea0003c00000 */
[----:B------:R-:W-:-:S07]  /*0300*/  IMAD.MOV.U32 R19, RZ, RZ, R17 ;  /* 0x000000ffff137224 */ /* 0x000fce00078e0011 */
.L_x_248:
[----:B------:R-:W-:Y:S05]  /*0310*/  BSYNC.RECONVERGENT B3 ;  /* 0x0000000000037941 */ /* 0x000fea0003800200 */
.L_x_247:
        /* <DEDUP_REMOVED lines=18> */
[----:B------:R-:W-:Y:S05]  /*0440*/  CALL.REL.NOINC `($__internal_1_$__cuda_sm20_div_rn_f64_full) ;  /* 0x0000009c002c7944 */ /* 0x000fea0003c00000 */
[----:B------:R-:W-:Y:S01]  /*0450*/  IMAD.MOV.U32 R8, RZ, RZ, R18 ;  /* 0x000000ffff087224 */ /* 0x000fe200078e0012 */
[----:B------:R-:W-:-:S07]  /*0460*/  MOV R9, R17 ;  /* 0x0000001100097202 */ /* 0x000fce0000000f00 */
.L_x_250:
[----:B------:R-:W-:Y:S05]  /*0470*/  BSYNC.RECONVERGENT B3 ;  /* 0x0000000000037941 */ /* 0x000fea0003800200 */
.L_x_249:
[----:B------:R-:W-:-:S07]  /*0480*/  VIADD R6, R4, 0x200 ;  /* 0x0000020004067836 */ /* 0x000fce0000000000 */
.L_x_246:
[----:B------:R-:W-:Y:S05]  /*0490*/  BSYNC.RECONVERGENT B2 ;  /* 0x0000000000027941 */ /* 0x000fea0003800200 */
.L_x_245:
[----:B------:R-:W0:Y:S01]  /*04a0*/  LDCU UR4, c[0x0][0x390] ;  /* 0x00007200ff0477ac */ /* 0x000e220008000800 */
[----:B------:R-:W-:Y:S01]  /*04b0*/  BSSY.RECONVERGENT B3, `(.L_x_251) ;  /* 0x00002ee000037945 */ /* 0x000fe20003800200 */
[----:B0-----:R-:W-:-:S13]  /*04c0*/  ISETP.GE.U32.AND P0, PT, R6, UR4, PT ;  /* 0x0000000406007c0c */ /* 0x001fda000bf06070 */
[----:B------:R-:W-:Y:S05]  /*04d0*/  @P0 BRA `(.L_x_252) ;  /* 0x0000002c00ac0947 */ /* 0x000fea0003800000 */
[----:B------:R-:W-:Y:S01]  /*04e0*/  LOP3.LUT R3, RZ, R6, RZ, 0x33, !PT ;  /* 0x00000006ff037212 */ /* 0x000fe200078e33ff */
[----:B------:R-:W-:Y:S04]  /*04f0*/  BSSY.RECONVERGENT B2, `(.L_x_253) ;  /* 0x000018a000027945 */ /* 0x000fe80003800200 */
[----:B------:R-:W-:-:S05]  /*0500*/  VIADD R3, R3, UR4 ;  /* 0x0000000403037c36 */ /* 0x000fca0008000000 */
[C---:B------:R-:W-:Y:S02]  /*0510*/  ISETP.GE.U32.AND P0, PT, R3.reuse, 0xe00, PT ;  /* 0x00000e000300780c */ /* 0x040fe40003f06070 */
[----:B------:R-:W-:-:S04]  /*0520*/  LEA.HI R2, R3, 0x1, RZ, 0x17 ;  /* 0x0000000103027811 */ /* 0x000fc800078fb8ff */
[----:B------:R-:W-:-:S07]  /*0530*/  LOP3.LUT R0, R2, 0x7, RZ, 0xc0, !PT ;  /* 0x0000000702007812 */ /* 0x000fce00078ec0ff */
[----:B------:R-:W-:Y:S05]  /*0540*/  @!P0 BRA `(.L_x_254) ;  /* 0x0000001800108947 */ /* 0x000fea0003800000 */
[----:B------:R-:W0:Y:S01]  /*0550*/  LDC.64 R10, c[0x0][0x380] ;  /* 0x0000e000ff0a7b82 */ /* 0x000e220000000a00 */
[----:B------:R-:W-:-:S05]  /*0560*/  LOP3.LUT R5, R2, 0xfffff8, RZ, 0xc0, !PT ;  /* 0x00fffff802057812 */ /* 0x000fca00078ec0ff */
[----:B------:R-:W-:Y:S02]  /*0570*/  IMAD.MOV R5, RZ, RZ, -R5 ;  /* 0x000000ffff057224 */ /* 0x000fe400078e0a05 */
[----:B0-----:R-:W-:-:S03]  /*0580*/  IMAD.WIDE.U32 R10, R6, 0x8, R10 ;  /* 0x00000008060a7825 */ /* 0x001fc600078e000a */
[----:B------:R-:W-:-:S05]  /*0590*/  IADD3 R10, P0, PT, R10, 0x4000, RZ ;  /* 0x000040000a0a7810 */ /* 0x000fca0007f1e0ff */
[----:B------:R-:W-:-:S08]  /*05a0*/  IMAD.X R11, RZ, RZ, R11, P0 ;  /* 0x000000ffff0b7224 */ /* 0x000fd000000e060b */
.L_x_287:
[----:B------:R-:W2:Y:S01]  /*05b0*/  LDG.E.64 R12, desc[UR6][R10.64+-0x4000] ;  /* 0xffc000060a0c7981 */ /* 0x000ea2000c1e1b00 */
[----:B------:R-:W0:Y:S01]  /*05c0*/  MUFU.RCP64H R15, 1.00000000000000000000e+09 ;  /* 0x41cdcd65000f7908 */ /* 0x000e220000001800 */
[----:B------:R-:W-:Y:S02]  /*05d0*/  HFMA2 R17, -RZ, RZ, 2.900390625, -21.578125 ;  /* 0x41cdcd65ff117431 */ /* 0x000fe400000001ff */
[----:B------:R-:W-:Y:S01]  /*05e0*/  IMAD.MOV.U32 R16, RZ, RZ, 0x0 ;  /* 0x00000000ff107424 */ /* 0x000fe200078e00ff */
[----:B------:R-:W-:Y:S01]  /*05f0*/  BSSY.RECONVERGENT B4, `(.L_x_255) ;  /* 0x0000016000047945 */ /* 0x000fe20003800200 */
        /* <DEDUP_REMOVED lines=19> */
[----:B------:R-:W-:Y:S05]  /*0730*/  CALL.REL.NOINC `($__internal_1_$__cuda_sm20_div_rn_f64_full) ;  /* 0x0000009800707944 */ /* 0x000fea0003c00000 */
[----:B------:R-:W-:-:S07]  /*0740*/  IMAD.MOV.U32 R19, RZ, RZ, R17 ;  /* 0x000000ffff137224 */ /* 0x000fce00078e0011 */
.L_x_256:
[----:B------:R-:W-:Y:S05]  /*0750*/  BSYNC.RECONVERGENT B4 ;  /* 0x0000000000047941 */ /* 0x000fea0003800200 */
.L_x_255:
        /* <DEDUP_REMOVED lines=19> */
[----:B------:R-:W-:-:S07]  /*0890*/  IMAD.MOV.U32 R19, RZ, RZ, R17 ;  /* 0x000000ffff137224 */ /* 0x000fce00078e0011 */
.L_x_258:
[----:B------:R-:W-:Y:S05]  /*08a0*/  BSYNC.RECONVERGENT B4 ;  /* 0x0000000000047941 */ /* 0x000fea0003800200 */
.L_x_257:
        /* <DEDUP_REMOVED lines=25> */
.L_x_260:
[----:B------:R-:W-:Y:S05]  /*0a40*/  BSYNC.RECONVERGENT B4 ;  /* 0x0000000000047941 */ /* 0x000fea0003800200 */
.L_x_259:
        /* <DEDUP_REMOVED lines=18> */
[----:B------:R-:W-:Y:S05]  /*0b70*/  CALL.REL.NOINC `($__internal_1_$__cuda_sm20_div_rn_f64_full) ;  /* 0x0000009400607944 */ /* 0x000fea0003c00000 */
[----:B------:R-:W-:-:S07]  /*0b80*/  IMAD.MOV.U32 R19, RZ, RZ, R17 ;  /* 0x000000ffff137224 */ /* 0x000fce00078e0011 */
.L_x_262:
[----:B------:R-:W-:Y:S05]  /*0b90*/  BSYNC.RECONVERGENT B4 ;  /* 0x0000000000047941 */ /* 0x000fea0003800200 */
.L_x_261:
        /* <DEDUP_REMOVED lines=25> */
.L_x_264:
[----:B------:R-:W-:Y:S05]  /*0d30*/  BSYNC.RECONVERGENT B4 ;  /* 0x0000000000047941 */ /* 0x000fea0003800200 */
.L_x_263:
        /* <DEDUP_REMOVED lines=20> */
.L_x_266:
[----:B------:R-:W-:Y:S05]  /*0e80*/  BSYNC.RECONVERGENT B4 ;  /* 0x0000000000047941 */ /* 0x000fea0003800200 */
.L_x_265:
        /* <DEDUP_REMOVED lines=25> */
.L_x_268:
[----:B------:R-:W-:Y:S05]  /*1020*/  BSYNC.RECONVERGENT B4 ;  /* 0x0000000000047941 */ /* 0x000fea0003800200 */
.L_x_267:
        /* <DEDUP_REMOVED lines=20> */
.L_x_270:
[----:B------:R-:W-:Y:S05]  /*1170*/  BSYNC.RECONVERGENT B4 ;  /* 0x0000000000047941 */ /* 0x000fea0003800200 */
.L_x_269:
        /* <DEDUP_REMOVED lines=25> */
.L_x_272:
[----:B------:R-:W-:Y:S05]  /*1310*/  BSYNC.RECONVERGENT B4 ;  /* 0x0000000000047941 */ /* 0x000fea0003800200 */
.L_x_271:
        /* <DEDUP_REMOVED lines=20> */
.L_x_274:
[----:B------:R-:W-:Y:S05]  /*1460*/  BSYNC.RECONVERGENT B4 ;  /* 0x0000000000047941 */ /* 0x000fea0003800200 */
.L_x_273:
        /* <DEDUP_REMOVED lines=25> */
.L_x_276:
[----:B------:R-:W-:Y:S05]  /*1600*/  BSYNC.RECONVERGENT B4 ;  /* 0x0000000000047941 */ /* 0x000fea0003800200 */
.L_x_275:
        /* <DEDUP_REMOVED lines=20> */
.L_x_278:
[----:B------:R-:W-:Y:S05]  /*1750*/  BSYNC.RECONVERGENT B4 ;  /* 0x0000000000047941 */ /* 0x000fea0003800200 */
.L_x_277:
        /* <DEDUP_REMOVED lines=25> */
.L_x_280:
[----:B------:R-:W-:Y:S05]  /*18f0*/  BSYNC.RECONVERGENT B4 ;  /* 0x0000000000047941 */ /* 0x000fea0003800200 */
.L_x_279:
        /* <DEDUP_REMOVED lines=20> */
.L_x_282:
[----:B------:R-:W-:Y:S05]  /*1a40*/  BSYNC.RECONVERGENT B4 ;  /* 0x0000000000047941 */ /* 0x000fea0003800200 */
.L_x_281:
        /* <DEDUP_REMOVED lines=25> */
.L_x_284:
[----:B------:R-:W-:Y:S05]  /*1be0*/  BSYNC.RECONVERGENT B4 ;  /* 0x0000000000047941 */ /* 0x000fea0003800200 */
.L_x_283:
        /* <DEDUP_REMOVED lines=20> */
.L_x_286:
[----:B------:R-:W-:Y:S05]  /*1d30*/  BSYNC.RECONVERGENT B4 ;  /* 0x0000000000047941 */ /* 0x000fea0003800200 */
.L_x_285:
[----:B------:R-:W-:Y:S01]  /*1d40*/  IADD3 R10, P0, PT, R10, 0x8000, RZ ;  /* 0x000080000a0a7810 */ /* 0x000fe20007f1e0ff */
[----:B------:R-:W-:Y:S01]  /*1d50*/  DADD R8, R8, R18 ;  /* 0x0000000008087229 */ /* 0x000fe20000000012 */
[----:B------:R-:W-:-:S03]  /*1d60*/  VIADD R6, R6, 0x1000 ;  /* 0x0000100006067836 */ /* 0x000fc60000000000 */
[----:B------:R-:W-:Y:S01]  /*1d70*/  IMAD.X R11, RZ, RZ, R11, P0 ;  /* 0x000000ffff0b7224 */ /* 0x000fe200000e060b */
[----:B------:R-:W-:Y:S07]  /*1d80*/  @P1 BRA `(.L_x_287) ;  /* 0xffffffe800081947 */ /* 0x000fee000383ffff */
.L_x_254:
[----:B------:R-:W-:Y:S05]  /*1d90*/  BSYNC.RECONVERGENT B2 ;  /* 0x0000000000027941 */ /* 0x000fea0003800200 */
.L_x_253:
[----:B------:R-:W-:-:S13]  /*1da0*/  ISETP.NE.AND P0, PT, R0, RZ, PT ;  /* 0x000000ff0000720c */ /* 0x000fda0003f05270 */
[----:B------:R-:W-:Y:S05]  /*1db0*/  @!P0 BRA `(.L_x_252) ;  /* 0x0000001400748947 */ /* 0x000fea0003800000 */
[----:B------:R-:W-:Y:S01]  /*1dc0*/  ISETP.GE.U32.AND P0, PT, R0, 0x4, PT ;  /* 0x000000040000780c */ /* 0x000fe20003f06070 */
[----:B------:R-:W-:-:S12]  /*1dd0*/  BSSY.RECONVERGENT B2, `(.L_x_288) ;  /* 0x00000c1000027945 */ /* 0x000fd80003800200 */
[----:B------:R-:W-:Y:S05]  /*1de0*/  @!P0 BRA `(.L_x_289) ;  /* 0x0000000800fc8947 */ /* 0x000fea0003800000 */
[----:B------:R-:W0:Y:S02]  /*1df0*/  LDC.64 R10, c[0x0][0x380] ;  /* 0x0000e000ff0a7b82 */ /* 0x000e240000000a00 */
[----:B0-----:R-:W-:-:S05]  /*1e00*/  IMAD.WIDE R10, R6, 0x8, R10 ;  /* 0x00000008060a7825 */ /* 0x001fca00078e020a */
        /* <DEDUP_REMOVED lines=24> */
.L_x_291:
[----:B------:R-:W-:Y:S05]  /*1f90*/  BSYNC.RECONVERGENT B4 ;  /* 0x0000000000047941 */ /* 0x000fea0003800200 */
.L_x_290:
        /* <DEDUP_REMOVED lines=20> */
.L_x_293:
[----:B------:R-:W-:Y:S05]  /*20e0*/  BSYNC.RECONVERGENT B4 ;  /* 0x0000000000047941 */ /* 0x000fea0003800200 */
.L_x_292:
        /* <DEDUP_REMOVED lines=25> */
.L_x_295:
[----:B------:R-:W-:Y:S05]  /*2280*/  BSYNC.RECONVERGENT B4 ;  /* 0x0000000000047941 */ /* 0x000fea0003800200 */
.L_x_294:
        /* <DEDUP_REMOVED lines=20> */
.L_x_297:
[----:B------:R-:W-:Y:S05]  /*23d0*/  BSYNC.RECONVERGENT B4 ;  /* 0x0000000000047941 */ /* 0x000fea0003800200 */
.L_x_296:
        /* <DEDUP_REMOVED lines=25> */
.L_x_299:
[----:B------:R-:W-:Y:S05]  /*2570*/  BSYNC.RECONVERGENT B4 ;  /* 0x0000000000047941 */ /* 0x000fea0003800200 */
.L_x_298:
        /* <DEDUP_REMOVED lines=20> */
.L_x_301:
[----:B------:R-:W-:Y:S05]  /*26c0*/  BSYNC.RECONVERGENT B4 ;  /* 0x0000000000047941 */ /* 0x000fea0003800200 */
.L_x_300:
        /* <DEDUP_REMOVED lines=25> */
.L_x_303:
[----:B------:R-:W-:Y:S05]  /*2860*/  BSYNC.RECONVERGENT B4 ;  /* 0x0000000000047941 */ /* 0x000fea0003800200 */
.L_x_302:
        /* <DEDUP_REMOVED lines=20> */
.L_x_305:
[----:B------:R-:W-:Y:S05]  /*29b0*/  BSYNC.RECONVERGENT B4 ;  /* 0x0000000000047941 */ /* 0x000fea0003800200 */
.L_x_304:
[----:B------:R-:W-:Y:S01]  /*29c0*/  DADD R8, R8, R18 ;  /* 0x0000000008087229 */ /* 0x000fe20000000012 */
[----:B------:R-:W-:-:S10]  /*29d0*/  VIADD R6, R6, 0x800 ;  /* 0x0000080006067836 */ /* 0x000fd40000000000 */
.L_x_289:
[----:B------:R-:W-:Y:S05]  /*29e0*/  BSYNC.RECONVERGENT B2 ;  /* 0x0000000000027941 */ /* 0x000fea0003800200 */
.L_x_288:
[----:B------:R-:W-:-:S13]  /*29f0*/  LOP3.LUT P0, R2, R2, 0x3, RZ, 0xc0, !PT ;  /* 0x0000000302027812 */ /* 0x000fda000780c0ff */
[----:B------:R-:W-:Y:S05]  /*2a00*/  @!P0 BRA `(.L_x_252) ;  /* 0x0000000800608947 */ /* 0x000fea0003800000 */
[----:B------:R-:W-:Y:S01]  /*2a10*/  ISETP.NE.AND P0, PT, R2, 0x1, PT ;  /* 0x000000010200780c */ /* 0x000fe20003f05270 */
[----:B------:R-:W-:-:S12]  /*2a20*/  BSSY.RECONVERGENT B2, `(.L_x_306) ;  /* 0x0000063000027945 */ /* 0x000fd80003800200 */
[----:B------:R-:W-:Y:S05]  /*2a30*/  @!P0 BRA `(.L_x_307) ;  /* 0x0000000400848947 */ /* 0x000fea0003800000 */
[----:B------:R-:W0:Y:S02]  /*2a40*/  LDC.64 R10, c[0x0][0x380] ;  /* 0x0000e000ff0a7b82 */ /* 0x000e240000000a00 */
[----:B0-----:R-:W-:-:S05]  /*2a50*/  IMAD.WIDE R10, R6, 0x8, R10 ;  /* 0x00000008060a7825 */ /* 0x001fca00078e020a */
        /* <DEDUP_REMOVED lines=22> */
[----:B------:R-:W-:Y:S05]  /*2bc0*/  CALL.REL.NOINC `($__internal_1_$__cuda_sm20_div_rn_f64_full) ;  /* 0x00000074004c7944 */ /* 0x000fea0003c00000 */
[----:B------:R-:W-:-:S07]  /*2bd0*/  IMAD.MOV.U32 R19, RZ, RZ, R17 ;  /* 0x000000ffff137224 */ /* 0x000fce00078e0011 */
.L_x_309:
[----:B------:R-:W-:Y:S05]  /*2be0*/  BSYNC.RECONVERGENT B4 ;  /* 0x0000000000047941 */ /* 0x000fea0003800200 */
.L_x_308:
        /* <DEDUP_REMOVED lines=19> */
[----:B------:R-:W-:-:S07]  /*2d20*/  MOV R19, R17 ;  /* 0x0000001100137202 */ /* 0x000fce0000000f00 */
.L_x_311:
[----:B------:R-:W-:Y:S05]  /*2d30*/  BSYNC.RECONVERGENT B4 ;  /* 0x0000000000047941 */ /* 0x000fea0003800200 */
.L_x_310:
        /* <DEDUP_REMOVED lines=24> */
[----:B------:R-:W-:-:S07]  /*2ec0*/  MOV R16, R18 ;  /* 0x0000001200107202 */ /* 0x000fce0000000f00 */
.L_x_313:
[----:B------:R-:W-:Y:S05]  /*2ed0*/  BSYNC.RECONVERGENT B4 ;  /* 0x0000000000047941 */ /* 0x000fea0003800200 */
.L_x_312:
        /* <DEDUP_REMOVED lines=20> */
.L_x_315:
[----:B------:R-:W-:Y:S05]  /*3020*/  BSYNC.RECONVERGENT B4 ;  /* 0x0000000000047941 */ /* 0x000fea0003800200 */
.L_x_314:
[----:B------:R-:W-:Y:S01]  /*3030*/  DADD R8, R8, R18 ;  /* 0x0000000008087229 */ /* 0x000fe20000000012 */
[----:B------:R-:W-:-:S10]  /*3040*/  VIADD R6, R6, 0x400 ;  /* 0x0000040006067836 */ /* 0x000fd40000000000 */
.L_x_307:
[----:B------:R-:W-:Y:S05]  /*3050*/  BSYNC.RECONVERGENT B2 ;  /* 0x0000000000027941 */ /* 0x000fea0003800200 */
.L_x_306:
[----:B------:R-:W-:-:S13]  /*3060*/  LOP3.LUT P0, RZ, R3, 0x200, RZ, 0xc0, !PT ;  /* 0x0000020003ff7812 */ /* 0x000fda000780c0ff */
[----:B------:R-:W-:Y:S05]  /*3070*/  @P0 BRA `(.L_x_252) ;  /* 0x0000000000c40947 */ /* 0x000fea0003800000 */
[----:B------:R-:W0:Y:S02]  /*3080*/  LDC.64 R2, c[0x0][0x380] ;  /* 0x0000e000ff027b82 */ /* 0x000e240000000a00 */
[----:B0-----:R-:W-:-:S06]  /*3090*/  IMAD.WIDE R2, R6, 0x8, R2 ;  /* 0x0000000806027825 */ /* 0x001fcc00078e0202 */
        /* <DEDUP_REMOVED lines=24> */
.L_x_317:
[----:B------:R-:W-:Y:S05]  /*3220*/  BSYNC.RECONVERGENT B2 ;  /* 0x0000000000027941 */ /* 0x000fea0003800200 */
.L_x_316:
        /* <DEDUP_REMOVED lines=20> */
.L_x_319:
[----:B------:R-:W-:Y:S05]  /*3370*/  BSYNC.RECONVERGENT B2 ;  /* 0x0000000000027941 */ /* 0x000fea0003800200 */
.L_x_318:
[----:B------:R-:W-:-:S11]  /*3380*/  DADD R8, R8, R18 ;  /* 0x0000000008087229 */ /* 0x000fd60000000012 */
.L_x_252:
[----:B------:R-:W-:Y:S05]  /*3390*/  BSYNC.RECONVERGENT B3 ;  /* 0x0000000000037941 */ /* 0x000fea0003800200 */
.L_x_251:
[----:B------:R-:W0:Y:S02]  /*33a0*/  LDC.64 R2, c[0x0][0x390] ;  /* 0x0000e400ff027b82 */ /* 0x000e240000000a00 */
[----:B0-----:R-:W-:-:S04]  /*33b0*/  ISETP.GE.U32.AND P0, PT, R2, 0x200, PT ;  /* 0x000002000200780c */ /* 0x001fc80003f06070 */
[----:B------:R-:W-:-:S13]  /*33c0*/  ISETP.GE.U32.AND.EX P0, PT, R3, RZ, PT, P0 ;  /* 0x000000ff0300720c */ /* 0x000fda0003f06100 */
[----:B------:R-:W-:Y:S05]  /*33d0*/  @!P0 BRA `(.L_x_320) ;  /* 0x0000000400148947 */ /* 0x000fea0003800000 */
        /* <DEDUP_REMOVED lines=14> */
[----:B------:R-:W1:Y:S01]  /*34c0*/  @!P1 S2R R12, SR_CgaCtaId ;  /* 0x00000000000c9919 */ /* 0x000e620000008800 */
[----:B0-----:R-:W-:-:S10]  /*34d0*/  DADD R2, R2, R6 ;  /* 0x0000000002027229 */ /* 0x001fd40000000006 */
[----:B------:R-:W-:Y:S02]  /*34e0*/  FSEL R10, R6, R2, P0 ;  /* 0x00000002060a7208 */ /* 0x000fe40000000000 */
[----:B------:R-:W-:Y:S02]  /*34f0*/  FSEL R11, R7, R3, P0 ;  /* 0x00000003070b7208 */ /* 0x000fe40000000000 */
[----:B------:R-:W-:Y:S01]  /*3500*/  ISETP.GT.AND P0, PT, R13, 0x1b, PT ;  /* 0x0000001b0d00780c */ /* 0x000fe20003f04270 */
[----:B------:R-:W-:Y:S01]  /*3510*/  SHFL.DOWN PT, R2, R10, 0x4, 0x1f ;  /* 0x08801f000a027f89 */ /* 0x000fe200000e0000 */
[----:B-1----:R-:W-:-:S03]  /*3520*/  @!P1 LEA R5, R12, R5, 0x18 ;  /* 0x000000050c059211 */ /* 0x002fc600078ec0ff */
[----:B------:R-:W0:Y:S02]  /*3530*/  SHFL.DOWN PT, R3, R11, 0x4, 0x1f ;  /* 0x08801f000b037f89 */ /* 0x000e2400000e0000 */
        /* <DEDUP_REMOVED lines=11> */
[----:B------:R-:W-:Y:S04]  /*35f0*/  SHFL.DOWN PT, R2, R6, 0x10, 0x1f ;  /* 0x0a001f0006027f89 */ /* 0x000fe800000e0000 */
[----:B------:R-:W0:Y:S02]  /*3600*/  SHFL.DOWN PT, R3, R7, 0x10, 0x1f ;  /* 0x0a001f0007037f89 */ /* 0x000e2400000e0000 */
[----:B0-----:R-:W-:-:S07]  /*3610*/  DADD R2, R2, R6 ;  /* 0x0000000002027229 */ /* 0x001fce0000000006 */
[----:B------:R0:W-:Y:S01]  /*3620*/  @!P1 STS.64 [R5+0x10], R2 ;  /* 0x0000100205009388 */ /* 0x0001e20000000a00 */
[----:B------:R-:W-:Y:S01]  /*3630*/  BAR.SYNC.DEFER_BLOCKING 0x0 ;  /* 0x0000000000007b1d */ /* 0x000fe20000010000 */
[----:B------:R-:W-:Y:S02]  /*3640*/  ISETP.NE.AND P1, PT, R4, RZ, PT ;  /* 0x000000ff0400720c */ /* 0x000fe40003f25270 */
[----:B------:R-:W-:Y:S02]  /*3650*/  FSEL R6, R6, R2, P0 ;  /* 0x0000000206067208 */ /* 0x000fe40000000000 */
[----:B------:R-:W-:-:S09]  /*3660*/  FSEL R7, R7, R3, P0 ;  /* 0x0000000307077208 */ /* 0x000fd20000000000 */
[----:B0-----:R-:W-:Y:S05]  /*3670*/  @P1 BRA `(.L_x_321) ;  /* 0x0000006800841947 */ /* 0x001fea0003800000 */
        /* <DEDUP_REMOVED lines=27> */
.L_x_320:
[----:B------:R-:W-:Y:S01]  /*3830*/  LOP3.LUT R0, R4, 0x3e0, RZ, 0xc0, !PT ;  /* 0x000003e004007812 */ /* 0x000fe200078ec0ff */
[----:B------:R-:W0:Y:S03]  /*3840*/  S2R R14, SR_LANEID ;  /* 0x00000000000e7919 */ /* 0x000e260000000000 */
[----:B------:R-:W-:Y:S01]  /*3850*/  LOP3.LUT R7, RZ, R0, RZ, 0x33, !PT ;  /* 0x00000000ff077212 */ /* 0x000fe200078e33ff */
[----:B------:R-:W-:-:S03]  /*3860*/  VIADD R5, R0, 0x20 ;  /* 0x0000002000057836 */ /* 0x000fc60000000000 */
[-C--:B------:R-:W-:Y:S02]  /*3870*/  IADD3 R7, PT, PT, R7, R2.reuse, RZ ;  /* 0x0000000207077210 */ /* 0x080fe40007ffe0ff */
[----:B------:R-:W-:-:S04]  /*3880*/  ISETP.GT.U32.AND P0, PT, R5, R2, PT ;  /* 0x000000020500720c */ /* 0x000fc80003f04070 */
[----:B------:R-:W-:-:S05]  /*3890*/  SEL R5, R7, 0x1f, P0 ;  /* 0x0000001f07057807 */ /* 0x000fca0000000000 */
[----:B------:R-:W-:Y:S04]  /*38a0*/  SHFL.DOWN PT, R6, R8, 0x1, R5 ;  /* 0x0820000008067989 */ /* 0x000fe800000e0005 */
[----:B------:R-:W1:Y:S01]  /*38b0*/  SHFL.DOWN PT, R7, R9, 0x1, R5 ;  /* 0x0820000009077989 */ /* 0x000e6200000e0005 */
[C---:B0-----:R-:W-:Y:S01]  /*38c0*/  ISETP.GE.AND P0, PT, R14.reuse, R5, PT ;  /* 0x000000050e00720c */ /* 0x041fe20003f06270 */
[C---:B------:R-:W-:Y:S01]  /*38d0*/  VIADD R0, R14.reuse, 0x2 ;  /* 0x000000020e007836 */ /* 0x040fe20000000000 */
[----:B------:R-:W-:Y:S01]  /*38e0*/  ISETP.NE.AND P1, PT, R14, RZ, PT ;  /* 0x000000ff0e00720c */ /* 0x000fe20003f25270 */
[----:B-1----:R-:W-:-:S10]  /*38f0*/  DADD R6, R6, R8 ;  /* 0x0000000006067229 */ /* 0x002fd40000000008 */
[----:B------:R-:W-:Y:S02]  /*3900*/  FSEL R10, R6, R8, !P0 ;  /* 0x00000008060a7208 */ /* 0x000fe40004000000 */
[----:B------:R-:W-:Y:S02]  /*3910*/  FSEL R11, R7, R9, !P0 ;  /* 0x00000009070b7208 */ /* 0x000fe40004000000 */
[----:B------:R-:W-:Y:S01]  /*3920*/  ISETP.GT.AND P0, PT, R0, R5, PT ;  /* 0x000000050000720c */ /* 0x000fe20003f04270 */
[----:B------:R-:W-:Y:S01]  /*3930*/  SHFL.DOWN PT, R6, R10, 0x2, R5 ;  /* 0x084000000a067989 */ /* 0x000fe200000e0005 */
[----:B------:R-:W-:-:S03]  /*3940*/  VIADD R0, R14, 0x4 ;  /* 0x000000040e007836 */ /* 0x000fc60000000000 */
[----:B------:R-:W0:Y:S02]  /*3950*/  SHFL.DOWN PT, R7, R11, 0x2, R5 ;  /* 0x084000000b077989 */ /* 0x000e2400000e0005 */
[----:B0-----:R-:W-:-:S10]  /*3960*/  DADD R6, R6, R10 ;  /* 0x0000000006067229 */ /* 0x001fd4000000000a */
[----:B------:R-:W-:Y:S02]  /*3970*/  FSEL R12, R10, R6, P0 ;  /* 0x000000060a0c7208 */ /* 0x000fe40000000000 */
[----:B------:R-:W-:Y:S02]  /*3980*/  FSEL R13, R11, R7, P0 ;  /* 0x000000070b0d7208 */ /* 0x000fe40000000000 */
[----:B------:R-:W-:Y:S01]  /*3990*/  ISETP.GT.AND P0, PT, R0, R5, PT ;  /* 0x000000050000720c */ /* 0x000fe20003f04270 */
[----:B------:R-:W-:Y:S01]  /*39a0*/  SHFL.DOWN PT, R6, R12, 0x4, R5 ;  /* 0x088000000c067989 */ /* 0x000fe200000e0005 */
[----:B------:R-:W-:-:S03]  /*39b0*/  VIADD R0, R14, 0x8 ;  /* 0x000000080e007836 */ /* 0x000fc60000000000 */
[----:B------:R-:W0:Y:S02]  /*39c0*/  SHFL.DOWN PT, R7, R13, 0x4, R5 ;  /* 0x088000000d077989 */ /* 0x000e2400000e0005 */
[----:B0-----:R-:W-:-:S10]  /*39d0*/  DADD R6, R6, R12 ;  /* 0x0000000006067229 */ /* 0x001fd4000000000c */
[----:B------:R-:W-:Y:S02]  /*39e0*/  FSEL R8, R12, R6, P0 ;  /* 0x000000060c087208 */ /* 0x000fe40000000000 */
[----:B------:R-:W-:Y:S01]  /*39f0*/  FSEL R9, R13, R7, P0 ;  /* 0x000000070d097208 */ /* 0x000fe20000000000 */
        /* <DEDUP_REMOVED lines=8> */
[----:B------:R-:W-:Y:S01]  /*3a80*/  @!P1 MOV R9, 0x400 ;  /* 0x0000040000099802 */ /* 0x000fe20000000f00 */
[----:B------:R-:W-:Y:S01]  /*3a90*/  SHFL.DOWN PT, R6, R10, 0x10, R5 ;  /* 0x0a0000000a067989 */ /* 0x000fe200000e0005 */
[----:B------:R-:W-:Y:S02]  /*3aa0*/  @!P1 SHF.R.U32.HI R8, RZ, 0x2, R4 ;  /* 0x00000002ff089819 */ /* 0x000fe40000011604 */
[----:B0-----:R-:W-:Y:S01]  /*3ab0*/  @!P1 LEA R9, R12, R9, 0x18 ;  /* 0x000000090c099211 */ /* 0x001fe200078ec0ff */
[----:B------:R-:W0:Y:S01]  /*3ac0*/  SHFL.DOWN PT, R7, R11, 0x10, R5 ;  /* 0x0a0000000b077989 */ /* 0x000e2200000e0005 */
[----:B------:R-:W-:-:S02]  /*3ad0*/  @!P1 LOP3.LUT R8, R8, 0xf8, RZ, 0xc0, !PT ;  /* 0x000000f808089812 */ /* 0x000fc400078ec0ff */
[----:B------:R-:W-:-:S03]  /*3ae0*/  ISETP.GT.AND P0, PT, R0, R5, PT ;  /* 0x000000050000720c */ /* 0x000fc60003f04270 */
[----:B------:R-:W-:Y:S01]  /*3af0*/  @!P1 IMAD.IADD R9, R8, 0x1, R9 ;  /* 0x0000000108099824 */ /* 0x000fe200078e0209 */
[----:B0-----:R-:W-:-:S10]  /*3b00*/  DADD R6, R6, R10 ;  /* 0x0000000006067229 */ /* 0x001fd4000000000a */
[----:B------:R-:W-:Y:S02]  /*3b10*/  FSEL R6, R10, R6, P0 ;  /* 0x000000060a067208 */ /* 0x000fe40000000000 */
[----:B------:R-:W-:-:S05]  /*3b20*/  FSEL R7, R11, R7, P0 ;  /* 0x000000070b077208 */ /* 0x000fca0000000000 */
[----:B------:R0:W-:Y:S01]  /*3b30*/  @!P1 STS.64 [R9+0x10], R6 ;  /* 0x0000100609009388 */ /* 0x0001e20000000a00 */
[----:B------:R-:W-:Y:S01]  /*3b40*/  BAR.SYNC.DEFER_BLOCKING 0x0 ;  /* 0x0000000000007b1d */ /* 0x000fe20000010000 */
[----:B------:R-:W-:-:S13]  /*3b50*/  ISETP.NE.AND P1, PT, R4, RZ, PT ;  /* 0x000000ff0400720c */ /* 0x000fda0003f25270 */
[----:B0-----:R-:W-:Y:S05]  /*3b60*/  @P1 BRA `(.L_x_321) ;  /* 0x0000006400481947 */ /* 0x001fea0003800000 */
[----:B------:R-:W0:Y:S01]  /*3b70*/  S2UR UR5, SR_CgaCtaId ;  /* 0x00000000000579c3 */ /* 0x000e220000008800 */
[----:B------:R-:W-:Y:S01]  /*3b80*/  UMOV UR4, 0x400 ;  /* 0x0000040000047882 */ /* 0x000fe20000000000 */
[----:B------:R-:W-:-:S04]  /*3b90*/  ISETP.GT.U32.AND P0, PT, R2, 0x20, PT ;  /* 0x000000200200780c */ /* 0x000fc80003f04070 */
[----:B------:R-:W-:Y:S01]  /*3ba0*/  ISETP.GT.U32.AND.EX P0, PT, R3, RZ, PT, P0 ;  /* 0x000000ff0300720c */ /* 0x000fe20003f04100 */
[----:B0-----:R-:W-:-:S09]  /*3bb0*/  ULEA UR4, UR5, UR4, 0x18 ;  /* 0x0000000405047291 */ /* 0x001fd2000f8ec0ff */
[----:B------:R-:W0:Y:S04]  /*3bc0*/  LDS.64 R4, [UR4+0x18] ;  /* 0x00001804ff047984 */ /* 0x000e280008000a00 */
[----:B------:R-:W1:Y:S01]  /*3bd0*/  LDS.128 R8, [UR4+0x20] ;  /* 0x00002004ff087984 */ /* 0x000e620008000c00 */
[----:B0-----:R-:W-:-:S10]  /*3be0*/  DADD R4, R6, R4 ;  /* 0x0000000006047229 */ /* 0x001fd40000000004 */
[----:B------:R-:W-:Y:S02]  /*3bf0*/  FSEL R12, R4, R6, P0 ;  /* 0x00000006040c7208 */ /* 0x000fe40000000000 */
[----:B------:R-:W-:Y:S02]  /*3c00*/  FSEL R13, R5, R7, P0 ;  /* 0x00000007050d7208 */ /* 0x000fe40000000000 */
[----:B------:R-:W0:Y:S01]  /*3c10*/  LDS.128 R4, [UR4+0x30] ;  /* 0x00003004ff047984 */ /* 0x000e220008000c00 */
[----:B------:R-:W-:-:S03]  /*3c20*/  ISETP.GT.U32.AND P0, PT, R2, 0x40, PT ;  /* 0x000000400200780c */ /* 0x000fc60003f04070 */
[----:B-1----:R-:W-:Y:S01]  /*3c30*/  DADD R8, R8, R12 ;  /* 0x0000000008087229 */ /* 0x002fe2000000000c */
[----:B------:R-:W-:-:S09]  /*3c40*/  ISETP.GT.U32.AND.EX P0, PT, R3, RZ, PT, P0 ;  /* 0x000000ff0300720c */ /* 0x000fd20003f04100 */
[----:B------:R-:W-:Y:S02]  /*3c50*/  FSEL R8, R8, R12, P0 ;  /* 0x0000000c08087208 */ /* 0x000fe40000000000 */
[----:B------:R-:W-:Y:S02]  /*3c60*/  FSEL R9, R9, R13, P0 ;  /* 0x0000000d09097208 */ /* 0x000fe40000000000 */
[----:B------:R-:W-:-:S04]  /*3c70*/  ISETP.GT.U32.AND P0, PT, R2, 0x60, PT ;  /* 0x000000600200780c */ /* 0x000fc80003f04070 */
[----:B------:R-:W-:Y:S01]  /*3c80*/  DADD R10, R8, R10 ;  /* 0x00000000080a7229 */ /* 0x000fe2000000000a */
[----:B------:R-:W-:-:S09]  /*3c90*/  ISETP.GT.U32.AND.EX P0, PT, R3, RZ, PT, P0 ;  /* 0x000000ff0300720c */ /* 0x000fd20003f04100 */
[----:B------:R-:W-:Y:S02]  /*3ca0*/  FSEL R12, R10, R8, P0 ;  /* 0x000000080a0c7208 */ /* 0x000fe40000000000 */
[----:B------:R-:W-:Y:S02]  /*3cb0*/  FSEL R13, R11, R9, P0 ;  /* 0x000000090b0d7208 */ /* 0x000fe40000000000 */
[----:B------:R-:W1:Y:S01]  /*3cc0*/  LDS.128 R8, [UR4+0x40] ;  /* 0x00004004ff087984 */ /* 0x000e620008000c00 */
[----:B------:R-:W-:-:S03]  /*3cd0*/  ISETP.GT.U32.AND P0, PT, R2, 0x80, PT ;  /* 0x000000800200780c */ /* 0x000fc60003f04070 */
[----:B0-----:R-:W-:Y:S01]  /*3ce0*/  DADD R4, R4, R12 ;  /* 0x0000000004047229 */ /* 0x001fe2000000000c */
        /* <DEDUP_REMOVED lines=52> */
[----:B------:R-:W-:-:S04]  /*4030*/  ISETP.GT.U32.AND P0, PT, R2, 0x1c0, PT ;  /* 0x000001c00200780c */ /* 0x000fc80003f04070 */
        /* <DEDUP_REMOVED lines=8> */
[----:B------:R-:W-:Y:S01]  /*40c0*/  FSEL R7, R11, R5, P0 ;  /* 0x000000050b077208 */ /* 0x000fe20000000000 */
[----:B------:R-:W-:Y:S06]  /*40d0*/  BRA `(.L_x_321) ;  /* 0x0000005c00ec7947 */ /* 0x000fec0003800000 */
.L_x_244:
[----:B------:R-:W0:Y:S01]  /*40e0*/  S2R R14, SR_TID.X ;  /* 0x00000000000e7919 */ /* 0x000e220000002100 */
[----:B------:R-:W0:Y:S02]  /*40f0*/  LDC.64 R22, c[0x0][0x380] ;  /* 0x0000e000ff167b82 */ /* 0x000e240000000a00 */
[----:B0-----:R-:W-:-:S05]  /*4100*/  IMAD.WIDE.U32 R22, R14, 0x8, R22 ;  /* 0x000000080e167825 */ /* 0x001fca00078e0016 */
        /* <DEDUP_REMOVED lines=24> */
.L_x_323:
[----:B------:R-:W-:Y:S05]  /*4290*/  BSYNC.RECONVERGENT B2 ;  /* 0x0000000000027941 */ /* 0x000fea0003800200 */
.L_x_322:
        /* <DEDUP_REMOVED lines=19> */
[----:B------:R-:W-:Y:S02]  /*43d0*/  IMAD.MOV.U32 R12, RZ, RZ, R18 ;  /* 0x000000ffff0c7224 */ /* 0x000fe400078e0012 */
[----:B------:R-:W-:-:S07]  /*43e0*/  IMAD.MOV.U32 R13, RZ, RZ, R17 ;  /* 0x000000ffff0d7224 */ /* 0x000fce00078e0011 */
.L_x_325:
[----:B------:R-:W-:Y:S05]  /*43f0*/  BSYNC.RECONVERGENT B2 ;  /* 0x0000000000027941 */ /* 0x000fea0003800200 */
.L_x_324:
        /* <DEDUP_REMOVED lines=24> */
.L_x_327:
[----:B------:R-:W-:Y:S05]  /*4580*/  BSYNC.RECONVERGENT B2 ;  /* 0x0000000000027941 */ /* 0x000fea0003800200 */
.L_x_326:
        /* <DEDUP_REMOVED lines=18> */
[----:B------:R-:W-:Y:S05]  /*46b0*/  CALL.REL.NOINC `($__internal_1_$__cuda_sm20_div_rn_f64_full) ;  /* 0x0000005800907944 */ /* 0x000fea0003c00000 */
[----:B------:R-:W-:Y:S02]  /*46c0*/  IMAD.MOV.U32 R10, RZ, RZ, R18 ;  /* 0x000000ffff0a7224 */ /* 0x000fe400078e0012 */
[----:B------:R-:W-:-:S07]  /*46d0*/  IMAD.MOV.U32 R11, RZ, RZ, R17 ;  /* 0x000000ffff0b7224 */ /* 0x000fce00078e0011 */
.L_x_329:
[----:B------:R-:W-:Y:S05]  /*46e0*/  BSYNC.RECONVERGENT B2 ;  /* 0x0000000000027941 */ /* 0x000fea0003800200 */
.L_x_328:
        /* <DEDUP_REMOVED lines=24> */
.L_x_331:
[----:B------:R-:W-:Y:S05]  /*4870*/  BSYNC.RECONVERGENT B2 ;  /* 0x0000000000027941 */ /* 0x000fea0003800200 */
.L_x_330:
        /* <DEDUP_REMOVED lines=19> */
[----:B------:R-:W-:Y:S02]  /*49b0*/  IMAD.MOV.U32 R8, RZ, RZ, R18 ;  /* 0x000000ffff087224 */ /* 0x000fe400078e0012 */
[----:B------:R-:W-:-:S07]  /*49c0*/  IMAD.MOV.U32 R9, RZ, RZ, R17 ;  /* 0x000000ffff097224 */ /* 0x000fce00078e0011 */
.L_x_333:
[----:B------:R-:W-:Y:S05]  /*49d0*/  BSYNC.RECONVERGENT B2 ;  /* 0x0000000000027941 */ /* 0x000fea0003800200 */
.L_x_332:
        /* <DEDUP_REMOVED lines=24> */
.L_x_335:
[----:B------:R-:W-:Y:S05]  /*4b60*/  BSYNC.RECONVERGENT B2 ;  /* 0x0000000000027941 */ /* 0x000fea0003800200 */
.L_x_334:
        /* <DEDUP_REMOVED lines=19> */
[----:B------:R-:W-:Y:S01]  /*4ca0*/  MOV R6, R18 ;  /* 0x0000001200067202 */ /* 0x000fe20000000f00 */
[----:B------:R-:W-:-:S07]  /*4cb0*/  IMAD.MOV.U32 R7, RZ, RZ, R17 ;  /* 0x000000ffff077224 */ /* 0x000fce00078e0011 */
.L_x_337:
[----:B------:R-:W-:Y:S05]  /*4cc0*/  BSYNC.RECONVERGENT B2 ;  /* 0x0000000000027941 */ /* 0x000fea0003800200 */
.L_x_336:
        /* <DEDUP_REMOVED lines=24> */
.L_x_339:
[----:B------:R-:W-:Y:S05]  /*4e50*/  BSYNC.RECONVERGENT B2 ;  /* 0x0000000000027941 */ /* 0x000fea0003800200 */
.L_x_338:
        /* <DEDUP_REMOVED lines=21> */
.L_x_341:
[----:B------:R-:W-:Y:S05]  /*4fb0*/  BSYNC.RECONVERGENT B2 ;  /* 0x0000000000027941 */ /* 0x000fea0003800200 */
.L_x_340:
        /* <DEDUP_REMOVED lines=24> */
.L_x_343:
[----:B------:R-:W-:Y:S05]  /*5140*/  BSYNC.RECONVERGENT B2 ;  /* 0x0000000000027941 */ /* 0x000fea0003800200 */
.L_x_342:
        /* <DEDUP_REMOVED lines=21> */
.L_x_345:
[----:B------:R-:W-:Y:S05]  /*52a0*/  BSYNC.RECONVERGENT B2 ;  /* 0x0000000000027941 */ /* 0x000fea0003800200 */
.L_x_344:
        /* <DEDUP_REMOVED lines=24> */
.L_x_347:
[----:B------:R-:W-:Y:S05]  /*5430*/  BSYNC.RECONVERGENT B2 ;  /* 0x0000000000027941 */ /* 0x000fea0003800200 */
.L_x_346:
        /* <DEDUP_REMOVED lines=20> */
.L_x_349:
[----:B------:R-:W-:Y:S05]  /*5580*/  BSYNC.RECONVERGENT B2 ;  /* 0x0000000000027941 */ /* 0x000fea0003800200 */
.L_x_348:
[----:B------:R-:W-:Y:S01]  /*5590*/  DADD R10, R10, R12 ;  /* 0x000000000a0a7229 */ /* 0x000fe2000000000c */
[----:B------:R-:W0:Y:S01]  /*55a0*/  LDCU.64 UR4, c[0x0][0x390] ;  /* 0x00007200ff0477ac */ /* 0x000e220008000a00 */
[----:B------:R-:W-:Y:S02]  /*55b0*/  IMAD.MOV.U32 R15, RZ, RZ, 0xe00 ;  /* 0x00000e00ff0f7424 */ /* 0x000fe400078e00ff */
[----:B------:R-:W-:-:S04]  /*55c0*/  IMAD.MOV.U32 R0, RZ, RZ, RZ ;  /* 0x000000ffff007224 */ /* 0x000fc800078e00ff */
[----:B------:R-:W-:-:S08]  /*55d0*/  DADD R10, R10, R8 ;  /* 0x000000000a0a7229 */ /* 0x000fd00000000008 */
[----:B------:R-:W-:Y:S01]  /*55e0*/  DADD R10, R10, R6 ;  /* 0x000000000a0a7229 */ /* 0x000fe20000000006 */
[----:B0-----:R-:W-:-:S04]  /*55f0*/  UIADD3 UR8, UP0, UPT, UR4, -0xe00, URZ ;  /* 0xfffff20004087890 */ /* 0x001fc8000ff1e0ff */
[----:B------:R-:W-:-:S03]  /*5600*/  UIADD3.X UR9, UPT, UPT, UR5, -0x1, URZ, UP0, !UPT ;  /* 0xffffffff05097890 */ /* 0x000fc600087fe4ff */
[----:B------:R-:W-:Y:S01]  /*5610*/  DADD R10, R10, R4 ;  /* 0x000000000a0a7229 */ /* 0x000fe20000000004 */
[----:B------:R-:W-:-:S04]  /*5620*/  UISETP.GE.U32.AND UP0, UPT, UR8, 0xe00, UPT ;  /* 0x00000e000800788c */ /* 0x000fc8000bf06070 */
[----:B------:R-:W-:-:S03]  /*5630*/  UISETP.GE.U32.AND.EX UP0, UPT, UR9, URZ, UPT, UP0 ;  /* 0x000000ff0900728c */ /* 0x000fc6000bf06100 */
[----:B------:R-:W-:-:S08]  /*5640*/  DADD R10, R10, R2 ;  /* 0x000000000a0a7229 */ /* 0x000fd00000000002 */
[----:B------:R-:W-:Y:S01]  /*5650*/  DADD R24, R10, R16 ;  /* 0x000000000a187229 */ /* 0x000fe20000000010 */
[----:B------:R-:W-:Y:S10]  /*5660*/  BRA.U !UP0, `(.L_x_350) ;  /* 0x0000001508787547 */ /* 0x000ff4000b800000 */
[----:B------:R-:W-:Y:S01]  /*5670*/  MOV R15, 0xe00 ;  /* 0x00000e00000f7802 */ /* 0x000fe20000000f00 */
[----:B------:R-:W-:Y:S01]  /*5680*/  IMAD.MOV.U32 R0, RZ, RZ, RZ ;  /* 0x000000ffff007224 */ /* 0x000fe200078e00ff */
[----:B------:R-:W0:Y:S06]  /*5690*/  LDCU.64 UR4, c[0x0][0x390] ;  /* 0x00007200ff0477ac */ /* 0x000e2c0008000a00 */
.L_x_380:
[----:B------:R-:W-:-:S04]  /*56a0*/  LEA R26, P0, R15, R22, 0x3 ;  /* 0x000000160f1a7211 */ /* 0x000fc800078018ff */
[----:B------:R-:W-:-:S05]  /*56b0*/  LEA.HI.X R27, R15, R23, R0, 0x3, P0 ;  /* 0x000000170f1b7211 */ /* 0x000fca00000f1c00 */
[----:B------:R-:W2:Y:S01]  /*56c0*/  LDG.E.64 R2, desc[UR6][R26.64] ;  /* 0x000000061a027981 */ /* 0x000ea2000c1e1b00 */
[----:B------:R-:W1:Y:S01]  /*56d0*/  MUFU.RCP64H R5, 1.00000000000000000000e+09 ;  /* 0x41cdcd6500057908 */ /* 0x000e620000001800 */
[----:B------:R-:W-:Y:S01]  /*56e0*/  IMAD.MOV.U32 R6, RZ, RZ, 0x0 ;  /* 0x00000000ff067424 */ /* 0x000fe200078e00ff */
[----:B------:R-:W-:Y:S01]  /*56f0*/  BSSY.RECONVERGENT B2, `(.L_x_351) ;  /* 0x0000015000027945 */ /* 0x000fe20003800200 */
[----:B------:R-:W-:Y:S02]  /*5700*/  IMAD.MOV.U32 R7, RZ, RZ, 0x41cdcd65 ;  /* 0x41cdcd65ff077424 */ /* 0x000fe400078e00ff */
[----:B------:R-:W-:-:S06]  /*5710*/  IMAD.MOV.U32 R4, RZ, RZ, 0x1 ;  /* 0x00000001ff047424 */ /* 0x000fcc00078e00ff */
[----:B-1----:R-:W-:-:S08]  /*5720*/  DFMA R8, R4, -R6, 1 ;  /* 0x3ff000000408742b */ /* 0x002fd00000000806 */
        /* <DEDUP_REMOVED lines=15> */
[----:B0-----:R-:W-:Y:S05]  /*5820*/  CALL.REL.NOINC `($__internal_1_$__cuda_sm20_div_rn_f64_full) ;  /* 0x0000004800347944 */ /* 0x001fea0003c00000 */
[----:B------:R-:W-:-:S07]  /*5830*/  IMAD.MOV.U32 R19, RZ, RZ, R17 ;  /* 0x000000ffff137224 */ /* 0x000fce00078e0011 */
.L_x_352:
[----:B0-----:R-:W-:Y:S05]  /*5840*/  BSYNC.RECONVERGENT B2 ;  /* 0x0000000000027941 */ /* 0x001fea0003800200 */
.L_x_351:
        /* <DEDUP_REMOVED lines=21> */
.L_x_354:
[----:B------:R-:W-:Y:S05]  /*59a0*/  BSYNC.RECONVERGENT B2 ;  /* 0x0000000000027941 */ /* 0x000fea0003800200 */
.L_x_353:
        /* <DEDUP_REMOVED lines=24> */
.L_x_356:
[----:B------:R-:W-:Y:S05]  /*5b30*/  BSYNC.RECONVERGENT B2 ;  /* 0x0000000000027941 */ /* 0x000fea0003800200 */
.L_x_355:
        /* <DEDUP_REMOVED lines=21> */
.L_x_358:
[----:B------:R-:W-:Y:S05]  /*5c90*/  BSYNC.RECONVERGENT B2 ;  /* 0x0000000000027941 */ /* 0x000fea0003800200 */
.L_x_357:
        /* <DEDUP_REMOVED lines=24> */
.L_x_360:
[----:B------:R-:W-:Y:S05]  /*5e20*/  BSYNC.RECONVERGENT B2 ;  /* 0x0000000000027941 */ /* 0x000fea0003800200 */
.L_x_359:
        /* <DEDUP_REMOVED lines=21> */
.L_x_362:
[----:B------:R-:W-:Y:S05]  /*5f80*/  BSYNC.RECONVERGENT B2 ;  /* 0x0000000000027941 */ /* 0x000fea0003800200 */
.L_x_361:
        /* <DEDUP_REMOVED lines=24> */
.L_x_364:
[----:B------:R-:W-:Y:S05]  /*6110*/  BSYNC.RECONVERGENT B2 ;  /* 0x0000000000027941 */ /* 0x000fea0003800200 */
.L_x_363:
        /* <DEDUP_REMOVED lines=21> */
.L_x_366:
[----:B------:R-:W-:Y:S05]  /*6270*/  BSYNC.RECONVERGENT B2 ;  /* 0x0000000000027941 */ /* 0x000fea0003800200 */
.L_x_365:
        /* <DEDUP_REMOVED lines=24> */
.L_x_368:
[----:B------:R-:W-:Y:S05]  /*6400*/  BSYNC.RECONVERGENT B2 ;  /* 0x0000000000027941 */ /* 0x000fea0003800200 */
.L_x_367:
        /* <DEDUP_REMOVED lines=21> */
.L_x_370:
[----:B------:R-:W-:Y:S05]  /*6560*/  BSYNC.RECONVERGENT B2 ;  /* 0x0000000000027941 */ /* 0x000fea0003800200 */
.L_x_369:
        /* <DEDUP_REMOVED lines=24> */
.L_x_372:
[----:B------:R-:W-:Y:S05]  /*66f0*/  BSYNC.RECONVERGENT B2 ;  /* 0x0000000000027941 */ /* 0x000fea0003800200 */
.L_x_371:
        /* <DEDUP_REMOVED lines=21> */
.L_x_374:
[----:B------:R-:W-:Y:S05]  /*6850*/  BSYNC.RECONVERGENT B2 ;  /* 0x0000000000027941 */ /* 0x000fea0003800200 */
.L_x_373:
        /* <DEDUP_REMOVED lines=24> */
.L_x_376:
[----:B------:R-:W-:Y:S05]  /*69e0*/  BSYNC.RECONVERGENT B2 ;  /* 0x0000000000027941 */ /* 0x000fea0003800200 */
.L_x_375:
        /* <DEDUP_REMOVED lines=20> */
.L_x_378:
[----:B------:R-:W-:Y:S05]  /*6b30*/  BSYNC.RECONVERGENT B2 ;  /* 0x0000000000027941 */ /* 0x000fea0003800200 */
.L_x_377:
[----:B------:R-:W-:-:S08]  /*6b40*/  DADD R2, R2, R24 ;  /* 0x0000000002027229 */ /* 0x000fd00000000018 */
[----:B------:R-:W-:Y:S01]  /*6b50*/  DADD R2, R2, R4 ;  /* 0x0000000002027229 */ /* 0x000fe20000000004 */
[----:B------:R-:W-:-:S04]  /*6b60*/  IADD3 R4, P1, PT, -R15, UR4, RZ ;  /* 0x000000040f047c10 */ /* 0x000fc8000ff3e1ff */
[----:B------:R-:W-:-:S03]  /*6b70*/  ISETP.GE.U32.AND P0, PT, R4, 0xe00, PT ;  /* 0x00000e000400780c */ /* 0x000fc60003f06070 */
[----:B------:R-:W-:Y:S01]  /*6b80*/  DADD R2, R2, R6 ;  /* 0x0000000002027229 */ /* 0x000fe20000000006 */
[----:B------:R-:W-:-:S04]  /*6b90*/  IADD3.X R4, PT, PT, ~R0, UR5, RZ, P1, !PT ;  /* 0x0000000500047c10 */ /* 0x000fc80008ffe5ff */
[----:B------:R-:W-:-:S03]  /*6ba0*/  ISETP.GE.U32.AND.EX P0, PT, R4, RZ, PT, P0 ;  /* 0x000000ff0400720c */ /* 0x000fc60003f06100 */
[----:B------:R-:W-:-:S08]  /*6bb0*/  DADD R2, R2, R8 ;  /* 0x0000000002027229 */ /* 0x000fd00000000008 */
[----:B------:R-:W-:-:S08]  /*6bc0*/  DADD R2, R2, R10 ;  /* 0x0000000002027229 */ /* 0x000fd0000000000a */
[----:B------:R-:W-:-:S08]  /*6bd0*/  DADD R2, R2, R12 ;  /* 0x0000000002027229 */ /* 0x000fd0000000000c */
[----:B------:R-:W-:Y:S01]  /*6be0*/  DADD R24, R2, R16 ;  /* 0x0000000002187229 */ /* 0x000fe20000000010 */
[----:B------:R-:W-:Y:S10]  /*6bf0*/  @!P0 BRA `(.L_x_379) ;  /* 0x0000003000148947 */ /* 0x000ff40003800000 */
[----:B------:R-:W-:-:S04]  /*6c00*/  IADD3 R15, P0, PT, R15, 0xe00, RZ ;  /* 0x00000e000f0f7810 */ /* 0x000fc80007f1e0ff */
[----:B------:R-:W-:Y:S02]  /*6c10*/  IADD3.X R0, PT, PT, RZ, R0, RZ, P0, !PT ;  /* 0x00000000ff007210 */ /* 0x000fe400007fe4ff */
[----:B------:R-:W-:-:S04]  /*6c20*/  ISETP.GT.U32.AND P0, PT, R15, UR8, PT ;  /* 0x000000080f007c0c */ /* 0x000fc8000bf04070 */
[----:B------:R-:W-:-:S13]  /*6c30*/  ISETP.GT.U32.AND.EX P0, PT, R0, UR9, PT, P0 ;  /* 0x0000000900007c0c */ /* 0x000fda000bf04100 */
[----:B------:R-:W-:Y:S05]  /*6c40*/  @!P0 BRA `(.L_x_380) ;  /* 0xffffffe800948947 */ /* 0x000fea000383ffff */
.L_x_350:
[C---:B------:R-:W-:Y:S01]  /*6c50*/  IADD3 R3, PT, PT, -R15.reuse, UR4, RZ ;  /* 0x000000040f037c10 */ /* 0x040fe2000fffe1ff */
[----:B------:R-:W-:Y:S01]  /*6c60*/  BSSY.RECONVERGENT B3, `(.L_x_379) ;  /* 0x00002fe000037945 */ /* 0x000fe20003800200 */
[----:B------:R-:W-:Y:S02]  /*6c70*/  ISETP.GE.U32.AND P1, PT, R15, UR4, PT ;  /* 0x000000040f007c0c */ /* 0x000fe4000bf26070 */
[----:B------:R-:W-:-:S04]  /*6c80*/  ISETP.GE.AND P0, PT, R14, R3, PT ;  /* 0x000000030e00720c */ /* 0x000fc80003f06270 */
[----:B------:R-:W-:-:S13]  /*6c90*/  ISETP.GE.U32.OR.EX P0, PT, R0, UR5, P0, P1 ;  /* 0x0000000500007c0c */ /* 0x000fda0008706510 */
[----:B------:R-:W-:Y:S05]  /*6ca0*/  @P0 BRA `(.L_x_381) ;  /* 0x0000002c00e40947 */ /* 0x000fea0003800000 */
[----:B------:R-:W-:Y:S01]  /*6cb0*/  LOP3.LUT R6, RZ, R14, RZ, 0x33, !PT ;  /* 0x0000000eff067212 */ /* 0x000fe200078e33ff */
[----:B------:R-:W-:Y:S01]  /*6cc0*/  BSSY.RECONVERGENT B2, `(.L_x_382) ;  /* 0x000018f000027945 */ /* 0x000fe20003800200 */
[----:B------:R-:W-:Y:S02]  /*6cd0*/  IMAD.MOV.U32 R8, RZ, RZ, R14 ;  /* 0x000000ffff087224 */ /* 0x000fe400078e000e */
[----:B------:R-:W-:-:S04]  /*6ce0*/  IADD3 R6, PT, PT, -R15, UR4, R6 ;  /* 0x000000040f067c10 */ /* 0x000fc8000fffe106 */
[C---:B------:R-:W-:Y:S02]  /*6cf0*/  ISETP.GE.U32.AND P0, PT, R6.reuse, 0xe00, PT ;  /* 0x00000e000600780c */ /* 0x040fe40003f06070 */
[----:B------:R-:W-:-:S04]  /*6d00*/  LEA.HI R7, R6, 0x1, RZ, 0x17 ;  /* 0x0000000106077811 */ /* 0x000fc800078fb8ff */
[----:B------:R-:W-:-:S07]  /*6d10*/  LOP3.LUT R9, R7, 0x7, RZ, 0xc0, !PT ;  /* 0x0000000707097812 */ /* 0x000fce00078ec0ff */
[----:B------:R-:W-:Y:S05]  /*6d20*/  @!P0 BRA `(.L_x_383) ;  /* 0x0000001800208947 */ /* 0x000fea0003800000 */
[----:B------:R-:W0:Y:S01]  /*6d30*/  LDCU.64 UR8, c[0x0][0x380] ;  /* 0x00007000ff0877ac */ /* 0x000e220008000a00 */
[----:B------:R-:W-:Y:S01]  /*6d40*/  IADD3 R3, P0, PT, R14, R15, RZ ;  /* 0x0000000f0e037210 */ /* 0x000fe20007f1e0ff */
[----:B------:R-:W-:Y:S01]  /*6d50*/  IMAD.MOV.U32 R8, RZ, RZ, R14 ;  /* 0x000000ffff087224 */ /* 0x000fe200078e000e */
[----:B------:R-:W-:-:S03]  /*6d60*/  LOP3.LUT R10, R7, 0xfffff8, RZ, 0xc0, !PT ;  /* 0x00fffff8070a7812 */ /* 0x000fc600078ec0ff */
[----:B------:R-:W-:Y:S02]  /*6d70*/  IMAD.X R4, RZ, RZ, R0, P0 ;  /* 0x000000ffff047224 */ /* 0x000fe400000e0600 */
[----:B------:R-:W-:Y:S01]  /*6d80*/  IMAD.MOV R10, RZ, RZ, -R10 ;  /* 0x000000ffff0a7224 */ /* 0x000fe200078e0a0a */
[----:B0-----:R-:W-:-:S04]  /*6d90*/  LEA R2, P1, R3, UR8, 0x3 ;  /* 0x0000000803027c11 */ /* 0x001fc8000f8218ff */
[----:B------:R-:W-:Y:S02]  /*6da0*/  IADD3 R2, P0, PT, R2, 0x4000, RZ ;  /* 0x0000400002027810 */ /* 0x000fe40007f1e0ff */
[----:B------:R-:W-:-:S05]  /*6db0*/  LEA.HI.X R3, R3, UR9, R4, 0x3, P1 ;  /* 0x0000000903037c11 */ /* 0x000fca00088f1c04 */
[----:B------:R-:W-:-:S07]  /*6dc0*/  IMAD.X R3, RZ, RZ, R3, P0 ;  /* 0x000000ffff037224 */ /* 0x000fce00000e0603 */
.L_x_416:
[----:B------:R-:W2:Y:S01]  /*6dd0*/  LDG.E.64 R4, desc[UR6][R2.64+-0x4000] ;  /* 0xffc0000602047981 */ /* 0x000ea2000c1e1b00 */
[----:B------:R-:W0:Y:S01]  /*6de0*/  MUFU.RCP64H R13, 1.00000000000000000000e+09 ;  /* 0x41cdcd65000d7908 */ /* 0x000e220000001800 */
[----:B------:R-:W-:Y:S01]  /*6df0*/  MOV R16, 0x0 ;  /* 0x0000000000107802 */ /* 0x000fe20000000f00 */
        /* <DEDUP_REMOVED lines=23> */
.L_x_385:
[----:B------:R-:W-:Y:S05]  /*6f70*/  BSYNC.RECONVERGENT B4 ;  /* 0x0000000000047941 */ /* 0x000fea0003800200 */
.L_x_384:
        /* <DEDUP_REMOVED lines=20> */
.L_x_387:
[----:B------:R-:W-:Y:S05]  /*70c0*/  BSYNC.RECONVERGENT B4 ;  /* 0x0000000000047941 */ /* 0x000fea0003800200 */
.L_x_386:
        /* <DEDUP_REMOVED lines=17> */
[----:B------:R-:W-:Y:S01]  /*71e0*/  FSETP.GT.AND P0, PT, |R4|, 1.469367938527859385e-39, PT ;  /* 0x001000000400780b */ /* 0x000fe20003f04200 */
[----:B------:R-:W-:-:S12]  /*71f0*/  DADD R4, R18, R24 ;  /* 0x0000000012047229 */ /* 0x000fd80000000018 */
[----:B------:R-:W-:Y:S05]  /*7200*/  @P0 BRA P2, `(.L_x_389) ;  /* 0x0000000000140947 */ /* 0x000fea0001000000 */
[----:B------:R-:W-:Y:S01]  /*7210*/  IMAD.MOV.U32 R30, RZ, RZ, RZ ;  /* 0x000000ffff1e7224 */ /* 0x000fe200078e00ff */
[----:B------:R-:W-:Y:S01]  /*7220*/  MOV R16, 0x7250 ;  /* 0x0000725000107802 */ /* 0x000fe20000000f00 */
[----:B------:R-:W-:-:S07]  /*7230*/  IMAD.MOV.U32 R31, RZ, RZ, 0x41cdcd65 ;  /* 0x41cdcd65ff1f7424 */ /* 0x000fce00078e00ff */
[----:B------:R-:W-:Y:S05]  /*7240*/  CALL.REL.NOINC `($__internal_1_$__cuda_sm20_div_rn_f64_full) ;  /* 0x0000002c00ac7944 */ /* 0x000fea0003c00000 */
[----:B------:R-:W-:-:S07]  /*7250*/  IMAD.MOV.U32 R16, RZ, RZ, R18 ;  /* 0x000000ffff107224 */ /* 0x000fce00078e0012 */
.L_x_389:
[----:B------:R-:W-:Y:S05]  /*7260*/  BSYNC.RECONVERGENT B4 ;  /* 0x0000000000047941 */ /* 0x000fea0003800200 */
.L_x_388:
        /* <DEDUP_REMOVED lines=19> */
[----:B------:R-:W-:-:S07]  /*73a0*/  IMAD.MOV.U32 R19, RZ, RZ, R17 ;  /* 0x000000ffff137224 */ /* 0x000fce00078e0011 */
.L_x_391:
[----:B------:R-:W-:Y:S05]  /*73b0*/  BSYNC.RECONVERGENT B4 ;  /* 0x0000000000047941 */ /* 0x000fea0003800200 */
.L_x_390:
        /* <DEDUP_REMOVED lines=25> */
.L_x_393:
[----:B------:R-:W-:Y:S05]  /*7550*/  BSYNC.RECONVERGENT B4 ;  /* 0x0000000000047941 */ /* 0x000fea0003800200 */
.L_x_392:
        /* <DEDUP_REMOVED lines=20> */
.L_x_395:
[----:B------:R-:W-:Y:S05]  /*76a0*/  BSYNC.RECONVERGENT B4 ;  /* 0x0000000000047941 */ /* 0x000fea0003800200 */
.L_x_394:
        /* <DEDUP_REMOVED lines=25> */
.L_x_397:
[----:B------:R-:W-:Y:S05]  /*7840*/  BSYNC.RECONVERGENT B4 ;  /* 0x0000000000047941 */ /* 0x000fea0003800200 */
.L_x_396:
        /* <DEDUP_REMOVED lines=20> */
.L_x_399:
[----:B------:R-:W-:Y:S05]  /*7990*/  BSYNC.RECONVERGENT B4 ;  /* 0x0000000000047941 */ /* 0x000fea0003800200 */
.L_x_398:
        /* <DEDUP_REMOVED lines=25> */
.L_x_401:
[----:B------:R-:W-:Y:S05]  /*7b30*/  BSYNC.RECONVERGENT B4 ;  /* 0x0000000000047941 */ /* 0x000fea0003800200 */
.L_x_400:
        /* <DEDUP_REMOVED lines=20> */
.L_x_403:
[----:B------:R-:W-:Y:S05]  /*7c80*/  BSYNC.RECONVERGENT B4 ;  /* 0x0000000000047941 */ /* 0x000fea0003800200 */
.L_x_402:
        /* <DEDUP_REMOVED lines=25> */
.L_x_405:
[----:B------:R-:W-:Y:S05]  /*7e20*/  BSYNC.RECONVERGENT B4 ;  /* 0x0000000000047941 */ /* 0x000fea0003800200 */
.L_x_404:
        /* <DEDUP_REMOVED lines=20> */
.L_x_407:
[----:B------:R-:W-:Y:S05]  /*7f70*/  BSYNC.RECONVERGENT B4 ;  /* 0x0000000000047941 */ /* 0x000fea0003800200 */
.L_x_406:
        /* <DEDUP_REMOVED lines=25> */
.L_x_409:
[----:B------:R-:W-:Y:S05]  /*8110*/  BSYNC.RECONVERGENT B4 ;  /* 0x0000000000047941 */ /* 0x000fea0003800200 */
.L_x_408:
        /* <DEDUP_REMOVED lines=20> */
.L_x_411:
[----:B------:R-:W-:Y:S05]  /*8260*/  BSYNC.RECONVERGENT B4 ;  /* 0x0000000000047941 */ /* 0x000fea0003800200 */
.L_x_410:
        /* <DEDUP_REMOVED lines=25> */
.L_x_413:
[----:B------:R-:W-:Y:S05]  /*8400*/  BSYNC.RECONVERGENT B4 ;  /* 0x0000000000047941 */ /* 0x000fea0003800200 */
.L_x_412:
        /* <DEDUP_REMOVED lines=20> */
.L_x_415:
[----:B------:R-:W-:Y:S05]  /*8550*/  BSYNC.RECONVERGENT B4 ;  /* 0x0000000000047941 */ /* 0x000fea0003800200 */
.L_x_414:
[----:B------:R-:W-:Y:S01]  /*8560*/  IADD3 R2, P0, PT, R2, 0x8000, RZ ;  /* 0x0000800002027810 */ /* 0x000fe20007f1e0ff */
[----:B------:R-:W-:Y:S01]  /*8570*/  DADD R24, R4, R18 ;  /* 0x0000000004187229 */ /* 0x000fe20000000012 */
[----:B------:R-:W-:-:S03]  /*8580*/  VIADD R8, R8, 0x1000 ;  /* 0x0000100008087836 */ /* 0x000fc60000000000 */
[----:B------:R-:W-:Y:S01]  /*8590*/  IMAD.X R3, RZ, RZ, R3, P0 ;  /* 0x000000ffff037224 */ /* 0x000fe200000e0603 */
[----:B------:R-:W-:Y:S07]  /*85a0*/  @P1 BRA `(.L_x_416) ;  /* 0xffffffe800081947 */ /* 0x000fee000383ffff */
.L_x_383:
[----:B------:R-:W-:Y:S05]  /*85b0*/  BSYNC.RECONVERGENT B2 ;  /* 0x0000000000027941 */ /* 0x000fea0003800200 */
.L_x_382:
[----:B------:R-:W-:-:S13]  /*85c0*/  ISETP.NE.AND P0, PT, R9, RZ, PT ;  /* 0x000000ff0900720c */ /* 0x000fda0003f05270 */
[----:B------:R-:W-:Y:S05]  /*85d0*/  @!P0 BRA `(.L_x_381) ;  /* 0x0000001400988947 */ /* 0x000fea0003800000 */
[----:B------:R-:W-:Y:S01]  /*85e0*/  ISETP.GE.U32.AND P0, PT, R9, 0x4, PT ;  /* 0x000000040900780c */ /* 0x000fe20003f06070 */
[----:B------:R-:W-:-:S12]  /*85f0*/  BSSY.RECONVERGENT B2, `(.L_x_417) ;  /* 0x00000c4000027945 */ /* 0x000fd80003800200 */
[----:B------:R-:W-:Y:S05]  /*8600*/  @!P0 BRA `(.L_x_418) ;  /* 0x0000000c00088947 */ /* 0x000fea0003800000 */
[----:B------:R-:W0:Y:S01]  /*8610*/  LDCU.64 UR8, c[0x0][0x380] ;  /* 0x00007000ff0877ac */ /* 0x000e220008000a00 */
[----:B------:R-:W-:-:S05]  /*8620*/  IADD3 R3, P0, PT, R8, R15, RZ ;  /* 0x0000000f08037210 */ /* 0x000fca0007f1e0ff */
[----:B------:R-:W-:Y:S01]  /*8630*/  IMAD.X R4, RZ, RZ, R0, P0 ;  /* 0x000000ffff047224 */ /* 0x000fe200000e0600 */
        /* <DEDUP_REMOVED lines=26> */
.L_x_420:
[----:B------:R-:W-:Y:S05]  /*87e0*/  BSYNC.RECONVERGENT B4 ;  /* 0x0000000000047941 */ /* 0x000fea0003800200 */
.L_x_419:
        /* <DEDUP_REMOVED lines=20> */
.L_x_422:
[----:B------:R-:W-:Y:S05]  /*8930*/  BSYNC.RECONVERGENT B4 ;  /* 0x0000000000047941 */ /* 0x000fea0003800200 */
.L_x_421:
        /* <DEDUP_REMOVED lines=25> */
.L_x_424:
[----:B------:R-:W-:Y:S05]  /*8ad0*/  BSYNC.RECONVERGENT B4 ;  /* 0x0000000000047941 */ /* 0x000fea0003800200 */
.L_x_423:
        /* <DEDUP_REMOVED lines=20> */
.L_x_426:
[----:B------:R-:W-:Y:S05]  /*8c20*/  BSYNC.RECONVERGENT B4 ;  /* 0x0000000000047941 */ /* 0x000fea0003800200 */
.L_x_425:
        /* <DEDUP_REMOVED lines=25> */
.L_x_428:
[----:B------:R-:W-:Y:S05]  /*8dc0*/  BSYNC.RECONVERGENT B4 ;  /* 0x0000000000047941 */ /* 0x000fea0003800200 */
.L_x_427:
        /* <DEDUP_REMOVED lines=20> */
.L_x_430:
[----:B------:R-:W-:Y:S05]  /*8f10*/  BSYNC.RECONVERGENT B4 ;  /* 0x0000000000047941 */ /* 0x000fea0003800200 */
.L_x_429:
        /* <DEDUP_REMOVED lines=25> */
.L_x_432:
[----:B------:R-:W-:Y:S05]  /*90b0*/  BSYNC.RECONVERGENT B4 ;  /* 0x0000000000047941 */ /* 0x000fea0003800200 */
.L_x_431:
        /* <DEDUP_REMOVED lines=20> */
.L_x_434:
[----:B------:R-:W-:Y:S05]  /*9200*/  BSYNC.RECONVERGENT B4 ;  /* 0x0000000000047941 */ /* 0x000fea0003800200 */
.L_x_433:
[----:B------:R-:W-:Y:S01]  /*9210*/  DADD R24, R4, R18 ;  /* 0x0000000004187229 */ /* 0x000fe20000000012 */
[----:B------:R-:W-:-:S10]  /*9220*/  VIADD R8, R8, 0x800 ;  /* 0x0000080008087836 */ /* 0x000fd40000000000 */
.L_x_418:
[----:B------:R-:W-:Y:S05]  /*9230*/  BSYNC.RECONVERGENT B2 ;  /* 0x0000000000027941 */ /* 0x000fea0003800200 */
.L_x_417:
[----:B------:R-:W-:-:S13]  /*9240*/  LOP3.LUT P0, R7, R7, 0x3, RZ, 0xc0, !PT ;  /* 0x0000000307077812 */ /* 0x000fda000780c0ff */
[----:B------:R-:W-:Y:S05]  /*9250*/  @!P0 BRA `(.L_x_381) ;  /* 0x0000000800788947 */ /* 0x000fea0003800000 */
[----:B------:R-:W-:Y:S01]  /*9260*/  ISETP.NE.AND P0, PT, R7, 0x1, PT ;  /* 0x000000010700780c */ /* 0x000fe20003f05270 */
[----:B------:R-:W-:-:S12]  /*9270*/  BSSY.RECONVERGENT B2, `(.L_x_435) ;  /* 0x0000066000027945 */ /* 0x000fd80003800200 */
[----:B------:R-:W-:Y:S05]  /*9280*/  @!P0 BRA `(.L_x_436) ;  /* 0x0000000400908947 */ /* 0x000fea0003800000 */
[----:B------:R-:W0:Y:S01]  /*9290*/  LDCU.64 UR8, c[0x0][0x380] ;  /* 0x00007000ff0877ac */ /* 0x000e220008000a00 */
[----:B------:R-:W-:-:S04]  /*92a0*/  IADD3 R3, P0, PT, R8, R15, RZ ;  /* 0x0000000f08037210 */ /* 0x000fc80007f1e0ff */
[----:B------:R-:W-:Y:S02]  /*92b0*/  IADD3.X R4, PT, PT, RZ, R0, RZ, P0, !PT ;  /* 0x00000000ff047210 */ /* 0x000fe400007fe4ff */
        /* <DEDUP_REMOVED lines=26> */
.L_x_438:
[----:B------:R-:W-:Y:S05]  /*9460*/  BSYNC.RECONVERGENT B4 ;  /* 0x0000000000047941 */ /* 0x000fea0003800200 */
.L_x_437:
        /* <DEDUP_REMOVED lines=20> */
.L_x_440:
[----:B------:R-:W-:Y:S05]  /*95b0*/  BSYNC.RECONVERGENT B4 ;  /* 0x0000000000047941 */ /* 0x000fea0003800200 */
.L_x_439:
        /* <DEDUP_REMOVED lines=25> */
.L_x_442:
[----:B------:R-:W-:Y:S05]  /*9750*/  BSYNC.RECONVERGENT B4 ;  /* 0x0000000000047941 */ /* 0x000fea0003800200 */
.L_x_441:
        /* <DEDUP_REMOVED lines=20> */
.L_x_444:
[----:B------:R-:W-:Y:S05]  /*98a0*/  BSYNC.RECONVERGENT B4 ;  /* 0x0000000000047941 */ /* 0x000fea0003800200 */
.L_x_443:
[----:B------:R-:W-:Y:S01]  /*98b0*/  DADD R24, R24, R18 ;  /* 0x0000000018187229 */ /* 0x000fe20000000012 */
[----:B------:R-:W-:-:S10]  /*98c0*/  VIADD R8, R8, 0x400 ;  /* 0x0000040008087836 */ /* 0x000fd40000000000 */
.L_x_436:
[----:B------:R-:W-:Y:S05]  /*98d0*/  BSYNC.RECONVERGENT B2 ;  /* 0x0000000000027941 */ /* 0x000fea0003800200 */
.L_x_435:
[----:B------:R-:W-:-:S13]  /*98e0*/  LOP3.LUT P0, RZ, R6, 0x200, RZ, 0xc0, !PT ;  /* 0x0000020006ff7812 */ /* 0x000fda000780c0ff */
[----:B------:R-:W-:Y:S05]  /*98f0*/  @P0 BRA `(.L_x_381) ;  /* 0x0000000000d00947 */ /* 0x000fea0003800000 */
[----:B------:R-:W0:Y:S01]  /*9900*/  LDCU.64 UR8, c[0x0][0x380] ;  /* 0x00007000ff0877ac */ /* 0x000e220008000a00 */
[----:B------:R-:W-:-:S05]  /*9910*/  IADD3 R15, P0, PT, R8, R15, RZ ;  /* 0x0000000f080f7210 */ /* 0x000fca0007f1e0ff */
[----:B------:R-:W-:Y:S01]  /*9920*/  IMAD.X R0, RZ, RZ, R0, P0 ;  /* 0x000000ffff007224 */ /* 0x000fe200000e0600 */
[----:B0-----:R-:W-:-:S04]  /*9930*/  LEA R2, P0, R15, UR8, 0x3 ;  /* 0x000000080f027c11 */ /* 0x001fc8000f8018ff */
[----:B------:R-:W-:-:S06]  /*9940*/  LEA.HI.X R3, R15, UR9, R0, 0x3, P0 ;  /* 0x000000090f037c11 */ /* 0x000fcc00080f1c00 */
        /* <DEDUP_REMOVED lines=24> */
.L_x_446:
[----:B------:R-:W-:Y:S05]  /*9ad0*/  BSYNC.RECONVERGENT B2 ;  /* 0x0000000000027941 */ /* 0x000fea0003800200 */
.L_x_445:
        /* <DEDUP_REMOVED lines=20> */
.L_x_448:
[----:B------:R-:W-:Y:S05]  /*9c20*/  BSYNC.RECONVERGENT B2 ;  /* 0x0000000000027941 */ /* 0x000fea0003800200 */
.L_x_447:
[----:B------:R-:W-:-:S11]  /*9c30*/  DADD R24, R24, R18 ;  /* 0x0000000018187229 */ /* 0x000fd60000000012 */
.L_x_381:
[----:B------:R-:W-:Y:S05]  /*9c40*/  BSYNC.RECONVERGENT B3 ;  /* 0x0000000000037941 */ /* 0x000fea0003800200 */
.L_x_379:
        /* <DEDUP_REMOVED lines=27> */
[----:B------:R-:W-:Y:S01]  /*9e00*/  @!P1 LOP3.LUT R6, R6, 0xf8, RZ, 0xc0, !PT ;  /* 0x000000f806069812 */ /* 0x000fe200078ec0ff */
[----:B0-----:R-:W-:-:S10]  /*9e10*/  DADD R2, R2, R8 ;  /* 0x0000000002027229 */ /* 0x001fd40000000008 */
[----:B------:R-:W-:Y:S02]  /*9e20*/  FSEL R4, R8, R2, P0 ;  /* 0x0000000208047208 */ /* 0x000fe40000000000 */
[----:B------:R-:W-:Y:S01]  /*9e30*/  FSEL R5, R9, R3, P0 ;  /* 0x0000000309057208 */ /* 0x000fe20000000000 */
[----:B------:R-:W-:Y:S01]  /*9e40*/  @!P1 IMAD.IADD R9, R6, 0x1, R7 ;  /* 0x0000000106099824 */ /* 0x000fe200078e0207 */
        /* <DEDUP_REMOVED lines=36> */
.L_x_321:
[----:B------:R-:W-:Y:S05]  /*a090*/  BSYNC.RECONVERGENT B0 ;  /* 0x0000000000007941 */ /* 0x000fea0003800200 */
.L_x_243:
[----:B------:R-:W-:Y:S05]  /*a0a0*/  @P1 EXIT ;  /* 0x000000000000194d */ /* 0x000fea0003800000 */
[----:B------:R-:W0:Y:S01]  /*a0b0*/  LDCU.64 UR4, c[0x0][0x3a0] ;  /* 0x00007400ff0477ac */ /* 0x000e220008000a00 */
[----:B------:R-:W1:Y:S01]  /*a0c0*/  LDC.64 R2, c[0x0][0x388] ;  /* 0x0000e200ff027b82 */ /* 0x000e620000000a00 */
[----:B0-----:R-:W-:-:S07]  /*a0d0*/  DADD R6, R6, UR4 ;  /* 0x0000000406067e29 */ /* 0x001fce0008000000 */
[----:B-1----:R-:W-:Y:S01]  /*a0e0*/  STG.E.64 desc[UR6][R2.64], R6 ;  /* 0x0000000602007986 */ /* 0x002fe2000c101b06 */
[----:B------:R-:W-:Y:S05]  /*a0f0*/  EXIT ;  /* 0x000000000000794d */ /* 0x000fea0003800000 */
        .weak           $__internal_1_$__cuda_sm20_div_rn_f64_full
        .type           $__internal_1_$__cuda_sm20_div_rn_f64_full,@function
        .size           $__internal_1_$__cuda_sm20_div_rn_f64_full,(.L_x_937 - $__internal_1_$__cuda_sm20_div_rn_f64_full)
$__internal_1_$__cuda_sm20_div_rn_f64_full:
[C---:B------:R-:W-:Y:S01]  /*a100*/  FSETP.GEU.AND P0, PT, |R31|.reuse, 1.469367938527859385e-39, PT ;  /* 0x001000001f00780b */ /* 0x040fe20003f0e200 */
[----:B------:R-:W-:Y:S01]  /*a110*/  BSSY.RECONVERGENT B1, `(.L_x_449) ;  /* 0x000005b000017945 */ /* 0x000fe20003800200 */
[----:B------:R-:W-:Y:S02]  /*a120*/  LOP3.LUT R28, R31, 0x800fffff, RZ, 0xc0, !PT ;  /* 0x800fffff1f1c7812 */ /* 0x000fe400078ec0ff */
[C---:B------:R-:W-:Y:S02]  /*a130*/  FSETP.GEU.AND P3, PT, |R33|.reuse, 1.469367938527859385e-39, PT ;  /* 0x001000002100780b */ /* 0x040fe40003f6e200 */
[----:B------:R-:W-:Y:S01]  /*a140*/  LOP3.LUT R29, R28, 0x3ff00000, RZ, 0xfc, !PT ;  /* 0x3ff000001c1d7812 */ /* 0x000fe200078efcff */
[----:B------:R-:W-:Y:S01]  /*a150*/  IMAD.MOV.U32 R28, RZ, RZ, R30 ;  /* 0x000000ffff1c7224 */ /* 0x000fe200078e001e */
[----:B------:R-:W-:Y:S02]  /*a160*/  MOV R40, 0x1 ;  /* 0x0000000100287802 */ /* 0x000fe40000000f00 */
[----:B------:R-:W-:-:S02]  /*a170*/  LOP3.LUT R17, R33, 0x7ff00000, RZ, 0xc0, !PT ;  /* 0x7ff0000021117812 */ /* 0x000fc400078ec0ff */
[----:B------:R-:W-:Y:S01]  /*a180*/  LOP3.LUT R20, R31, 0x7ff00000, RZ, 0xc0, !PT ;  /* 0x7ff000001f147812 */ /* 0x000fe200078ec0ff */
[----:B------:R-:W-:-:S03]  /*a190*/  @!P0 DMUL R28, R30, 8.98846567431157953865e+307 ;  /* 0x7fe000001e1c8828 */ /* 0x000fc60000000000 */
[----:B------:R-:W-:Y:S01]  /*a1a0*/  ISETP.GE.U32.AND P2, PT, R17, R20, PT ;  /* 0x000000141100720c */ /* 0x000fe20003f46070 */
[----:B------:R-:W-:Y:S01]  /*a1b0*/  @!P3 IMAD.MOV.U32 R38, RZ, RZ, RZ ;  /* 0x000000ffff26b224 */ /* 0x000fe200078e00ff */
[----:B------:R-:W-:Y:S01]  /*a1c0*/  @!P3 LOP3.LUT R18, R31, 0x7ff00000, RZ, 0xc0, !PT ;  /* 0x7ff000001f12b812 */ /* 0x000fe200078ec0ff */
[----:B------:R-:W0:Y:S03]  /*a1d0*/  MUFU.RCP64H R41, R29 ;  /* 0x0000001d00297308 */ /* 0x000e260000001800 */
[----:B------:R-:W-:Y:S01]  /*a1e0*/  @!P3 ISETP.GE.U32.AND P4, PT, R17, R18, PT ;  /* 0x000000121100b20c */ /* 0x000fe20003f86070 */
[----:B------:R-:W-:Y:S01]  /*a1f0*/  IMAD.MOV.U32 R18, RZ, RZ, 0x1ca00000 ;  /* 0x1ca00000ff127424 */ /* 0x000fe200078e00ff */
[----:B------:R-:W-:-:S04]  /*a200*/  @!P0 LOP3.LUT R20, R29, 0x7ff00000, RZ, 0xc0, !PT ;  /* 0x7ff000001d148812 */ /* 0x000fc800078ec0ff */
[----:B------:R-:W-:-:S04]  /*a210*/  @!P3 SEL R19, R18, 0x63400000, !P4 ;  /* 0x634000001213b807 */ /* 0x000fc80006000000 */
[----:B------:R-:W-:Y:S01]  /*a220*/  @!P3 LOP3.LUT R19, R19, 0x80000000, R33, 0xf8, !PT ;  /* 0x800000001313b812 */ /* 0x000fe200078ef821 */
[----:B0-----:R-:W-:-:S03]  /*a230*/  DFMA R34, R40, -R28, 1 ;  /* 0x3ff000002822742b */ /* 0x001fc6000000081c */
[----:B------:R-:W-:Y:S01]  /*a240*/  @!P3 LOP3.LUT R39, R19, 0x100000, RZ, 0xfc, !PT ;  /* 0x001000001327b812 */ /* 0x000fe200078efcff */
[----:B------:R-:W-:-:S04]  /*a250*/  IMAD.MOV.U32 R19, RZ, RZ, R17 ;  /* 0x000000ffff137224 */ /* 0x000fc800078e0011 */
[----:B------:R-:W-:-:S08]  /*a260*/  DFMA R34, R34, R34, R34 ;  /* 0x000000222222722b */ /* 0x000fd00000000022 */
[----:B------:R-:W-:Y:S01]  /*a270*/  DFMA R40, R40, R34, R40 ;  /* 0x000000222828722b */ /* 0x000fe20000000028 */
[----:B------:R-:W-:Y:S01]  /*a280*/  SEL R35, R18, 0x63400000, !P2 ;  /* 0x6340000012237807 */ /* 0x000fe20005000000 */
[----:B------:R-:W-:-:S03]  /*a290*/  IMAD.MOV.U32 R34, RZ, RZ, R32 ;  /* 0x000000ffff227224 */ /* 0x000fc600078e0020 */
[----:B------:R-:W-:-:S03]  /*a2a0*/  LOP3.LUT R35, R35, 0x800fffff, R33, 0xf8, !PT ;  /* 0x800fffff23237812 */ /* 0x000fc600078ef821 */
[----:B------:R-:W-:-:S03]  /*a2b0*/  DFMA R36, R40, -R28, 1 ;  /* 0x3ff000002824742b */ /* 0x000fc6000000081c */
[----:B------:R-:W-:-:S05]  /*a2c0*/  @!P3 DFMA R34, R34, 2, -R38 ;  /* 0x400000002222b82b */ /* 0x000fca0000000826 */
[----:B------:R-:W-:Y:S01]  /*a2d0*/  DFMA R40, R40, R36, R40 ;  /* 0x000000242828722b */ /* 0x000fe20000000028 */
[----:B------:R-:W-:-:S04]  /*a2e0*/  VIADD R36, R20, 0xffffffff ;  /* 0xffffffff14247836 */ /* 0x000fc80000000000 */
[----:B------:R-:W-:-:S03]  /*a2f0*/  @!P3 LOP3.LUT R19, R35, 0x7ff00000, RZ, 0xc0, !PT ;  /* 0x7ff000002313b812 */ /* 0x000fc600078ec0ff */
[----:B------:R-:W-:Y:S01]  /*a300*/  DMUL R38, R40, R34 ;  /* 0x0000002228267228 */ /* 0x000fe20000000000 */
[----:B------:R-:W-:-:S04]  /*a310*/  IADD3 R21, PT, PT, R19, -0x1, RZ ;  /* 0xffffffff13157810 */ /* 0x000fc80007ffe0ff */
[----:B------:R-:W-:-:S03]  /*a320*/  ISETP.GT.U32.AND P0, PT, R21, 0x7feffffe, PT ;  /* 0x7feffffe1500780c */ /* 0x000fc60003f04070 */
[----:B------:R-:W-:Y:S01]  /*a330*/  DFMA R42, R38, -R28, R34 ;  /* 0x8000001c262a722b */ /* 0x000fe20000000022 */
[----:B------:R-:W-:-:S07]  /*a340*/  ISETP.GT.U32.OR P0, PT, R36, 0x7feffffe, P0 ;  /* 0x7feffffe2400780c */ /* 0x000fce0000704470 */
[----:B------:R-:W-:-:S06]  /*a350*/  DFMA R36, R40, R42, R38 ;  /* 0x0000002a2824722b */ /* 0x000fcc0000000026 */
[----:B------:R-:W-:Y:S05]  /*a360*/  @P0 BRA `(.L_x_450) ;  /* 0x0000000000740947 */ /* 0x000fea0003800000 */
[----:B------:R-:W-:-:S04]  /*a370*/  LOP3.LUT R20, R31, 0x7ff00000, RZ, 0xc0, !PT ;  /* 0x7ff000001f147812 */ /* 0x000fc800078ec0ff */
[CC--:B------:R-:W-:Y:S02]  /*a380*/  VIADDMNMX R19, R17.reuse, -R20.reuse, 0xb9600000, !PT ;  /* 0xb960000011137446 */ /* 0x0c0fe40007800914 */
[----:B------:R-:W-:Y:S01]  /*a390*/  ISETP.GE.U32.AND P0, PT, R17, R20, PT ;  /* 0x000000141100720c */ /* 0x000fe20003f06070 */
[----:B------:R-:W-:Y:S01]  /*a3a0*/  IMAD.MOV.U32 R20, RZ, RZ, RZ ;  /* 0x000000ffff147224 */ /* 0x000fe200078e00ff */
[----:B------:R-:W-:Y:S02]  /*a3b0*/  VIMNMX R19, PT, PT, R19, 0x46a00000, PT ;  /* 0x46a0000013137848 */ /* 0x000fe40003fe0100 */
[----:B------:R-:W-:-:S05]  /*a3c0*/  SEL R18, R18, 0x63400000, !P0 ;  /* 0x6340000012127807 */ /* 0x000fca0004000000 */
[----:B------:R-:W-:-:S04]  /*a3d0*/  IMAD.IADD R18, R19, 0x1, -R18 ;  /* 0x0000000113127824 */ /* 0x000fc800078e0a12 */
[----:B------:R-:W-:-:S06]  /*a3e0*/  VIADD R21, R18, 0x7fe00000 ;  /* 0x7fe0000012157836 */ /* 0x000fcc0000000000 */
[----:B------:R-:W-:-:S10]  /*a3f0*/  DMUL R38, R36, R20 ;  /* 0x0000001424267228 */ /* 0x000fd40000000000 */
[----:B------:R-:W-:-:S13]  /*a400*/  FSETP.GTU.AND P0, PT, |R39|, 1.469367938527859385e-39, PT ;  /* 0x001000002700780b */ /* 0x000fda0003f0c200 */
[----:B------:R-:W-:Y:S05]  /*a410*/  @P0 BRA `(.L_x_451) ;  /* 0x0000000000a80947 */ /* 0x000fea0003800000 */
[----:B------:R-:W-:-:S06]  /*a420*/  DFMA R28, R36, -R28, R34 ;  /* 0x8000001c241c722b */ /* 0x000fcc0000000022 */
[----:B------:R-:W-:-:S04]  /*a430*/  MOV R28, RZ ;  /* 0x000000ff001c7202 */ /* 0x000fc80000000f00 */
[C---:B------:R-:W-:Y:S02]  /*a440*/  FSETP.NEU.AND P0, PT, R29.reuse, RZ, PT ;  /* 0x000000ff1d00720b */ /* 0x040fe40003f0d000 */
[----:B------:R-:W-:-:S04]  /*a450*/  LOP3.LUT R30, R29, 0x80000000, R31, 0x48, !PT ;  /* 0x800000001d1e7812 */ /* 0x000fc800078e481f */
[----:B------:R-:W-:-:S07]  /*a460*/  LOP3.LUT R29, R30, R21, RZ, 0xfc, !PT ;  /* 0x000000151e1d7212 */ /* 0x000fce00078efcff */
[----:B------:R-:W-:Y:S05]  /*a470*/  @!P0 BRA `(.L_x_451) ;  /* 0x0000000000908947 */ /* 0x000fea0003800000 */
[----:B------:R-:W-:Y:S01]  /*a480*/  IMAD.MOV R21, RZ, RZ, -R18 ;  /* 0x000000ffff157224 */ /* 0x000fe200078e0a12 */
[----:B------:R-:W-:Y:S01]  /*a490*/  IADD3 R18, PT, PT, -R18, -0x43300000, RZ ;  /* 0xbcd0000012127810 */ /* 0x000fe20007ffe1ff */
[----:B------:R-:W-:-:S06]  /*a4a0*/  IMAD.MOV.U32 R20, RZ, RZ, RZ ;  /* 0x000000ffff147224 */ /* 0x000fcc00078e00ff */
[----:B------:R-:W-:Y:S02]  /*a4b0*/  DFMA R20, R38, -R20, R36 ;  /* 0x800000142614722b */ /* 0x000fe40000000024 */
[----:B------:R-:W-:-:S08]  /*a4c0*/  DMUL.RP R36, R36, R28 ;  /* 0x0000001c24247228 */ /* 0x000fd00000008000 */
[----:B------:R-:W-:Y:S02]  /*a4d0*/  FSETP.NEU.AND P0, PT, |R21|, R18, PT ;  /* 0x000000121500720b */ /* 0x000fe40003f0d200 */
[----:B------:R-:W-:Y:S02]  /*a4e0*/  LOP3.LUT R30, R37, R30, RZ, 0x3c, !PT ;  /* 0x0000001e251e7212 */ /* 0x000fe400078e3cff */
[----:B------:R-:W-:Y:S02]  /*a4f0*/  FSEL R18, R36, R38, !P0 ;  /* 0x0000002624127208 */ /* 0x000fe40004000000 */
[----:B------:R-:W-:-:S03]  /*a500*/  FSEL R19, R30, R39, !P0 ;  /* 0x000000271e137208 */ /* 0x000fc60004000000 */
[----:B------:R-:W-:Y:S02]  /*a510*/  IMAD.MOV.U32 R38, RZ, RZ, R18 ;  /* 0x000000ffff267224 */ /* 0x000fe400078e0012 */
[----:B------:R-:W-:Y:S01]  /*a520*/  IMAD.MOV.U32 R39, RZ, RZ, R19 ;  /* 0x000000ffff277224 */ /* 0x000fe200078e0013 */
[----:B------:R-:W-:Y:S06]  /*a530*/  BRA `(.L_x_451) ;  /* 0x0000000000607947 */ /* 0x000fec0003800000 */
.L_x_450:
[----:B------:R-:W-:-:S14]  /*a540*/  DSETP.NAN.AND P0, PT, R32, R32, PT ;  /* 0x000000202000722a */ /* 0x000fdc0003f08000 */
[----:B------:R-:W-:Y:S05]  /*a550*/  @P0 BRA `(.L_x_452) ;  /* 0x00000000004c0947 */ /* 0x000fea0003800000 */
[----:B------:R-:W-:-:S14]  /*a560*/  DSETP.NAN.AND P0, PT, R30, R30, PT ;  /* 0x0000001e1e00722a */ /* 0x000fdc0003f08000 */
[----:B------:R-:W-:Y:S05]  /*a570*/  @P0 BRA `(.L_x_453) ;  /* 0x0000000000340947 */ /* 0x000fea0003800000 */
[----:B------:R-:W-:Y:S01]  /*a580*/  ISETP.NE.AND P0, PT, R19, R20, PT ;  /* 0x000000141300720c */ /* 0x000fe20003f05270 */
[----:B------:R-:W-:Y:S01]  /*a590*/  IMAD.MOV.U32 R39, RZ, RZ, -0x80000 ;  /* 0xfff80000ff277424 */ /* 0x000fe200078e00ff */
[----:B------:R-:W-:-:S11]  /*a5a0*/  MOV R38, 0x0 ;  /* 0x0000000000267802 */ /* 0x000fd60000000f00 */
[----:B------:R-:W-:Y:S05]  /*a5b0*/  @!P0 BRA `(.L_x_451) ;  /* 0x0000000000408947 */ /* 0x000fea0003800000 */
[----:B------:R-:W-:Y:S02]  /*a5c0*/  ISETP.NE.AND P0, PT, R19, 0x7ff00000, PT ;  /* 0x7ff000001300780c */ /* 0x000fe40003f05270 */
[----:B------:R-:W-:Y:S02]  /*a5d0*/  LOP3.LUT R31, R33, 0x80000000, R31, 0x48, !PT ;  /* 0x80000000211f7812 */ /* 0x000fe400078e481f */
[----:B------:R-:W-:-:S13]  /*a5e0*/  ISETP.EQ.OR P0, PT, R20, RZ, !P0 ;  /* 0x000000ff1400720c */ /* 0x000fda0004702670 */
[----:B------:R-:W-:Y:S01]  /*a5f0*/  @P0 LOP3.LUT R17, R31, 0x7ff00000, RZ, 0xfc, !PT ;  /* 0x7ff000001f110812 */ /* 0x000fe200078efcff */
[----:B------:R-:W-:Y:S02]  /*a600*/  @!P0 IMAD.MOV.U32 R38, RZ, RZ, RZ ;  /* 0x000000ffff268224 */ /* 0x000fe400078e00ff */
[----:B------:R-:W-:Y:S01]  /*a610*/  @!P0 IMAD.MOV.U32 R39, RZ, RZ, R31 ;  /* 0x000000ffff278224 */ /* 0x000fe200078e001f */
[----:B------:R-:W-:Y:S01]  /*a620*/  @P0 MOV R39, R17 ;  /* 0x0000001100270202 */ /* 0x000fe20000000f00 */
[----:B------:R-:W-:Y:S01]  /*a630*/  @P0 IMAD.MOV.U32 R38, RZ, RZ, RZ ;  /* 0x000000ffff260224 */ /* 0x000fe200078e00ff */
[----:B------:R-:W-:Y:S06]  /*a640*/  BRA `(.L_x_451) ;  /* 0x00000000001c7947 */ /* 0x000fec0003800000 */
.L_x_453:
[----:B------:R-:W-:Y:S01]  /*a650*/  LOP3.LUT R17, R31, 0x80000, RZ, 0xfc, !PT ;  /* 0x000800001f117812 */ /* 0x000fe200078efcff */
[----:B------:R-:W-:-:S04]  /*a660*/  IMAD.MOV.U32 R38, RZ, RZ, R30 ;  /* 0x000000ffff267224 */ /* 0x000fc800078e001e */
[----:B------:R-:W-:Y:S01]  /*a670*/  IMAD.MOV.U32 R39, RZ, RZ, R17 ;  /* 0x000000ffff277224 */ /* 0x000fe200078e0011 */
[----:B------:R-:W-:Y:S06]  /*a680*/  BRA `(.L_x_451) ;  /* 0x00000000000c7947 */ /* 0x000fec0003800000 */
.L_x_452:
[----:B------:R-:W-:Y:S01]  /*a690*/  LOP3.LUT R17, R33, 0x80000, RZ, 0xfc, !PT ;  /* 0x0008000021117812 */ /* 0x000fe200078efcff */
[----:B------:R-:W-:-:S04]  /*a6a0*/  IMAD.MOV.U32 R38, RZ, RZ, R32 ;  /* 0x000000ffff267224 */ /* 0x000fc800078e0020 */
[----:B------:R-:W-:-:S07]  /*a6b0*/  IMAD.MOV.U32 R39, RZ, RZ, R17 ;  /* 0x000000ffff277224 */ /* 0x000fce00078e0011 */
.L_x_451:
[----:B------:R-:W-:Y:S05]  /*a6c0*/  BSYNC.RECONVERGENT B1 ;  /* 0x0000000000017941 */ /* 0x000fea0003800200 */
.L_x_449:
[----:B------:R-:W-:Y:S01]  /*a6d0*/  IMAD.MOV.U32 R20, RZ, RZ, R16 ;  /* 0x000000ffff147224 */ /* 0x000fe200078e0010 */
[----:B------:R-:W-:Y:S01]  /*a6e0*/  MOV R18, R38 ;  /* 0x0000002600127202 */ /* 0x000fe20000000f00 */
[----:B------:R-:W-:Y:S02]  /*a6f0*/  IMAD.MOV.U32 R21, RZ, RZ, 0x0 ;  /* 0x00000000ff157424 */ /* 0x000fe400078e00ff */
[----:B------:R-:W-:Y:S02]  /*a700*/  IMAD.MOV.U32 R17, RZ, RZ, R39 ;  /* 0x000000ffff117224 */ /* 0x000fe400078e0027 */
[----:B------:R-:W-:Y:S05]  /*a710*/  RET.REL.NODEC R20 `(_ZN3cub18CUB_300001_SM_10006detail6reduce28DeviceReduceSingleTileKernelINS2_10policy_hubIdyN4cuda3std3__44plusIdEEE10Policy1000EN6thrust24THRUST_300001_SM_1000_NS6detail15normal_iteratorINSD_10device_ptrIdEEEEPdyS9_dd7functorEEvT0_T1_T2_T3_T4_T6_) ;  /* 0xffffff5814387950 */ /* 0x000fea0003c3ffff */
.L_x_454:
        /* <DEDUP_REMOVED lines=14> */
.L_x_937:


//--------------------- .text._ZN3cub18CUB_300001_SM_10006detail6reduce28DeviceReduceSingleTileKernelINS2_10policy_hubIdjN4cuda3std3__44plusIdEEE10Policy1000EPdSC_iS9_ddNS7_10__identityEEEvT0_T1_T2_T3_T4_T6_ --------------------------
	.section	.text._ZN3cub18CUB_300001_SM_10006detail6reduce28DeviceReduceSingleTileKernelINS2_10policy_hubIdjN4cuda3std3__44plusIdEEE10Policy1000EPdSC_iS9_ddNS7_10__identityEEEvT0_T1_T2_T3_T4_T6_,"ax",@progbits
	.align	128
        .global         _ZN3cub18CUB_300001_SM_10006detail6reduce28DeviceReduceSingleTileKernelINS2_10policy_hubIdjN4cuda3std3__44plusIdEEE10Policy1000EPdSC_iS9_ddNS7_10__identityEEEvT0_T1_T2_T3_T4_T6_
        .type           _ZN3cub18CUB_300001_SM_10006detail6reduce28DeviceReduceSingleTileKernelINS2_10policy_hubIdjN4cuda3std3__44plusIdEEE10Policy1000EPdSC_iS9_ddNS7_10__identityEEEvT0_T1_T2_T3_T4_T6_,@function
        .size           _ZN3cub18CUB_300001_SM_10006detail6reduce28DeviceReduceSingleTileKernelINS2_10policy_hubIdjN4cuda3std3__44plusIdEEE10Policy1000EPdSC_iS9_ddNS7_10__identityEEEvT0_T1_T2_T3_T4_T6_,(.L_x_943 - _ZN3cub18CUB_300001_SM_10006detail6reduce28DeviceReduceSingleTileKernelINS2_10policy_hubIdjN4cuda3std3__44plusIdEEE10Policy1000EPdSC_iS9_ddNS7_10__identityEEEvT0_T1_T2_T3_T4_T6_)
        .other          _ZN3cub18CUB_300001_SM_10006detail6reduce28DeviceReduceSingleTileKernelINS2_10policy_hubIdjN4cuda3std3__44plusIdEEE10Policy1000EPdSC_iS9_ddNS7_10__identityEEEvT0_T1_T2_T3_T4_T6_,@"STO_CUDA_ENTRY STV_DEFAULT"
_ZN3cub18CUB_300001_SM_10006detail6reduce28DeviceReduceSingleTileKernelINS2_10policy_hubIdjN4cuda3std3__44plusIdEEE10Policy1000EPdSC_iS9_ddNS7_10__identityEEEvT0_T1_T2_T3_T4_T6_:
.text._ZN3cub18CUB_300001_SM_10006detail6reduce28DeviceReduceSingleTileKernelINS2_10policy_hubIdjN4cuda3std3__44plusIdEEE10Policy1000EPdSC_iS9_ddNS7_10__identityEEEvT0_T1_T2_T3_T4_T6_:
        /* <DEDUP_REMOVED lines=13> */
.L_x_455:
        /* <DEDUP_REMOVED lines=13> */
.L_x_459:
[----:B------:R-:W-:Y:S05]  /*01a0*/  BSYNC.RECONVERGENT B1 ;  /* 0x0000000000017941 */ /* 0x000fea0003800200 */
.L_x_458:
[----:B------:R-:W-:Y:S01]  /*01b0*/  ISETP.GE.AND P0, PT, R5, R4, PT ;  /* 0x000000040500720c */ /* 0x000fe20003f06270 */
[----:B------:R-:W-:-:S12]  /*01c0*/  BSSY.RECONVERGENT B1, `(.L_x_460) ;  /* 0x0000078000017945 */ /* 0x000fd80003800200 */
[----:B------:R-:W-:Y:S05]  /*01d0*/  @P0 BRA `(.L_x_461) ;  /* 0x0000000400d80947 */ /* 0x000fea0003800000 */
[----:B------:R-:W-:Y:S01]  /*01e0*/  LOP3.LUT R9, RZ, R5, RZ, 0x33, !PT ;  /* 0x00000005ff097212 */ /* 0x000fe200078e33ff */
[----:B------:R-:W-:Y:S04]  /*01f0*/  BSSY.RECONVERGENT B2, `(.L_x_462) ;  /* 0x0000019000027945 */ /* 0x000fe80003800200 */
[----:B------:R-:W-:-:S04]  /*0200*/  IMAD.IADD R9, R9, 0x1, R4 ;  /* 0x0000000109097824 */ /* 0x000fc800078e0204 */
[C---:B------:R-:W-:Y:S01]  /*0210*/  IMAD.HI.U32 R0, R9.reuse, -0x33333333, RZ ;  /* 0xcccccccd09007827 */ /* 0x040fe200078e00ff */
[----:B------:R-:W-:-:S04]  /*0220*/  ISETP.GE.U32.AND P0, PT, R9, 0x780, PT ;  /* 0x000007800900780c */ /* 0x000fc80003f06070 */
[----:B------:R-:W-:-:S04]  /*0230*/  SHF.R.U32.HI R0, RZ, 0x9, R0 ;  /* 0x00000009ff007819 */ /* 0x000fc80000011600 */
[----:B------:R-:W-:-:S04]  /*0240*/  LOP3.LUT R2, R0, 0x3, RZ, 0xc0, !PT ;  /* 0x0000000300027812 */ /* 0x000fc800078ec0ff */
[----:B------:R-:W-:-:S13]  /*0250*/  ISETP.NE.AND P1, PT, R2, 0x3, PT ;  /* 0x000000030200780c */ /* 0x000fda0003f25270 */
[----:B------:R-:W-:Y:S05]  /*0260*/  @!P1 BRA `(.L_x_463) ;  /* 0x0000000000449947 */ /* 0x000fea0003800000 */
[----:B------:R-:W0:Y:S01]  /*0270*/  LDC.64 R8, c[0x0][0x380] ;  /* 0x0000e000ff087b82 */ /* 0x000e220000000a00 */
[----:B------:R-:W-:-:S05]  /*0280*/  VIADD R0, R0, 0x1 ;  /* 0x0000000100007836 */ /* 0x000fca0000000000 */
[----:B------:R-:W-:-:S05]  /*0290*/  LOP3.LUT R0, R0, 0x3, RZ, 0xc0, !PT ;  /* 0x0000000300007812 */ /* 0x000fca00078ec0ff */
[----:B------:R-:W-:Y:S02]  /*02a0*/  IMAD.MOV R0, RZ, RZ, -R0 ;  /* 0x000000ffff007224 */ /* 0x000fe400078e0a00 */
[----:B0-----:R-:W-:-:S04]  /*02b0*/  IMAD.WIDE.U32 R8, R5, 0x8, R8 ;  /* 0x0000000805087825 */ /* 0x001fc800078e0008 */
[----:B------:R-:W-:Y:S02]  /*02c0*/  IMAD.MOV.U32 R2, RZ, RZ, R8 ;  /* 0x000000ffff027224 */ /* 0x000fe400078e0008 */
[----:B------:R-:W-:-:S07]  /*02d0*/  IMAD.MOV.U32 R11, RZ, RZ, R9 ;  /* 0x000000ffff0b7224 */ /* 0x000fce00078e0009 */
.L_x_464:
        /* <DEDUP_REMOVED lines=10> */
.L_x_463:
[----:B------:R-:W-:Y:S05]  /*0380*/  BSYNC.RECONVERGENT B2 ;  /* 0x0000000000027941 */ /* 0x000fea0003800200 */
.L_x_462:
        /* <DEDUP_REMOVED lines=8> */
.L_x_467:
        /* <DEDUP_REMOVED lines=43> */
.L_x_466:
[----:B------:R-:W-:Y:S05]  /*06c0*/  BSYNC.RECONVERGENT B2 ;  /* 0x0000000000027941 */ /* 0x000fea0003800200 */
.L_x_465:
        /* <DEDUP_REMOVED lines=26> */
.L_x_469:
[----:B------:R-:W-:Y:S05]  /*0870*/  BSYNC.RECONVERGENT B2 ;  /* 0x0000000000027941 */ /* 0x000fea0003800200 */
.L_x_468:
        /* <DEDUP_REMOVED lines=12> */
.L_x_461:
[----:B------:R-:W-:Y:S05]  /*0940*/  BSYNC.RECONVERGENT B1 ;  /* 0x0000000000017941 */ /* 0x000fea0003800200 */
.L_x_460:
        /* <DEDUP_REMOVED lines=47> */
[----:B------:R-:W0:Y:S04]  /*0c40*/  LDS.128 R8, [UR4+0x20] ;  /* 0x00002004ff087984 */ /* 0x000e280008000c00 */
[----:B------:R-:W1:Y:S04]  /*0c50*/  LDS.128 R16, [UR4+0x30] ;  /* 0x00003004ff107984 */ /* 0x000e680008000c00 */
[----:B--2---:R-:W2:Y:S01]  /*0c60*/  LDS.128 R4, [UR4+0x40] ;  /* 0x00004004ff047984 */ /* 0x004ea20008000c00 */
[----:B0-----:R-:W-:-:S03]  /*0c70*/  DADD R8, R12, R8 ;  /* 0x000000000c087229 */ /* 0x001fc60000000008 */
[----:B------:R-:W-:Y:S05]  /*0c80*/  LDS.128 R12, [UR4+0x60] ;  /* 0x00006004ff0c7984 */ /* 0x000fea0008000c00 */
[----:B------:R-:W-:Y:S02]  /*0c90*/  DADD R2, R8, R10 ;  /* 0x0000000008027229 */ /* 0x000fe4000000000a */
[----:B------:R-:W0:Y:S06]  /*0ca0*/  LDS.128 R8, [UR4+0x50] ;  /* 0x00005004ff087984 */ /* 0x000e2c0008000c00 */
[----:B-1----:R-:W-:-:S08]  /*0cb0*/  DADD R2, R2, R16 ;  /* 0x0000000002027229 */ /* 0x002fd00000000010 */
[----:B------:R-:W-:-:S08]  /*0cc0*/  DADD R2, R2, R18 ;  /* 0x0000000002027229 */ /* 0x000fd00000000012 */
[----:B--2---:R-:W-:-:S08]  /*0cd0*/  DADD R2, R2, R4 ;  /* 0x0000000002027229 */ /* 0x004fd00000000004 */
[----:B------:R-:W-:Y:S01]  /*0ce0*/  DADD R2, R2, R6 ;  /* 0x0000000002027229 */ /* 0x000fe20000000006 */
[----:B------:R-:W1:Y:S07]  /*0cf0*/  LDS.128 R4, [UR4+0x70] ;  /* 0x00007004ff047984 */ /* 0x000e6e0008000c00 */
[----:B0-----:R-:W-:-:S08]  /*0d00*/  DADD R2, R2, R8 ;  /* 0x0000000002027229 */ /* 0x001fd00000000008 */
[----:B------:R-:W-:Y:S01]  /*0d10*/  DADD R2, R2, R10 ;  /* 0x0000000002027229 */ /* 0x000fe2000000000a */
[----:B------:R-:W0:Y:S07]  /*0d20*/  LDS.128 R8, [UR4+0x80] ;  /* 0x00008004ff087984 */ /* 0x000e2e0008000c00 */
[----:B------:R-:W-:-:S08]  /*0d30*/  DADD R2, R2, R12 ;  /* 0x0000000002027229 */ /* 0x000fd0000000000c */
[----:B------:R-:W-:Y:S01]  /*0d40*/  DADD R2, R2, R14 ;  /* 0x0000000002027229 */ /* 0x000fe2000000000e */
[----:B------:R-:W2:Y:S07]  /*0d50*/  LDS.128 R12, [UR4+0x90] ;  /* 0x00009004ff0c7984 */ /* 0x000eae0008000c00 */
[----:B-1----:R-:W-:-:S08]  /*0d60*/  DADD R2, R2, R4 ;  /* 0x0000000002027229 */ /* 0x002fd00000000004 */
[----:B------:R-:W-:Y:S01]  /*0d70*/  DADD R2, R2, R6 ;  /* 0x0000000002027229 */ /* 0x000fe20000000006 */
[----:B------:R-:W1:Y:S07]  /*0d80*/  LDS.128 R4, [UR4+0xa0] ;  /* 0x0000a004ff047984 */ /* 0x000e6e0008000c00 */
[----:B0-----:R-:W-:Y:S01]  /*0d90*/  DADD R2, R2, R8 ;  /* 0x0000000002027229 */ /* 0x001fe20000000008 */
[----:B------:R-:W0:Y:S07]  /*0da0*/  LDS.64 R8, [UR4+0xb0] ;  /* 0x0000b004ff087984 */ /* 0x000e2e0008000a00 */
[----:B------:R-:W-:-:S08]  /*0db0*/  DADD R2, R2, R10 ;  /* 0x0000000002027229 */ /* 0x000fd0000000000a */
[----:B--2---:R-:W-:-:S08]  /*0dc0*/  DADD R2, R2, R12 ;  /* 0x0000000002027229 */ /* 0x004fd0000000000c */
[----:B------:R-:W-:-:S08]  /*0dd0*/  DADD R2, R2, R14 ;  /* 0x0000000002027229 */ /* 0x000fd0000000000e */
[----:B-1----:R-:W-:-:S08]  /*0de0*/  DADD R2, R2, R4 ;  /* 0x0000000002027229 */ /* 0x002fd00000000004 */
[----:B------:R-:W-:-:S08]  /*0df0*/  DADD R2, R2, R6 ;  /* 0x0000000002027229 */ /* 0x000fd00000000006 */
[----:B0-----:R-:W-:Y:S01]  /*0e00*/  DADD R12, R2, R8 ;  /* 0x00000000020c7229 */ /* 0x001fe20000000008 */
[----:B------:R-:W-:Y:S10]  /*0e10*/  BRA `(.L_x_471) ;  /* 0x0000001800487947 */ /* 0x000ff40003800000 */
.L_x_470:
        /* <DEDUP_REMOVED lines=39> */
[----:B------:R-:W-:Y:S01]  /*1090*/  @!P1 MOV R10, 0x400 ;  /* 0x00000400000a9802 */ /* 0x000fe20000000f00 */
[----:B------:R-:W-:Y:S01]  /*10a0*/  SHFL.DOWN PT, R6, R8, 0x10, R5 ;  /* 0x0a00000008067989 */ /* 0x000fe200000e0005 */
[----:B------:R-:W-:Y:S02]  /*10b0*/  ISETP.GT.AND P0, PT, R0, R5, PT ;  /* 0x000000050000720c */ /* 0x000fe40003f04270 */
[----:B0-----:R-:W-:Y:S01]  /*10c0*/  @!P1 LEA R11, R13, R10, 0x18 ;  /* 0x0000000a0d0b9211 */ /* 0x001fe200078ec0ff */
[----:B------:R-:W0:Y:S04]  /*10d0*/  SHFL.DOWN PT, R7, R9, 0x10, R5 ;  /* 0x0a00000009077989 */ /* 0x000e2800000e0005 */
[----:B------:R-:W-:Y:S01]  /*10e0*/  @!P1 IMAD.IADD R11, R2, 0x1, R11 ;  /* 0x00000001020b9824 */ /* 0x000fe200078e020b */
[----:B0-----:R-:W-:-:S10]  /*10f0*/  DADD R6, R6, R8 ;  /* 0x0000000006067229 */ /* 0x001fd40000000008 */
[----:B------:R-:W-:Y:S02]  /*1100*/  FSEL R12, R8, R6, P0 ;  /* 0x00000006080c7208 */ /* 0x000fe40000000000 */
[----:B------:R-:W-:Y:S02]  /*1110*/  FSEL R13, R9, R7, P0 ;  /* 0x00000007090d7208 */ /* 0x000fe40000000000 */
[----:B------:R-:W-:-:S03]  /*1120*/  ISETP.NE.AND P0, PT, R3, RZ, PT ;  /* 0x000000ff0300720c */ /* 0x000fc60003f05270 */
[----:B------:R1:W-:Y:S01]  /*1130*/  @!P1 STS.64 [R11+0x18], R12 ;  /* 0x0000180c0b009388 */ /* 0x0003e20000000a00 */
[----:B------:R-:W-:Y:S09]  /*1140*/  BAR.SYNC.DEFER_BLOCKING 0x0 ;  /* 0x0000000000007b1d */ /* 0x000ff20000010000 */
[----:B------:R-:W-:Y:S05]  /*1150*/  @P0 BRA `(.L_x_471) ;  /* 0x0000001400780947 */ /* 0x000fea0003800000 */
[----:B------:R-:W0:Y:S01]  /*1160*/  S2UR UR5, SR_CgaCtaId ;  /* 0x00000000000579c3 */ /* 0x000e220000008800 */
[----:B------:R-:W-:Y:S01]  /*1170*/  UMOV UR4, 0x400 ;  /* 0x0000040000047882 */ /* 0x000fe20000000000 */
[----:B------:R-:W-:Y:S01]  /*1180*/  ISETP.GT.AND P1, PT, R4, 0x20, PT ;  /* 0x000000200400780c */ /* 0x000fe20003f24270 */
[----:B0-----:R-:W-:-:S09]  /*1190*/  ULEA UR4, UR5, UR4, 0x18 ;  /* 0x0000000405047291 */ /* 0x001fd2000f8ec0ff */
[----:B------:R-:W0:Y:S04]  /*11a0*/  LDS.128 R16, [UR4+0x20] ;  /* 0x00002004ff107984 */ /* 0x000e280008000c00 */
[----:B-1----:R-:W1:Y:S01]  /*11b0*/  LDS.128 R8, [UR4+0x30] ;  /* 0x00003004ff087984 */ /* 0x002e620008000c00 */
[----:B0-----:R-:W-:-:S10]  /*11c0*/  DADD R16, R12, R16 ;  /* 0x000000000c107229 */ /* 0x001fd40000000010 */
[----:B------:R-:W-:Y:S02]  /*11d0*/  FSEL R2, R16, R12, P1 ;  /* 0x0000000c10027208 */ /* 0x000fe40000800000 */
[----:B------:R-:W-:Y:S02]  /*11e0*/  FSEL R3, R17, R13, P1 ;  /* 0x0000000d11037208 */ /* 0x000fe40000800000 */
[----:B------:R-:W-:Y:S01]  /*11f0*/  ISETP.GT.AND P1, PT, R4, 0x40, PT ;  /* 0x000000400400780c */ /* 0x000fe20003f24270 */
[----:B------:R-:W0:Y:S03]  /*1200*/  LDS.128 R12, [UR4+0x40] ;  /* 0x00004004ff0c7984 */ /* 0x000e260008000c00 */
        /* <DEDUP_REMOVED lines=65> */
[----:B------:R-:W1:Y:S01]  /*1620*/  LDS.64 R2, [UR4+0xb0] ;  /* 0x0000b004ff027984 */ /* 0x000e620008000a00 */
        /* <DEDUP_REMOVED lines=11> */
[----:B------:R-:W-:Y:S01]  /*16e0*/  FSEL R13, R3, R7, P1 ;  /* 0x00000007030d7208 */ /* 0x000fe20000800000 */
[----:B------:R-:W-:Y:S06]  /*16f0*/  BRA `(.L_x_471) ;  /* 0x0000001000107947 */ /* 0x000fec0003800000 */
.L_x_457:
[----:B------:R-:W0:Y:S01]  /*1700*/  S2R R0, SR_TID.X ;  /* 0x0000000000007919 */ /* 0x000e220000002100 */
[----:B------:R-:W0:Y:S02]  /*1710*/  LDC.64 R6, c[0x0][0x380] ;  /* 0x0000e000ff067b82 */ /* 0x000e240000000a00 */
[----:B0-----:R-:W-:-:S05]  /*1720*/  IMAD.WIDE.U32 R6, R0, 0x8, R6 ;  /* 0x0000000800067825 */ /* 0x001fca00078e0006 */
[----:B------:R-:W2:Y:S04]  /*1730*/  LDG.E.64.CONSTANT R20, desc[UR6][R6.64] ;  /* 0x0000000606147981 */ /* 0x000ea8000c1e9b00 */
[----:B------:R-:W2:Y:S04]  /*1740*/  LDG.E.64.CONSTANT R2, desc[UR6][R6.64+0x1400] ;  /* 0x0014000606027981 */ /* 0x000ea8000c1e9b00 */
[----:B------:R-:W3:Y:S04]  /*1750*/  LDG.E.64.CONSTANT R8, desc[UR6][R6.64+0x2800] ;  /* 0x0028000606087981 */ /* 0x000ee8000c1e9b00 */
[----:B------:R-:W4:Y:S04]  /*1760*/  LDG.E.64.CONSTANT R10, desc[UR6][R6.64+0x3c00] ;  /* 0x003c0006060a7981 */ /* 0x000f28000c1e9b00 */
[----:B------:R-:W5:Y:S04]  /*1770*/  LDG.E.64.CONSTANT R12, desc[UR6][R6.64+0x5000] ;  /* 0x00500006060c7981 */ /* 0x000f68000c1e9b00 */
[----:B------:R-:W5:Y:S04]  /*1780*/  LDG.E.64.CONSTANT R14, desc[UR6][R6.64+0x6400] ;  /* 0x00640006060e7981 */ /* 0x000f68000c1e9b00 */
[----:B------:R-:W5:Y:S04]  /*1790*/  LDG.E.64.CONSTANT R16, desc[UR6][R6.64+0x7800] ;  /* 0x0078000606107981 */ /* 0x000f68000c1e9b00 */
[----:B------:R-:W5:Y:S01]  /*17a0*/  LDG.E.64.CONSTANT R18, desc[UR6][R6.64+0x8c00] ;  /* 0x008c000606127981 */ /* 0x000f62000c1e9b00 */
[----:B------:R-:W-:Y:S01]  /*17b0*/  ISETP.GE.U32.AND P0, PT, R4, 0x2800, PT ;  /* 0x000028000400780c */ /* 0x000fe20003f06070 */
[----:B--2---:R-:W-:-:S08]  /*17c0*/  DADD R2, R20, R2 ;  /* 0x0000000014027229 */ /* 0x004fd00000000002 */
[----:B---3--:R-:W-:Y:S01]  /*17d0*/  DADD R2, R8, R2 ;  /* 0x0000000008027229 */ /* 0x008fe20000000002 */
[----:B------:R-:W-:-:S07]  /*17e0*/  IMAD.MOV.U32 R9, RZ, RZ, 0x1400 ;  /* 0x00001400ff097424 */ /* 0x000fce00078e00ff */
[----:B----4-:R-:W-:-:S08]  /*17f0*/  DADD R2, R10, R2 ;  /* 0x000000000a027229 */ /* 0x010fd00000000002 */
[----:B-----5:R-:W-:-:S08]  /*1800*/  DADD R2, R12, R2 ;  /* 0x000000000c027229 */ /* 0x020fd00000000002 */
[----:B------:R-:W-:-:S08]  /*1810*/  DADD R2, R14, R2 ;  /* 0x000000000e027229 */ /* 0x000fd00000000002 */
[----:B------:R-:W-:-:S08]  /*1820*/  DADD R2, R16, R2 ;  /* 0x0000000010027229 */ /* 0x000fd00000000002 */
[----:B------:R-:W-:Y:S01]  /*1830*/  DADD R2, R18, R2 ;  /* 0x0000000012027229 */ /* 0x000fe20000000002 */
[----:B------:R-:W-:Y:S10]  /*1840*/  @!P0 BRA `(.L_x_472) ;  /* 0x00000000006c8947 */ /* 0x000ff40003800000 */
[----:B------:R-:W0:Y:S01]  /*1850*/  LDC R26, c[0x0][0x390] ;  /* 0x0000e400ff1a7b82 */ /* 0x000e220000000800 */
[----:B------:R-:W-:Y:S02]  /*1860*/  VIADD R8, R4, 0xffffec00 ;  /* 0xffffec0004087836 */ /* 0x000fe40000000000 */
[----:B------:R-:W-:-:S07]  /*1870*/  IMAD.MOV.U32 R9, RZ, RZ, 0x1400 ;  /* 0x00001400ff097424 */ /* 0x000fce00078e00ff */
.L_x_474:
[----:B------:R-:W-:-:S05]  /*1880*/  IMAD.WIDE R12, R9, 0x8, R6 ;  /* 0x00000008090c7825 */ /* 0x000fca00078e0206 */
[----:B------:R-:W2:Y:S04]  /*1890*/  LDG.E.64.CONSTANT R4, desc[UR6][R12.64] ;  /* 0x000000060c047981 */ /* 0x000ea8000c1e9b00 */
[----:B------:R-:W3:Y:S04]  /*18a0*/  LDG.E.64.CONSTANT R14, desc[UR6][R12.64+0x1400] ;  /* 0x001400060c0e7981 */ /* 0x000ee8000c1e9b00 */
[----:B------:R-:W4:Y:S04]  /*18b0*/  LDG.E.64.CONSTANT R16, desc[UR6][R12.64+0x2800] ;  /* 0x002800060c107981 */ /* 0x000f28000c1e9b00 */
[----:B------:R-:W5:Y:S04]  /*18c0*/  LDG.E.64.CONSTANT R18, desc[UR6][R12.64+0x3c00] ;  /* 0x003c00060c127981 */ /* 0x000f68000c1e9b00 */
        /* <DEDUP_REMOVED lines=8> */
[----:B------:R-:W-:-:S08]  /*1950*/  DADD R4, R20, R4 ;  /* 0x0000000014047229 */ /* 0x000fd00000000004 */
[----:B------:R-:W-:Y:S01]  /*1960*/  DADD R22, R22, R4 ;  /* 0x0000000016167229 */ /* 0x000fe20000000004 */
[----:B0-----:R-:W-:-:S04]  /*1970*/  IMAD.MOV.U32 R4, RZ, RZ, R26 ;  /* 0x000000ffff047224 */ /* 0x001fc800078e001a */
[----:B------:R-:W-:-:S03]  /*1980*/  IMAD.IADD R2, R4, 0x1, -R9 ;  /* 0x0000000104027824 */ /* 0x000fc600078e0a09 */
[----:B------:R-:W-:Y:S02]  /*1990*/  DADD R22, R24, R22 ;  /* 0x0000000018167229 */ /* 0x000fe40000000016 */
[----:B------:R-:W-:-:S06]  /*19a0*/  ISETP.GE.AND P0, PT, R2, 0x1400, PT ;  /* 0x000014000200780c */ /* 0x000fcc0003f06270 */
[----:B------:R-:W-:-:S07]  /*19b0*/  DADD R2, R10, R22 ;  /* 0x000000000a027229 */ /* 0x000fce0000000016 */
[----:B------:R-:W-:Y:S05]  /*19c0*/  @!P0 BRA `(.L_x_473) ;  /* 0x0000000800348947 */ /* 0x000fea0003800000 */
[----:B------:R-:W-:-:S05]  /*19d0*/  VIADD R9, R9, 0x1400 ;  /* 0x0000140009097836 */ /* 0x000fca0000000000 */
[----:B------:R-:W-:-:S13]  /*19e0*/  ISETP.GT.AND P0, PT, R9, R8, PT ;  /* 0x000000080900720c */ /* 0x000fda0003f04270 */
[----:B------:R-:W-:Y:S05]  /*19f0*/  @!P0 BRA `(.L_x_474) ;  /* 0xfffffffc00a08947 */ /* 0x000fea000383ffff */
.L_x_472:
[----:B------:R-:W-:-:S13]  /*1a00*/  ISETP.GE.AND P0, PT, R9, R4, PT ;  /* 0x000000040900720c */ /* 0x000fda0003f06270 */
[----:B------:R-:W-:Y:S05]  /*1a10*/  @P0 BRA `(.L_x_473) ;  /* 0x0000000800200947 */ /* 0x000fea0003800000 */
[----:B------:R-:W-:Y:S01]  /*1a20*/  IMAD.IADD R39, R4, 0x1, -R9 ;  /* 0x0000000104277824 */ /* 0x000fe200078e0a09 */
[----:B------:R-:W-:Y:S04]  /*1a30*/  BSSY.RECONVERGENT B1, `(.L_x_473) ;  /* 0x0000086000017945 */ /* 0x000fe80003800200 */
[----:B------:R-:W-:-:S13]  /*1a40*/  ISETP.GE.AND P0, PT, R0, R39, PT ;  /* 0x000000270000720c */ /* 0x000fda0003f06270 */
[----:B------:R-:W-:Y:S05]  /*1a50*/  @P0 BRA `(.L_x_475) ;  /* 0x00000008000c0947 */ /* 0x000fea0003800000 */
[----:B------:R-:W-:Y:S01]  /*1a60*/  LOP3.LUT R5, RZ, R0, RZ, 0x33, !PT ;  /* 0x00000000ff057212 */ /* 0x000fe200078e33ff */
[----:B------:R-:W-:Y:S01]  /*1a70*/  BSSY.RECONVERGENT B2, `(.L_x_476) ;  /* 0x0000017000027945 */ /* 0x000fe20003800200 */
[----:B------:R-:W-:Y:S02]  /*1a80*/  IMAD.MOV.U32 R38, RZ, RZ, R0 ;  /* 0x000000ffff267224 */ /* 0x000fe400078e0000 */
[----:B------:R-:W-:-:S04]  /*1a90*/  IADD3 R5, PT, PT, -R9, R4, R5 ;  /* 0x0000000409057210 */ /* 0x000fc80007ffe105 */
[C---:B------:R-:W-:Y:S01]  /*1aa0*/  ISETP.GE.U32.AND P1, PT, R5.reuse, 0x780, PT ;  /* 0x000007800500780c */ /* 0x040fe20003f26070 */
[----:B------:R-:W-:-:S05]  /*1ab0*/  IMAD.HI.U32 R4, R5, -0x33333333, RZ ;  /* 0xcccccccd05047827 */ /* 0x000fca00078e00ff */
[----:B------:R-:W-:-:S04]  /*1ac0*/  SHF.R.U32.HI R4, RZ, 0x9, R4 ;  /* 0x00000009ff047819 */ /* 0x000fc80000011604 */
[----:B------:R-:W-:-:S04]  /*1ad0*/  LOP3.LUT R6, R4, 0x3, RZ, 0xc0, !PT ;  /* 0x0000000304067812 */ /* 0x000fc800078ec0ff */
[----:B------:R-:W-:-:S13]  /*1ae0*/  ISETP.NE.AND P0, PT, R6, 0x3, PT ;  /* 0x000000030600780c */ /* 0x000fda0003f05270 */
[----:B------:R-:W-:Y:S05]  /*1af0*/  @!P0 BRA `(.L_x_477) ;  /* 0x0000000000388947 */ /* 0x000fea0003800000 */
[----:B------:R-:W0:Y:S01]  /*1b00*/  LDC.64 R6, c[0x0][0x380] ;  /* 0x0000e000ff067b82 */ /* 0x000e220000000a00 */
[----:B------:R-:W-:Y:S02]  /*1b10*/  VIADD R4, R4, 0x1 ;  /* 0x0000000104047836 */ /* 0x000fe40000000000 */
[----:B------:R-:W-:Y:S02]  /*1b20*/  IMAD.IADD R11, R0, 0x1, R9 ;  /* 0x00000001000b7824 */ /* 0x000fe400078e0209 */
[----:B------:R-:W-:Y:S01]  /*1b30*/  IMAD.MOV.U32 R38, RZ, RZ, R0 ;  /* 0x000000ffff267224 */ /* 0x000fe200078e0000 */
[----:B------:R-:W-:-:S05]  /*1b40*/  LOP3.LUT R4, R4, 0x3, RZ, 0xc0, !PT ;  /* 0x0000000304047812 */ /* 0x000fca00078ec0ff */
[----:B------:R-:W-:-:S07]  /*1b50*/  IMAD.MOV R8, RZ, RZ, -R4 ;  /* 0x000000ffff087224 */ /* 0x000fce00078e0a04 */
.L_x_478:
[----:B0-----:R-:W-:-:S06]  /*1b60*/  IMAD.WIDE.U32 R4, R11, 0x8, R6 ;  /* 0x000000080b047825 */ /* 0x001fcc00078e0006 */
[----:B------:R-:W2:Y:S01]  /*1b70*/  LDG.E.64.CONSTANT R4, desc[UR6][R4.64] ;  /* 0x0000000604047981 */ /* 0x000ea2000c1e9b00 */
[----:B------:R-:W-:Y:S02]  /*1b80*/  VIADD R8, R8, 0x1 ;  /* 0x0000000108087836 */ /* 0x000fe40000000000 */
[----:B------:R-:W-:Y:S02]  /*1b90*/  VIADD R38, R38, 0x280 ;  /* 0x0000028026267836 */ /* 0x000fe40000000000 */
[----:B------:R-:W-:Y:S01]  /*1ba0*/  VIADD R11, R11, 0x280 ;  /* 0x000002800b0b7836 */ /* 0x000fe20000000000 */
[----:B------:R-:W-:Y:S01]  /*1bb0*/  ISETP.NE.AND P0, PT, R8, RZ, PT ;  /* 0x000000ff0800720c */ /* 0x000fe20003f05270 */
[----:B--2---:R-:W-:-:S12]  /*1bc0*/  DADD R2, R4, R2 ;  /* 0x0000000004027229 */ /* 0x004fd80000000002 */
[----:B------:R-:W-:Y:S05]  /*1bd0*/  @P0 BRA `(.L_x_478) ;  /* 0xfffffffc00e00947 */ /* 0x000fea000383ffff */
.L_x_477:
[----:B------:R-:W-:Y:S05]  /*1be0*/  BSYNC.RECONVERGENT B2 ;  /* 0x0000000000027941 */ /* 0x000fea0003800200 */
.L_x_476:
[----:B------:R-:W-:Y:S05]  /*1bf0*/  @!P1 BRA `(.L_x_475) ;  /* 0x0000000400a49947 */ /* 0x000fea0003800000 */
[----:B------:R-:W0:Y:S01]  /*1c00*/  LDCU.64 UR4, c[0x0][0x380] ;  /* 0x00007000ff0477ac */ /* 0x000e220008000a00 */
[----:B------:R-:W-:Y:S01]  /*1c10*/  IMAD.IADD R7, R39, 0x1, -R38 ;  /* 0x0000000127077824 */ /* 0x000fe200078e0a26 */
[C---:B------:R-:W-:Y:S01]  /*1c20*/  IADD3 R5, P0, PT, R38.reuse, R9, RZ ;  /* 0x0000000926057210 */ /* 0x040fe20007f1e0ff */
[----:B------:R-:W-:Y:S01]  /*1c30*/  BSSY.RECONVERGENT B2, `(.L_x_479) ;  /* 0x000003a000027945 */ /* 0x000fe20003800200 */
[----:B------:R-:W-:Y:S02]  /*1c40*/  IMAD.IADD R40, R38, 0x1, R9 ;  /* 0x0000000126287824 */ /* 0x000fe400078e0209 */
        /* <DEDUP_REMOVED lines=10> */
.L_x_481:
[----:B------:R-:W0:Y:S01]  /*1cf0*/  LDC.64 R30, c[0x0][0x380] ;  /* 0x0000e000ff1e7b82 */ /* 0x000e220000000a00 */
[----:B------:R-:W2:Y:S04]  /*1d00*/  LDG.E.64.CONSTANT R8, desc[UR6][R4.64+-0x1400] ;  /* 0xffec000604087981 */ /* 0x000ea8000c1e9b00 */
[----:B------:R-:W3:Y:S01]  /*1d10*/  LDG.E.64.CONSTANT R10, desc[UR6][R4.64] ;  /* 0x00000006040a7981 */ /* 0x000ee2000c1e9b00 */
[----:B------:R-:W-:-:S03]  /*1d20*/  VIADD R15, R40, 0xa00 ;  /* 0x00000a00280f7836 */ /* 0x000fc60000000000 */
[----:B------:R-:W4:Y:S04]  /*1d30*/  LDG.E.64.CONSTANT R12, desc[UR6][R4.64+0x1400] ;  /* 0x00140006040c7981 */ /* 0x000f28000c1e9b00 */
[----:B------:R-:W5:Y:S04]  /*1d40*/  LDG.E.64.CONSTANT R16, desc[UR6][R4.64+0x3c00] ;  /* 0x003c000604107981 */ /* 0x000f68000c1e9b00 */
[----:B------:R-:W5:Y:S01]  /*1d50*/  LDG.E.64.CONSTANT R18, desc[UR6][R4.64+0x5000] ;  /* 0x0050000604127981 */ /* 0x000f62000c1e9b00 */
[----:B------:R-:W-:-:S03]  /*1d60*/  VIADD R23, R40, 0x1400 ;  /* 0x0000140028177836 */ /* 0x000fc60000000000 */
[----:B------:R-:W5:Y:S01]  /*1d70*/  LDG.E.64.CONSTANT R20, desc[UR6][R4.64+0x6400] ;  /* 0x0064000604147981 */ /* 0x000f62000c1e9b00 */
[----:B0-----:R-:W-:-:S03]  /*1d80*/  IMAD.WIDE.U32 R6, R40, 0x8, R30 ;  /* 0x0000000828067825 */ /* 0x001fc600078e001e */
[----:B------:R-:W5:Y:S04]  /*1d90*/  LDG.E.64.CONSTANT R24, desc[UR6][R4.64+0x8c00] ;  /* 0x008c000604187981 */ /* 0x000f68000c1e9b00 */
[----:B------:R-:W5:Y:S04]  /*1da0*/  LDG.E.64.CONSTANT R26, desc[UR6][R4.64+0xa000] ;  /* 0x00a00006041a7981 */ /* 0x000f68000c1e9b00 */
[----:B------:R-:W2:Y:S01]  /*1db0*/  LDG.E.64.CONSTANT R6, desc[UR6][R6.64] ;  /* 0x0000000606067981 */ /* 0x000ea2000c1e9b00 */
[----:B------:R-:W-:-:S03]  /*1dc0*/  IMAD.WIDE.U32 R14, R15, 0x8, R30 ;  /* 0x000000080f0e7825 */ /* 0x000fc600078e001e */
[----:B------:R-:W5:Y:S04]  /*1dd0*/  LDG.E.64.CONSTANT R28, desc[UR6][R4.64+0xb400] ;  /* 0x00b40006041c7981 */ /* 0x000f68000c1e9b00 */
[----:B------:R-:W5:Y:S01]  /*1de0*/  LDG.E.64.CONSTANT R14, desc[UR6][R14.64] ;  /* 0x000000060e0e7981 */ /* 0x000f62000c1e9b00 */
[----:B------:R-:W-:-:S03]  /*1df0*/  IMAD.WIDE.U32 R22, R23, 0x8, R30 ;  /* 0x0000000817167825 */ /* 0x000fc600078e001e */
[----:B------:R-:W5:Y:S04]  /*1e00*/  LDG.E.64.CONSTANT R34, desc[UR6][R4.64+0xf000] ;  /* 0x00f0000604227981 */ /* 0x000f68000c1e9b00 */
[----:B------:R-:W5:Y:S01]  /*1e10*/  LDG.E.64.CONSTANT R22, desc[UR6][R22.64] ;  /* 0x0000000616167981 */ /* 0x000f62000c1e9b00 */
[----:B------:R-:W-:-:S03]  /*1e20*/  VIADD R33, R40, 0x1e00 ;  /* 0x00001e0028217836 */ /* 0x000fc60000000000 */
[----:B------:R-:W5:Y:S01]  /*1e30*/  LDG.E.64.CONSTANT R36, desc[UR6][R4.64+0x10400] ;  /* 0x0104000604247981 */ /* 0x000f62000c1e9b00 */
[----:B------:R-:W-:-:S03]  /*1e40*/  IMAD.WIDE.U32 R30, R33, 0x8, R30 ;  /* 0x00000008211e7825 */ /* 0x000fc600078e001e */
[----:B------:R0:W5:Y:S04]  /*1e50*/  LDG.E.64.CONSTANT R32, desc[UR6][R4.64+0xdc00] ;  /* 0x00dc000604207981 */ /* 0x000168000c1e9b00 */
[----:B------:R-:W5:Y:S01]  /*1e60*/  LDG.E.64.CONSTANT R30, desc[UR6][R30.64] ;  /* 0x000000061e1e7981 */ /* 0x000f62000c1e9b00 */
[----:B------:R-:W-:-:S05]  /*1e70*/  VIADD R38, R38, 0x2800 ;  /* 0x0000280026267836 */ /* 0x000fca0000000000 */
[----:B------:R-:W-:Y:S02]  /*1e80*/  ISETP.GE.AND P1, PT, R38, R41, PT ;  /* 0x000000292600720c */ /* 0x000fe40003f26270 */
[----:B0-----:R-:W-:Y:S01]  /*1e90*/  IADD3 R4, P2, PT, R4, 0x14000, RZ ;  /* 0x0001400004047810 */ /* 0x001fe20007f5e0ff */
[----:B------:R-:W-:-:S04]  /*1ea0*/  VIADD R40, R40, 0x2800 ;  /* 0x0000280028287836 */ /* 0x000fc80000000000 */
[----:B------:R-:W-:Y:S01]  /*1eb0*/  IMAD.X R5, RZ, RZ, R5, P2 ;  /* 0x000000ffff057224 */ /* 0x000fe200010e0605 */
[----:B--2---:R-:W-:-:S08]  /*1ec0*/  DADD R6, R6, R2 ;  /* 0x0000000006067229 */ /* 0x004fd00000000002 */
[----:B------:R-:W-:-:S08]  /*1ed0*/  DADD R6, R6, R8 ;  /* 0x0000000006067229 */ /* 0x000fd00000000008 */
[----:B---3--:R-:W-:-:S08]  /*1ee0*/  DADD R6, R6, R10 ;  /* 0x0000000006067229 */ /* 0x008fd0000000000a */
[----:B----4-:R-:W-:-:S08]  /*1ef0*/  DADD R6, R6, R12 ;  /* 0x0000000006067229 */ /* 0x010fd0000000000c */
        /* <DEDUP_REMOVED lines=13> */
.L_x_480:
[----:B------:R-:W-:Y:S05]  /*1fd0*/  BSYNC.RECONVERGENT B2 ;  /* 0x0000000000027941 */ /* 0x000fea0003800200 */
.L_x_479:
[----:B------:R-:W-:Y:S01]  /*1fe0*/  IMAD.IADD R6, R39, 0x1, -R38 ;  /* 0x0000000127067824 */ /* 0x000fe200078e0a26 */
[----:B------:R-:W-:Y:S04]  /*1ff0*/  BSSY.RECONVERGENT B2, `(.L_x_482) ;  /* 0x000001d000027945 */ /* 0x000fe80003800200 */
[----:B------:R-:W-:-:S13]  /*2000*/  ISETP.GT.AND P1, PT, R6, 0xa00, PT ;  /* 0x00000a000600780c */ /* 0x000fda0003f24270 */
[----:B------:R-:W-:Y:S05]  /*2010*/  @!P1 BRA `(.L_x_483) ;  /* 0x0000000000689947 */ /* 0x000fea0003800000 */
[----:B------:R-:W0:Y:S01]  /*2020*/  LDC.64 R14, c[0x0][0x380] ;  /* 0x0000e000ff0e7b82 */ /* 0x000e220000000a00 */
[----:B------:R-:W2:Y:S04]  /*2030*/  LDG.E.64.CONSTANT R8, desc[UR6][R4.64+-0x1400] ;  /* 0xffec000604087981 */ /* 0x000ea8000c1e9b00 */
[----:B------:R-:W3:Y:S01]  /*2040*/  LDG.E.64.CONSTANT R10, desc[UR6][R4.64] ;  /* 0x00000006040a7981 */ /* 0x000ee2000c1e9b00 */
[----:B------:R-:W-:-:S03]  /*2050*/  VIADD R17, R40, 0xa00 ;  /* 0x00000a0028117836 */ /* 0x000fc60000000000 */
[----:B------:R-:W4:Y:S04]  /*2060*/  LDG.E.64.CONSTANT R12, desc[UR6][R4.64+0x1400] ;  /* 0x00140006040c7981 */ /* 0x000f28000c1e9b00 */
[----:B------:R-:W5:Y:S04]  /*2070*/  LDG.E.64.CONSTANT R18, desc[UR6][R4.64+0x5000] ;  /* 0x0050000604127981 */ /* 0x000f68000c1e9b00 */
[----:B------:R1:W5:Y:S01]  /*2080*/  LDG.E.64.CONSTANT R20, desc[UR6][R4.64+0x6400] ;  /* 0x0064000604147981 */ /* 0x000362000c1e9b00 */
[----:B0-----:R-:W-:-:S06]  /*2090*/  IMAD.WIDE.U32 R6, R40, 0x8, R14 ;  /* 0x0000000828067825 */ /* 0x001fcc00078e000e */
[----:B------:R-:W2:Y:S01]  /*20a0*/  LDG.E.64.CONSTANT R6, desc[UR6][R6.64] ;  /* 0x0000000606067981 */ /* 0x000ea2000c1e9b00 */
[----:B------:R-:W-:-:S03]  /*20b0*/  IMAD.WIDE.U32 R14, R17, 0x8, R14 ;  /* 0x00000008110e7825 */ /* 0x000fc600078e000e */
[----:B------:R-:W5:Y:S04]  /*20c0*/  LDG.E.64.CONSTANT R16, desc[UR6][R4.64+0x3c00] ;  /* 0x003c000604107981 */ /* 0x000f68000c1e9b00 */
[----:B------:R-:W5:Y:S01]  /*20d0*/  LDG.E.64.CONSTANT R14, desc[UR6][R14.64] ;  /* 0x000000060e0e7981 */ /* 0x000f62000c1e9b00 */
[----:B------:R-:W-:Y:S01]  /*20e0*/  PLOP3.LUT P0, PT, PT, PT, PT, 0x8, 0x80 ;  /* 0x000000000080781c */ /* 0x000fe20003f0e170 */
[----:B------:R-:W-:Y:S02]  /*20f0*/  VIADD R38, R38, 0x1400 ;  /* 0x0000140026267836 */ /* 0x000fe40000000000 */
[----:B------:R-:W-:Y:S01]  /*2100*/  VIADD R40, R40, 0x1400 ;  /* 0x0000140028287836 */ /* 0x000fe20000000000 */
[----:B--2---:R-:W-:-:S08]  /*2110*/  DADD R2, R2, R6 ;  /* 0x0000000002027229 */ /* 0x004fd00000000006 */
[----:B------:R-:W-:-:S08]  /*2120*/  DADD R2, R2, R8 ;  /* 0x0000000002027229 */ /* 0x000fd00000000008 */
[----:B---3--:R-:W-:-:S08]  /*2130*/  DADD R2, R2, R10 ;  /* 0x0000000002027229 */ /* 0x008fd0000000000a */
[----:B----4-:R-:W-:-:S08]  /*2140*/  DADD R2, R2, R12 ;  /* 0x0000000002027229 */ /* 0x010fd0000000000c */
[----:B-----5:R-:W-:-:S08]  /*2150*/  DADD R2, R2, R14 ;  /* 0x0000000002027229 */ /* 0x020fd0000000000e */
[----:B------:R-:W-:Y:S01]  /*2160*/  DADD R2, R2, R16 ;  /* 0x0000000002027229 */ /* 0x000fe20000000010 */
[----:B------:R-:W-:-:S07]  /*2170*/  IADD3 R6, P1, PT, R4, 0xa000, RZ ;  /* 0x0000a00004067810 */ /* 0x000fce0007f3e0ff */
[----:B------:R-:W-:Y:S01]  /*2180*/  DADD R2, R2, R18 ;  /* 0x0000000002027229 */ /* 0x000fe20000000012 */
[----:B-1----:R-:W-:Y:S02]  /*2190*/  IMAD.X R5, RZ, RZ, R5, P1 ;  /* 0x000000ffff057224 */ /* 0x002fe400008e0605 */
[----:B------:R-:W-:-:S05]  /*21a0*/  IMAD.MOV.U32 R4, RZ, RZ, R6 ;  /* 0x000000ffff047224 */ /* 0x000fca00078e0006 */
[----:B------:R-:W-:-:S11]  /*21b0*/  DADD R2, R2, R20 ;  /* 0x0000000002027229 */ /* 0x000fd60000000014 */
.L_x_483:
[----:B------:R-:W-:Y:S05]  /*21c0*/  BSYNC.RECONVERGENT B2 ;  /* 0x0000000000027941 */ /* 0x000fea0003800200 */
.L_x_482:
[----:B------:R-:W-:-:S13]  /*21d0*/  ISETP.LT.OR P0, PT, R38, R39, P0 ;  /* 0x000000272600720c */ /* 0x000fda0000701670 */
[----:B------:R-:W-:Y:S05]  /*21e0*/  @!P0 BRA `(.L_x_475) ;  /* 0x0000000000288947 */ /* 0x000fea0003800000 */
[----:B------:R-:W0:Y:S01]  /*21f0*/  LDC.64 R6, c[0x0][0x380] ;  /* 0x0000e000ff067b82 */ /* 0x000e220000000a00 */
[----:B------:R-:W2:Y:S04]  /*2200*/  LDG.E.64.CONSTANT R8, desc[UR6][R4.64] ;  /* 0x0000000604087981 */ /* 0x000ea8000c1e9b00 */
[----:B------:R-:W3:Y:S01]  /*2210*/  LDG.E.64.CONSTANT R10, desc[UR6][R4.64+0x1400] ;  /* 0x00140006040a7981 */ /* 0x000ee2000c1e9b00 */
[----:B0-----:R-:W-:-:S03]  /*2220*/  IMAD.WIDE.U32 R40, R40, 0x8, R6 ;  /* 0x0000000828287825 */ /* 0x001fc600078e0006 */
[----:B------:R-:W4:Y:S04]  /*2230*/  LDG.E.64.CONSTANT R6, desc[UR6][R4.64+-0x1400] ;  /* 0xffec000604067981 */ /* 0x000f28000c1e9b00 */
[----:B------:R-:W5:Y:S02]  /*2240*/  LDG.E.64.CONSTANT R40, desc[UR6][R40.64] ;  /* 0x0000000628287981 */ /* 0x000f64000c1e9b00 */
[----:B-----5:R-:W-:-:S08]  /*2250*/  DADD R2, R2, R40 ;  /* 0x0000000002027229 */ /* 0x020fd00000000028 */
[----:B----4-:R-:W-:-:S08]  /*2260*/  DADD R2, R2, R6 ;  /* 0x0000000002027229 */ /* 0x010fd00000000006 */
[----:B--2---:R-:W-:-:S08]  /*2270*/  DADD R2, R2, R8 ;  /* 0x0000000002027229 */ /* 0x004fd00000000008 */
[----:B---3--:R-:W-:-:S11]  /*2280*/  DADD R2, R2, R10 ;  /* 0x0000000002027229 */ /* 0x008fd6000000000a */
.L_x_475:
[----:B------:R-:W-:Y:S05]  /*2290*/  BSYNC.RECONVERGENT B1 ;  /* 0x0000000000017941 */ /* 0x000fea0003800200 */
.L_x_473:
        /* <DEDUP_REMOVED lines=42> */
[----:B------:R-:W1:Y:S01]  /*2540*/  S2UR UR5, SR_CgaCtaId ;  /* 0x00000000000579c3 */ /* 0x000e620000008800 */
[----:B------:R-:W-:Y:S02]  /*2550*/  UMOV UR4, 0x400 ;  /* 0x0000040000047882 */ /* 0x000fe40000000000 */
[----:B-1----:R-:W-:-:S09]  /*2560*/  ULEA UR4, UR5, UR4, 0x18 ;  /* 0x0000000405047291 */ /* 0x002fd2000f8ec0ff */
[----:B------:R-:W1:Y:S04]  /*2570*/  LDS.128 R8, [UR4+0x20] ;  /* 0x00002004ff087984 */ /* 0x000e680008000c00 */
[----:B------:R-:W2:Y:S04]  /*2580*/  LDS.128 R16, [UR4+0x30] ;  /* 0x00003004ff107984 */ /* 0x000ea80008000c00 */
[----:B0-----:R-:W0:Y:S01]  /*2590*/  LDS.128 R4, [UR4+0x40] ;  /* 0x00004004ff047984 */ /* 0x001e220008000c00 */
[----:B-1----:R-:W-:-:S03]  /*25a0*/  DADD R8, R12, R8 ;  /* 0x000000000c087229 */ /* 0x002fc60000000008 */
[----:B------:R-:W-:Y:S05]  /*25b0*/  LDS.128 R12, [UR4+0x60] ;  /* 0x00006004ff0c7984 */ /* 0x000fea0008000c00 */
[----:B------:R-:W-:Y:S02]  /*25c0*/  DADD R2, R8, R10 ;  /* 0x0000000008027229 */ /* 0x000fe4000000000a */
[----:B------:R-:W1:Y:S06]  /*25d0*/  LDS.128 R8, [UR4+0x50] ;  /* 0x00005004ff087984 */ /* 0x000e6c0008000c00 */
[----:B--2---:R-:W-:-:S08]  /*25e0*/  DADD R2, R2, R16 ;  /* 0x0000000002027229 */ /* 0x004fd00000000010 */
[----:B------:R-:W-:-:S08]  /*25f0*/  DADD R2, R2, R18 ;  /* 0x0000000002027229 */ /* 0x000fd00000000012 */
[----:B0-----:R-:W-:-:S08]  /*2600*/  DADD R2, R2, R4 ;  /* 0x0000000002027229 */ /* 0x001fd00000000004 */
[----:B------:R-:W-:Y:S01]  /*2610*/  DADD R2, R2, R6 ;  /* 0x0000000002027229 */ /* 0x000fe20000000006 */
[----:B------:R-:W0:Y:S07]  /*2620*/  LDS.128 R4, [UR4+0x70] ;  /* 0x00007004ff047984 */ /* 0x000e2e0008000c00 */
[----:B-1----:R-:W-:-:S08]  /*2630*/  DADD R2, R2, R8 ;  /* 0x0000000002027229 */ /* 0x002fd00000000008 */
[----:B------:R-:W-:Y:S01]  /*2640*/  DADD R2, R2, R10 ;  /* 0x0000000002027229 */ /* 0x000fe2000000000a */
[----:B------:R-:W1:Y:S07]  /*2650*/  LDS.128 R8, [UR4+0x80] ;  /* 0x00008004ff087984 */ /* 0x000e6e0008000c00 */
[----:B------:R-:W-:-:S08]  /*2660*/  DADD R2, R2, R12 ;  /* 0x0000000002027229 */ /* 0x000fd0000000000c */
[----:B------:R-:W-:Y:S01]  /*2670*/  DADD R2, R2, R14 ;  /* 0x0000000002027229 */ /* 0x000fe2000000000e */
[----:B------:R-:W2:Y:S07]  /*2680*/  LDS.128 R12, [UR4+0x90] ;  /* 0x00009004ff0c7984 */ /* 0x000eae0008000c00 */
[----:B0-----:R-:W-:-:S08]  /*2690*/  DADD R2, R2, R4 ;  /* 0x0000000002027229 */ /* 0x001fd00000000004 */
[----:B------:R-:W-:Y:S01]  /*26a0*/  DADD R2, R2, R6 ;  /* 0x0000000002027229 */ /* 0x000fe20000000006 */
[----:B------:R-:W0:Y:S07]  /*26b0*/  LDS.128 R4, [UR4+0xa0] ;  /* 0x0000a004ff047984 */ /* 0x000e2e0008000c00 */
[----:B-1----:R-:W-:Y:S01]  /*26c0*/  DADD R2, R2, R8 ;  /* 0x0000000002027229 */ /* 0x002fe20000000008 */
[----:B------:R-:W1:Y:S07]  /*26d0*/  LDS.64 R8, [UR4+0xb0] ;  /* 0x0000b004ff087984 */ /* 0x000e6e0008000a00 */
[----:B------:R-:W-:-:S08]  /*26e0*/  DADD R2, R2, R10 ;  /* 0x0000000002027229 */ /* 0x000fd0000000000a */
[----:B--2---:R-:W-:-:S08]  /*26f0*/  DADD R2, R2, R12 ;  /* 0x0000000002027229 */ /* 0x004fd0000000000c */
[----:B------:R-:W-:-:S08]  /*2700*/  DADD R2, R2, R14 ;  /* 0x0000000002027229 */ /* 0x000fd0000000000e */
[----:B0-----:R-:W-:-:S08]  /*2710*/  DADD R2, R2, R4 ;  /* 0x0000000002027229 */ /* 0x001fd00000000004 */
[----:B------:R-:W-:-:S08]  /*2720*/  DADD R2, R2, R6 ;  /* 0x0000000002027229 */ /* 0x000fd00000000006 */
[----:B-1----:R-:W-:-:S11]  /*2730*/  DADD R12, R2, R8 ;  /* 0x00000000020c7229 */ /* 0x002fd60000000008 */
.L_x_471:
[----:B------:R-:W-:Y:S05]  /*2740*/  BSYNC.RECONVERGENT B0 ;  /* 0x0000000000007941 */ /* 0x000fea0003800200 */
.L_x_456:
[----:B------:R-:W-:Y:S05]  /*2750*/  @P0 EXIT ;  /* 0x000000000000094d */ /* 0x000fea0003800000 */
[----:B------:R-:W1:Y:S01]  /*2760*/  LDCU.64 UR4, c[0x0][0x398] ;  /* 0x00007300ff0477ac */ /* 0x000e620008000a00 */
[----:B0-----:R-:W0:Y:S01]  /*2770*/  LDC.64 R2, c[0x0][0x388] ;  /* 0x0000e200ff027b82 */ /* 0x001e220000000a00 */
[----:B-1----:R-:W-:-:S07]  /*2780*/  DADD R12, R12, UR4 ;  /* 0x000000040c0c7e29 */ /* 0x002fce0008000000 */
[----:B0-----:R-:W-:Y:S01]  /*2790*/  STG.E.64 desc[UR6][R2.64], R12 ;  /* 0x0000000c02007986 */ /* 0x001fe2000c101b06 */
[----:B------:R-:W-:Y:S05]  /*27a0*/  EXIT ;  /* 0x000000000000794d */ /* 0x000fea0003800000 */
.L_x_484:
        /* <DEDUP_REMOVED lines=13> */
.L_x_943:


//--------------------- .text._ZN3cub18CUB_300001_SM_10006detail6reduce18DeviceReduceKernelINS2_10policy_hubIdjN4cuda3std3__44plusIdEEE10Policy1000EN6thrust24THRUST_300001_SM_1000_NS6detail15normal_iteratorINSD_10device_ptrIdEEEEjS9_d7functorEEvT0_PT3_T1_NS0_13GridEvenShareISN_EET2_T4_ --------------------------
	.section	.text._ZN3cub18CUB_300001_SM_10006detail6reduce18DeviceReduceKernelINS2_10policy_hubIdjN4cuda3std3__44plusIdEEE10Policy1000EN6thrust24THRUST_300001_SM_1000_NS6detail15normal_iteratorINSD_10device_ptrIdEEEEjS9_d7functorEEvT0_PT3_T1_NS0_13GridEvenShareISN_EET2_T4_,"ax",@progbits
	.align	128
        .global         _ZN3cub18CUB_300001_SM_10006detail6reduce18DeviceReduceKernelINS2_10policy_hubIdjN4cuda3std3__44plusIdEEE10Policy1000EN6thrust24THRUST_300001_SM_1000_NS6detail15normal_iteratorINSD_10device_ptrIdEEEEjS9_d7functorEEvT0_PT3_T1_NS0_13GridEvenShareISN_EET2_T4_
        .type           _ZN3cub18CUB_300001_SM_10006detail6reduce18DeviceReduceKernelINS2_10policy_hubIdjN4cuda3std3__44plusIdEEE10Policy1000EN6thrust24THRUST_300001_SM_1000_NS6detail15normal_iteratorINSD_10device_ptrIdEEEEjS9_d7functorEEvT0_PT3_T1_NS0_13GridEvenShareISN_EET2_T4_,@function
        .size           _ZN3cub18CUB_300001_SM_10006detail6reduce18DeviceReduceKernelINS2_10policy_hubIdjN4cuda3std3__44plusIdEEE10Policy1000EN6thrust24THRUST_300001_SM_1000_NS6detail15normal_iteratorINSD_10device_ptrIdEEEEjS9_d7functorEEvT0_PT3_T1_NS0_13GridEvenShareISN_EET2_T4_,(.L_x_938 - _ZN3cub18CUB_300001_SM_10006detail6reduce18DeviceReduceKernelINS2_10policy_hubIdjN4cuda3std3__44plusIdEEE10Policy1000EN6thrust24THRUST_300001_SM_1000_NS6detail15normal_iteratorINSD_10device_ptrIdEEEEjS9_d7functorEEvT0_PT3_T1_NS0_13GridEvenShareISN_EET2_T4_)
        .other          _ZN3cub18CUB_300001_SM_10006detail6reduce18DeviceReduceKernelINS2_10policy_hubIdjN4cuda3std3__44plusIdEEE10Policy1000EN6thrust24THRUST_300001_SM_1000_NS6detail15normal_iteratorINSD_10device_ptrIdEEEEjS9_d7functorEEvT0_PT3_T1_NS0_13GridEvenShareISN_EET2_T4_,@"STO_CUDA_ENTRY STV_DEFAULT"
_ZN3cub18CUB_300001_SM_10006detail6reduce18DeviceReduceKernelINS2_10policy_hubIdjN4cuda3std3__44plusIdEEE10Policy1000EN6thrust24THRUST_300001_SM_1000_NS6detail15normal_iteratorINSD_10device_ptrIdEEEEjS9_d7functorEEvT0_PT3_T1_NS0_13GridEvenShareISN_EET2_T4_:
.text._ZN3cub18CUB_300001_SM_10006detail6reduce18DeviceReduceKernelINS2_10policy_hubIdjN4cuda3std3__44plusIdEEE10Policy1000EN6thrust24THRUST_300001_SM_1000_NS6detail15normal_iteratorINSD_10device_ptrIdEEEEjS9_d7functorEEvT0_PT3_T1_NS0_13GridEvenShareISN_EET2_T4_:
[----:B------:R-:W-:Y:S01]  /*0000*/  LDC R1, c[0x0][0x37c] ;  /* 0x0000df00ff017b82 */ /* 0x000fe20000000800 */
[----:B------:R-:W0:Y:S07]  /*0010*/  S2R R16, SR_CTAID.X ;  /* 0x0000000000107919 */ /* 0x000e2e0000002500 */
[----:B------:R-:W0:Y:S01]  /*0020*/  LDC R3, c[0x0][0x3a8] ;  /* 0x0000ea00ff037b82 */ /* 0x000e220000000800 */
[----:B------:R-:W1:Y:S01]  /*0030*/  LDCU.64 UR6, c[0x0][0x358] ;  /* 0x00006b00ff0677ac */ /* 0x000e620008000a00 */
[----:B------:R-:W-:Y:S01]  /*0040*/  BSSY.RECONVERGENT B0, `(.L_x_485) ;  /* 0x0000a8c000007945 */ /* 0x000fe20003800200 */
[----:B0-----:R-:W-:-:S05]  /*0050*/  IMAD R2, R16, -0x1400, R3 ;  /* 0xffffec0010027824 */ /* 0x001fca00078e0203 */
[----:B------:R-:W-:-:S13]  /*0060*/  ISETP.GT.U32.AND P0, PT, R2, 0x13ff, PT ;  /* 0x000013ff0200780c */ /* 0x000fda0003f04070 */
[----:B-1----:R-:W-:Y:S05]  /*0070*/  @P0 BRA `(.L_x_486) ;  /* 0x00000040007c0947 */ /* 0x002fea0003800000 */
[----:B------:R-:W0:Y:S01]  /*0080*/  S2R R9, SR_TID.X ;  /* 0x0000000000097919 */ /* 0x000e220000002100 */
[----:B------:R-:W-:Y:S01]  /*0090*/  BSSY.RECONVERGENT B2, `(.L_x_487) ;  /* 0x0000037000027945 */ /* 0x000fe20003800200 */
[----:B------:R-:W-:Y:S02]  /*00a0*/  CS2R R10, SRZ ;  /* 0x00000000000a7805 */ /* 0x000fe4000001ff00 */
[----:B0-----:R-:W-:Y:S01]  /*00b0*/  ISETP.GE.U32.AND P0, PT, R9, R2, PT ;  /* 0x000000020900720c */ /* 0x001fe20003f06070 */
[----:B------:R-:W-:-:S12]  /*00c0*/  IMAD.MOV.U32 R3, RZ, RZ, R9 ;  /* 0x000000ffff037224 */ /* 0x000fd800078e0009 */
[----:B------:R-:W-:Y:S05]  /*00d0*/  @P0 BRA `(.L_x_488) ;  /* 0x0000000000c80947 */ /* 0x000fea0003800000 */
[----:B------:R-:W0:Y:S01]  /*00e0*/  LDC.64 R4, c[0x0][0x380] ;  /* 0x0000e000ff047b82 */ /* 0x000e220000000a00 */
[----:B------:R-:W-:-:S04]  /*00f0*/  IMAD R3, R16, 0x1400, R9 ;  /* 0x0000140010037824 */ /* 0x000fc800078e0209 */
        /* <DEDUP_REMOVED lines=23> */
[----:B------:R-:W-:Y:S05]  /*0270*/  CALL.REL.NOINC `($__internal_2_$__cuda_sm20_div_rn_f64_full) ;  /* 0x000000a400b87944 */ /* 0x000fea0003c00000 */
.L_x_490:
[----:B------:R-:W-:Y:S05]  /*0280*/  BSYNC.RECONVERGENT B3 ;  /* 0x0000000000037941 */ /* 0x000fea0003800200 */
.L_x_489:
        /* <DEDUP_REMOVED lines=18> */
[----:B------:R-:W-:Y:S05]  /*03b0*/  CALL.REL.NOINC `($__internal_2_$__cuda_sm20_div_rn_f64_full) ;  /* 0x000000a400687944 */ /* 0x000fea0003c00000 */
.L_x_492:
[----:B------:R-:W-:Y:S05]  /*03c0*/  BSYNC.RECONVERGENT B3 ;  /* 0x0000000000037941 */ /* 0x000fea0003800200 */
.L_x_491:
[----:B------:R-:W-:Y:S01]  /*03d0*/  MOV R10, R42 ;  /* 0x0000002a000a7202 */ /* 0x000fe20000000f00 */
[----:B------:R-:W-:Y:S02]  /*03e0*/  IMAD.MOV.U32 R11, RZ, RZ, R43 ;  /* 0x000000ffff0b7224 */ /* 0x000fe400078e002b */
[----:B------:R-:W-:-:S07]  /*03f0*/  VIADD R3, R9, 0x280 ;  /* 0x0000028009037836 */ /* 0x000fce0000000000 */
.L_x_488:
[----:B------:R-:W-:Y:S05]  /*0400*/  BSYNC.RECONVERGENT B2 ;  /* 0x0000000000027941 */ /* 0x000fea0003800200 */
.L_x_487:
[----:B------:R-:W-:Y:S01]  /*0410*/  ISETP.GE.U32.AND P0, PT, R3, R2, PT ;  /* 0x000000020300720c */ /* 0x000fe20003f06070 */
[----:B------:R-:W-:-:S12]  /*0420*/  BSSY.RECONVERGENT B4, `(.L_x_493) ;  /* 0x0000309000047945 */ /* 0x000fd80003800200 */
[----:B------:R-:W-:Y:S05]  /*0430*/  @P0 BRA `(.L_x_494) ;  /* 0x00000030001c0947 */ /* 0x000fea0003800000 */
[----:B------:R-:W0:Y:S01]  /*0440*/  LDCU UR4, c[0x0][0x3a8] ;  /* 0x00007500ff0477ac */ /* 0x000e220008000800 */
[----:B------:R-:W-:Y:S01]  /*0450*/  LOP3.LUT R0, RZ, R3, RZ, 0x33, !PT ;  /* 0x00000003ff007212 */ /* 0x000fe200078e33ff */
[----:B------:R-:W-:Y:S04]  /*0460*/  BSSY.RECONVERGENT B3, `(.L_x_495) ;  /* 0x000019b000037945 */ /* 0x000fe80003800200 */
[----:B0-----:R-:W-:-:S04]  /*0470*/  VIADD R5, R0, UR4 ;  /* 0x0000000400057c36 */ /* 0x001fc80008000000 */
[----:B------:R-:W-:-:S04]  /*0480*/  IMAD R5, R16, -0x1400, R5 ;  /* 0xffffec0010057824 */ /* 0x000fc800078e0205 */
[C---:B------:R-:W-:Y:S01]  /*0490*/  IMAD.HI.U32 R8, R5.reuse, -0x33333333, RZ ;  /* 0xcccccccd05087827 */ /* 0x040fe200078e00ff */
[----:B------:R-:W-:-:S04]  /*04a0*/  ISETP.GE.U32.AND P0, PT, R5, 0x1180, PT ;  /* 0x000011800500780c */ /* 0x000fc80003f06070 */
[----:B------:R-:W-:-:S05]  /*04b0*/  SHF.R.U32.HI R8, RZ, 0x9, R8 ;  /* 0x00000009ff087819 */ /* 0x000fca0000011608 */
[----:B------:R-:W-:-:S05]  /*04c0*/  VIADD R7, R8, 0x1 ;  /* 0x0000000108077836 */ /* 0x000fca0000000000 */
[----:B------:R-:W-:Y:S01]  /*04d0*/  LOP3.LUT R6, R7, 0x7, RZ, 0xc0, !PT ;  /* 0x0000000707067812 */ /* 0x000fe200078ec0ff */
[----:B------:R-:W-:Y:S06]  /*04e0*/  @!P0 BRA `(.L_x_496) ;  /* 0x0000001800488947 */ /* 0x000fec0003800000 */
[----:B------:R-:W0:Y:S01]  /*04f0*/  LDC.64 R12, c[0x0][0x380] ;  /* 0x0000e000ff0c7b82 */ /* 0x000e220000000a00 */
[----:B------:R-:W-:Y:S01]  /*0500*/  LOP3.LUT R0, R7, 0xfffff8, RZ, 0xc0, !PT ;  /* 0x00fffff807007812 */ /* 0x000fe200078ec0ff */
[----:B------:R-:W-:Y:S01]  /*0510*/  BSSY.RECONVERGENT B2, `(.L_x_497) ;  /* 0x000018e000027945 */ /* 0x000fe20003800200 */
[----:B------:R-:W-:Y:S01]  /*0520*/  IADD3 R5, PT, PT, R3, 0xa00, RZ ;  /* 0x00000a0003057810 */ /* 0x000fe20007ffe0ff */
[----:B------:R-:W-:Y:S02]  /*0530*/  IMAD R4, R16, 0x1400, R3 ;  /* 0x0000140010047824 */ /* 0x000fe400078e0203 */
[----:B------:R-:W-:-:S07]  /*0540*/  IMAD.MOV R3, RZ, RZ, -R0 ;  /* 0x000000ffff037224 */ /* 0x000fce00078e0a00 */
.L_x_530:
[----:B0-----:R-:W-:-:S06]  /*0550*/  IMAD.WIDE.U32 R14, R4, 0x8, R12 ;  /* 0x00000008040e7825 */ /* 0x001fcc00078e000c */
        /* <DEDUP_REMOVED lines=24> */
[----:B------:R-:W-:Y:S05]  /*06e0*/  CALL.REL.NOINC `($__internal_2_$__cuda_sm20_div_rn_f64_full) ;  /* 0x000000a0009c7944 */ /* 0x000fea0003c00000 */
.L_x_499:
[----:B------:R-:W-:Y:S05]  /*06f0*/  BSYNC.RECONVERGENT B5 ;  /* 0x0000000000057941 */ /* 0x000fea0003800200 */
.L_x_498:
        /* <DEDUP_REMOVED lines=18> */
[----:B------:R-:W-:Y:S05]  /*0820*/  CALL.REL.NOINC `($__internal_2_$__cuda_sm20_div_rn_f64_full) ;  /* 0x000000a0004c7944 */ /* 0x000fea0003c00000 */
.L_x_501:
[----:B------:R-:W-:Y:S05]  /*0830*/  BSYNC.RECONVERGENT B5 ;  /* 0x0000000000057941 */ /* 0x000fea0003800200 */
.L_x_500:
[----:B------:R-:W-:-:S04]  /*0840*/  VIADD R15, R4, 0x280 ;  /* 0x00000280040f7836 */ /* 0x000fc80000000000 */
[----:B------:R-:W-:-:S06]  /*0850*/  IMAD.WIDE.U32 R14, R15, 0x8, R12 ;  /* 0x000000080f0e7825 */ /* 0x000fcc00078e000c */
        /* <DEDUP_REMOVED lines=24> */
[----:B------:R-:W-:Y:S02]  /*09e0*/  IMAD.MOV.U32 R14, RZ, RZ, R42 ;  /* 0x000000ffff0e7224 */ /* 0x000fe400078e002a */
[----:B------:R-:W-:-:S07]  /*09f0*/  IMAD.MOV.U32 R15, RZ, RZ, R43 ;  /* 0x000000ffff0f7224 */ /* 0x000fce00078e002b */
.L_x_503:
[----:B------:R-:W-:Y:S05]  /*0a00*/  BSYNC.RECONVERGENT B5 ;  /* 0x0000000000057941 */ /* 0x000fea0003800200 */
.L_x_502:
        /* <DEDUP_REMOVED lines=18> */
[----:B------:R-:W-:Y:S05]  /*0b30*/  CALL.REL.NOINC `($__internal_2_$__cuda_sm20_div_rn_f64_full) ;  /* 0x0000009c00887944 */ /* 0x000fea0003c00000 */
.L_x_505:
[----:B------:R-:W-:Y:S05]  /*0b40*/  BSYNC.RECONVERGENT B5 ;  /* 0x0000000000057941 */ /* 0x000fea0003800200 */
.L_x_504:
[----:B------:R-:W-:-:S04]  /*0b50*/  VIADD R15, R4, 0x500 ;  /* 0x00000500040f7836 */ /* 0x000fc80000000000 */
[----:B------:R-:W-:-:S06]  /*0b60*/  IMAD.WIDE.U32 R14, R15, 0x8, R12 ;  /* 0x000000080f0e7825 */ /* 0x000fcc00078e000c */
        /* <DEDUP_REMOVED lines=24> */
[----:B------:R-:W-:Y:S02]  /*0cf0*/  IMAD.MOV.U32 R14, RZ, RZ, R42 ;  /* 0x000000ffff0e7224 */ /* 0x000fe400078e002a */
[----:B------:R-:W-:-:S07]  /*0d00*/  IMAD.MOV.U32 R15, RZ, RZ, R43 ;  /* 0x000000ffff0f7224 */ /* 0x000fce00078e002b */
.L_x_507:
[----:B------:R-:W-:Y:S05]  /*0d10*/  BSYNC.RECONVERGENT B5 ;  /* 0x0000000000057941 */ /* 0x000fea0003800200 */
.L_x_506:
        /* <DEDUP_REMOVED lines=19> */
.L_x_509:
[----:B------:R-:W-:Y:S05]  /*0e50*/  BSYNC.RECONVERGENT B5 ;  /* 0x0000000000057941 */ /* 0x000fea0003800200 */
.L_x_508:
        /* <DEDUP_REMOVED lines=26> */
[----:B------:R-:W-:Y:S01]  /*1000*/  IMAD.MOV.U32 R14, RZ, RZ, R42 ;  /* 0x000000ffff0e7224 */ /* 0x000fe200078e002a */
[----:B------:R-:W-:-:S07]  /*1010*/  MOV R15, R43 ;  /* 0x0000002b000f7202 */ /* 0x000fce0000000f00 */
.L_x_511:
[----:B------:R-:W-:Y:S05]  /*1020*/  BSYNC.RECONVERGENT B5 ;  /* 0x0000000000057941 */ /* 0x000fea0003800200 */
.L_x_510:
        /* <DEDUP_REMOVED lines=19> */
.L_x_513:
[----:B------:R-:W-:Y:S05]  /*1160*/  BSYNC.RECONVERGENT B5 ;  /* 0x0000000000057941 */ /* 0x000fea0003800200 */
.L_x_512:
[----:B------:R-:W-:-:S04]  /*1170*/  VIADD R15, R4, 0xa00 ;  /* 0x00000a00040f7836 */ /* 0x000fc80000000000 */
[----:B------:R-:W-:-:S06]  /*1180*/  IMAD.WIDE.U32 R14, R15, 0x8, R12 ;  /* 0x000000080f0e7825 */ /* 0x000fcc00078e000c */
        /* <DEDUP_REMOVED lines=24> */
[----:B------:R-:W-:Y:S01]  /*1310*/  MOV R14, R42 ;  /* 0x0000002a000e7202 */ /* 0x000fe20000000f00 */
[----:B------:R-:W-:-:S07]  /*1320*/  IMAD.MOV.U32 R15, RZ, RZ, R43 ;  /* 0x000000ffff0f7224 */ /* 0x000fce00078e002b */
.L_x_515:
[----:B------:R-:W-:Y:S05]  /*1330*/  BSYNC.RECONVERGENT B5 ;  /* 0x0000000000057941 */ /* 0x000fea0003800200 */
.L_x_514:
        /* <DEDUP_REMOVED lines=19> */
.L_x_517:
[----:B------:R-:W-:Y:S05]  /*1470*/  BSYNC.RECONVERGENT B5 ;  /* 0x0000000000057941 */ /* 0x000fea0003800200 */
.L_x_516:
[----:B------:R-:W-:-:S05]  /*1480*/  IADD3 R15, PT, PT, R4, 0xc80, RZ ;  /* 0x00000c80040f7810 */ /* 0x000fca0007ffe0ff */
        /* <DEDUP_REMOVED lines=24> */
[----:B------:R-:W-:Y:S05]  /*1610*/  CALL.REL.NOINC `($__internal_2_$__cuda_sm20_div_rn_f64_full) ;  /* 0x0000009000d07944 */ /* 0x000fea0003c00000 */
[----:B------:R-:W-:Y:S02]  /*1620*/  IMAD.MOV.U32 R14, RZ, RZ, R42 ;  /* 0x000000ffff0e7224 */ /* 0x000fe400078e002a */
[----:B------:R-:W-:-:S07]  /*1630*/  IMAD.MOV.U32 R15, RZ, RZ, R43 ;  /* 0x000000ffff0f7224 */ /* 0x000fce00078e002b */
.L_x_519:
[----:B------:R-:W-:Y:S05]  /*1640*/  BSYNC.RECONVERGENT B5 ;  /* 0x0000000000057941 */ /* 0x000fea0003800200 */
.L_x_518:
        /* <DEDUP_REMOVED lines=19> */
.L_x_521:
[----:B------:R-:W-:Y:S05]  /*1780*/  BSYNC.RECONVERGENT B5 ;  /* 0x0000000000057941 */ /* 0x000fea0003800200 */
.L_x_520:
        /* <DEDUP_REMOVED lines=28> */
.L_x_523:
[----:B------:R-:W-:Y:S05]  /*1950*/  BSYNC.RECONVERGENT B5 ;  /* 0x0000000000057941 */ /* 0x000fea0003800200 */
.L_x_522:
        /* <DEDUP_REMOVED lines=19> */
.L_x_525:
[----:B------:R-:W-:Y:S05]  /*1a90*/  BSYNC.RECONVERGENT B5 ;  /* 0x0000000000057941 */ /* 0x000fea0003800200 */
.L_x_524:
        /* <DEDUP_REMOVED lines=28> */
.L_x_527:
[----:B------:R-:W-:Y:S05]  /*1c60*/  BSYNC.RECONVERGENT B5 ;  /* 0x0000000000057941 */ /* 0x000fea0003800200 */
.L_x_526:
        /* <DEDUP_REMOVED lines=19> */
.L_x_529:
[----:B------:R-:W-:Y:S05]  /*1da0*/  BSYNC.RECONVERGENT B5 ;  /* 0x0000000000057941 */ /* 0x000fea0003800200 */
.L_x_528:
[----:B------:R-:W-:Y:S01]  /*1db0*/  DADD R10, R10, R42 ;  /* 0x000000000a0a7229 */ /* 0x000fe2000000002a */
[----:B------:R-:W-:Y:S02]  /*1dc0*/  VIADD R5, R5, 0x1400 ;  /* 0x0000140005057836 */ /* 0x000fe40000000000 */
[----:B------:R-:W-:Y:S01]  /*1dd0*/  VIADD R4, R4, 0x1400 ;  /* 0x0000140004047836 */ /* 0x000fe20000000000 */
[----:B------:R-:W-:Y:S07]  /*1de0*/  @P1 BRA `(.L_x_530) ;  /* 0xffffffe400d81947 */ /* 0x000fee000383ffff */
[----:B------:R-:W-:Y:S05]  /*1df0*/  BSYNC.RECONVERGENT B2 ;  /* 0x0000000000027941 */ /* 0x000fea0003800200 */
.L_x_497:
[----:B------:R-:W-:-:S07]  /*1e00*/  IADD3 R3, PT, PT, R5, -0xa00, RZ ;  /* 0xfffff60005037810 */ /* 0x000fce0007ffe0ff */
.L_x_496:
[----:B------:R-:W-:Y:S05]  /*1e10*/  BSYNC.RECONVERGENT B3 ;  /* 0x0000000000037941 */ /* 0x000fea0003800200 */
.L_x_495:
[----:B------:R-:W-:-:S13]  /*1e20*/  ISETP.NE.AND P0, PT, R6, RZ, PT ;  /* 0x000000ff0600720c */ /* 0x000fda0003f05270 */
[----:B------:R-:W-:Y:S05]  /*1e30*/  @!P0 BRA `(.L_x_494) ;  /* 0x00000014009c8947 */ /* 0x000fea0003800000 */
[----:B------:R-:W-:Y:S01]  /*1e40*/  ISETP.GE.U32.AND P0, PT, R6, 0x4, PT ;  /* 0x000000040600780c */ /* 0x000fe20003f06070 */
[----:B------:R-:W-:-:S12]  /*1e50*/  BSSY.RECONVERGENT B2, `(.L_x_531) ;  /* 0x00000c9000027945 */ /* 0x000fd80003800200 */
[----:B------:R-:W-:Y:S05]  /*1e60*/  @!P0 BRA `(.L_x_532) ;  /* 0x0000000c001c8947 */ /* 0x000fea0003800000 */
        /* <DEDUP_REMOVED lines=26> */
.L_x_534:
[----:B------:R-:W-:Y:S05]  /*2010*/  BSYNC.RECONVERGENT B3 ;  /* 0x0000000000037941 */ /* 0x000fea0003800200 */
.L_x_533:
        /* <DEDUP_REMOVED lines=19> */
.L_x_536:
[----:B------:R-:W-:Y:S05]  /*2150*/  BSYNC.RECONVERGENT B3 ;  /* 0x0000000000037941 */ /* 0x000fea0003800200 */
.L_x_535:
[----:B------:R-:W0:Y:S01]  /*2160*/  LDC.64 R12, c[0x0][0x380] ;  /* 0x0000e000ff0c7b82 */ /* 0x000e220000000a00 */
[----:B------:R-:W-:-:S04]  /*2170*/  VIADD R5, R4, 0x280 ;  /* 0x0000028004057836 */ /* 0x000fc80000000000 */
[----:B0-----:R-:W-:-:S06]  /*2180*/  IMAD.WIDE.U32 R12, R5, 0x8, R12 ;  /* 0x00000008050c7825 */ /* 0x001fcc00078e000c */
        /* <DEDUP_REMOVED lines=26> */
.L_x_538:
[----:B------:R-:W-:Y:S05]  /*2330*/  BSYNC.RECONVERGENT B3 ;  /* 0x0000000000037941 */ /* 0x000fea0003800200 */
.L_x_537:
        /* <DEDUP_REMOVED lines=19> */
.L_x_540:
[----:B------:R-:W-:Y:S05]  /*2470*/  BSYNC.RECONVERGENT B3 ;  /* 0x0000000000037941 */ /* 0x000fea0003800200 */
.L_x_539:
[----:B------:R-:W0:Y:S01]  /*2480*/  LDC.64 R12, c[0x0][0x380] ;  /* 0x0000e000ff0c7b82 */ /* 0x000e220000000a00 */
[----:B------:R-:W-:-:S05]  /*2490*/  IADD3 R5, PT, PT, R4, 0x500, RZ ;  /* 0x0000050004057810 */ /* 0x000fca0007ffe0ff */
[----:B0-----:R-:W-:-:S06]  /*24a0*/  IMAD.WIDE.U32 R12, R5, 0x8, R12 ;  /* 0x00000008050c7825 */ /* 0x001fcc00078e000c */
        /* <DEDUP_REMOVED lines=26> */
.L_x_542:
[----:B------:R-:W-:Y:S05]  /*2650*/  BSYNC.RECONVERGENT B3 ;  /* 0x0000000000037941 */ /* 0x000fea0003800200 */
.L_x_541:
        /* <DEDUP_REMOVED lines=19> */
.L_x_544:
[----:B------:R-:W-:Y:S05]  /*2790*/  BSYNC.RECONVERGENT B3 ;  /* 0x0000000000037941 */ /* 0x000fea0003800200 */
.L_x_543:
[----:B------:R-:W0:Y:S01]  /*27a0*/  LDC.64 R12, c[0x0][0x380] ;  /* 0x0000e000ff0c7b82 */ /* 0x000e220000000a00 */
[----:B------:R-:W-:-:S04]  /*27b0*/  VIADD R5, R4, 0x780 ;  /* 0x0000078004057836 */ /* 0x000fc80000000000 */
        /* <DEDUP_REMOVED lines=27> */
.L_x_546:
[----:B------:R-:W-:Y:S05]  /*2970*/  BSYNC.RECONVERGENT B3 ;  /* 0x0000000000037941 */ /* 0x000fea0003800200 */
.L_x_545:
        /* <DEDUP_REMOVED lines=19> */
.L_x_548:
[----:B------:R-:W-:Y:S05]  /*2ab0*/  BSYNC.RECONVERGENT B3 ;  /* 0x0000000000037941 */ /* 0x000fea0003800200 */
.L_x_547:
[----:B------:R-:W-:Y:S01]  /*2ac0*/  DADD R10, R10, R42 ;  /* 0x000000000a0a7229 */ /* 0x000fe2000000002a */
[----:B------:R-:W-:-:S10]  /*2ad0*/  VIADD R3, R3, 0xa00 ;  /* 0x00000a0003037836 */ /* 0x000fd40000000000 */
.L_x_532:
[----:B------:R-:W-:Y:S05]  /*2ae0*/  BSYNC.RECONVERGENT B2 ;  /* 0x0000000000027941 */ /* 0x000fea0003800200 */
.L_x_531:
[----:B------:R-:W-:-:S13]  /*2af0*/  LOP3.LUT P0, R7, R7, 0x3, RZ, 0xc0, !PT ;  /* 0x0000000307077812 */ /* 0x000fda000780c0ff */
[----:B------:R-:W-:Y:S05]  /*2b00*/  @!P0 BRA `(.L_x_494) ;  /* 0x0000000800688947 */ /* 0x000fea0003800000 */
[----:B------:R-:W-:Y:S01]  /*2b10*/  ISETP.NE.AND P0, PT, R7, 0x1, PT ;  /* 0x000000010700780c */ /* 0x000fe20003f05270 */
        /* <DEDUP_REMOVED lines=28> */
.L_x_552:
[----:B------:R-:W-:Y:S05]  /*2ce0*/  BSYNC.RECONVERGENT B3 ;  /* 0x0000000000037941 */ /* 0x000fea0003800200 */
.L_x_551:
        /* <DEDUP_REMOVED lines=19> */
.L_x_554:
[----:B------:R-:W-:Y:S05]  /*2e20*/  BSYNC.RECONVERGENT B3 ;  /* 0x0000000000037941 */ /* 0x000fea0003800200 */
.L_x_553:
        /* <DEDUP_REMOVED lines=29> */
.L_x_556:
[----:B------:R-:W-:Y:S05]  /*3000*/  BSYNC.RECONVERGENT B3 ;  /* 0x0000000000037941 */ /* 0x000fea0003800200 */
.L_x_555:
        /* <DEDUP_REMOVED lines=19> */
.L_x_558:
[----:B------:R-:W-:Y:S05]  /*3140*/  BSYNC.RECONVERGENT B3 ;  /* 0x0000000000037941 */ /* 0x000fea0003800200 */
.L_x_557:
[----:B------:R-:W-:Y:S01]  /*3150*/  DADD R10, R10, R42 ;  /* 0x000000000a0a7229 */ /* 0x000fe2000000002a */
[----:B------:R-:W-:-:S10]  /*3160*/  VIADD R3, R3, 0x500 ;  /* 0x0000050003037836 */ /* 0x000fd40000000000 */
.L_x_550:
[----:B------:R-:W-:Y:S05]  /*3170*/  BSYNC.RECONVERGENT B2 ;  /* 0x0000000000027941 */ /* 0x000fea0003800200 */
.L_x_549:
[----:B------:R-:W-:-:S04]  /*3180*/  LOP3.LUT R8, R8, 0x1, RZ, 0xc0, !PT ;  /* 0x0000000108087812 */ /* 0x000fc800078ec0ff */
[----:B------:R-:W-:-:S13]  /*3190*/  ISETP.NE.U32.AND P0, PT, R8, 0x1, PT ;  /* 0x000000010800780c */ /* 0x000fda0003f05070 */
        /* <DEDUP_REMOVED lines=27> */
.L_x_560:
[----:B------:R-:W-:Y:S05]  /*3350*/  BSYNC.RECONVERGENT B2 ;  /* 0x0000000000027941 */ /* 0x000fea0003800200 */
.L_x_559:
        /* <DEDUP_REMOVED lines=19> */
.L_x_562:
[----:B------:R-:W-:Y:S05]  /*3490*/  BSYNC.RECONVERGENT B2 ;  /* 0x0000000000027941 */ /* 0x000fea0003800200 */
.L_x_561:
[----:B------:R-:W-:-:S11]  /*34a0*/  DADD R10, R10, R42 ;  /* 0x000000000a0a7229 */ /* 0x000fd6000000002a */
.L_x_494:
[----:B------:R-:W-:Y:S05]  /*34b0*/  BSYNC.RECONVERGENT B4 ;  /* 0x0000000000047941 */ /* 0x000fea0003800200 */
.L_x_493:
[----:B------:R-:W-:-:S13]  /*34c0*/  ISETP.GE.U32.AND P0, PT, R2, 0x280, PT ;  /* 0x000002800200780c */ /* 0x000fda0003f06070 */
        /* <DEDUP_REMOVED lines=11> */
[----:B------:R-:W-:-:S03]  /*3580*/  @!P1 SHF.R.U32.HI R0, RZ, 0x2, R9 ;  /* 0x00000002ff009819 */ /* 0x000fc60000011609 */
[----:B------:R-:W0:Y:S01]  /*3590*/  SHFL.DOWN PT, R3, R5, 0x2, 0x1f ;  /* 0x08401f0005037f89 */ /* 0x000e2200000e0000 */
        /* <DEDUP_REMOVED lines=15> */
[----:B-1----:R-:W-:-:S05]  /*3690*/  @!P1 LEA R7, R13, R6, 0x18 ;  /* 0x000000060d079211 */ /* 0x002fca00078ec0ff */
        /* <DEDUP_REMOVED lines=21> */
[----:B------:R-:W1:Y:S05]  /*37f0*/  LDS.128 R8, [UR4+0x50] ;  /* 0x00005004ff087984 */ /* 0x000e6a0008000c00 */
[----:B------:R-:W-:-:S08]  /*3800*/  DADD R12, R12, R14 ;  /* 0x000000000c0c7229 */ /* 0x000fd0000000000e */
[----:B--2---:R-:W-:-:S08]  /*3810*/  DADD R12, R12, R20 ;  /* 0x000000000c0c7229 */ /* 0x004fd00000000014 */
[----:B------:R-:W-:Y:S02]  /*3820*/  DADD R22, R12, R22 ;  /* 0x000000000c167229 */ /* 0x000fe40000000016 */
[----:B------:R-:W2:Y:S06]  /*3830*/  LDS.128 R12, [UR4+0x60] ;  /* 0x00006004ff0c7984 */ /* 0x000eac0008000c00 */
[----:B0-----:R-:W-:-:S08]  /*3840*/  DADD R4, R22, R4 ;  /* 0x0000000016047229 */ /* 0x001fd00000000004 */
[----:B------:R-:W-:Y:S02]  /*3850*/  DADD R2, R4, R6 ;  /* 0x0000000004027229 */ /* 0x000fe40000000006 */
[----:B------:R-:W0:Y:S06]  /*3860*/  LDS.128 R4, [UR4+0x70] ;  /* 0x00007004ff047984 */ /* 0x000e2c0008000c00 */
        /* <DEDUP_REMOVED lines=11> */
[----:B------:R-:W1:Y:S07]  /*3920*/  LDS.64 R10, [UR4+0xb0] ;  /* 0x0000b004ff0a7984 */ /* 0x000e6e0008000a00 */
[----:B--2---:R-:W-:-:S08]  /*3930*/  DADD R2, R2, R12 ;  /* 0x0000000002027229 */ /* 0x004fd0000000000c */
[----:B------:R-:W-:-:S08]  /*3940*/  DADD R2, R2, R14 ;  /* 0x0000000002027229 */ /* 0x000fd0000000000e */
[----:B0-----:R-:W-:-:S08]  /*3950*/  DADD R2, R2, R4 ;  /* 0x0000000002027229 */ /* 0x001fd00000000004 */
[----:B------:R-:W-:-:S08]  /*3960*/  DADD R2, R2, R6 ;  /* 0x0000000002027229 */ /* 0x000fd00000000006 */
[----:B-1----:R-:W-:Y:S01]  /*3970*/  DADD R10, R2, R10 ;  /* 0x00000000020a7229 */ /* 0x002fe2000000000a */
[----:B------:R-:W-:Y:S10]  /*3980*/  BRA `(.L_x_564) ;  /* 0x0000006c00dc7947 */ /* 0x000ff40003800000 */
.L_x_563:
[----:B------:R-:W-:Y:S01]  /*3990*/  LOP3.LUT R0, R9, 0x3e0, RZ, 0xc0, !PT ;  /* 0x000003e009007812 */ /* 0x000fe200078ec0ff */
[----:B------:R-:W0:Y:S03]  /*39a0*/  S2R R8, SR_LANEID ;  /* 0x0000000000087919 */ /* 0x000e260000000000 */
[----:B------:R-:W-:Y:S02]  /*39b0*/  LOP3.LUT R5, RZ, R0, RZ, 0x33, !PT ;  /* 0x00000000ff057212 */ /* 0x000fe400078e33ff */
[----:B------:R-:W-:-:S03]  /*39c0*/  IADD3 R3, PT, PT, R0, 0x20, RZ ;  /* 0x0000002000037810 */ /* 0x000fc60007ffe0ff */
[----:B------:R-:W-:Y:S01]  /*39d0*/  IMAD.IADD R5, R2, 0x1, R5 ;  /* 0x0000000102057824 */ /* 0x000fe200078e0205 */
        /* <DEDUP_REMOVED lines=20> */
[----:B------:R-:W-:-:S03]  /*3b20*/  IADD3 R0, PT, PT, R8, 0x8, RZ ;  /* 0x0000000808007810 */ /* 0x000fc60007ffe0ff */
        /* <DEDUP_REMOVED lines=11> */
[----:B------:R-:W-:Y:S01]  /*3be0*/  @!P1 MOV R7, 0x400 ;  /* 0x0000040000079802 */ /* 0x000fe20000000f00 */
[----:B------:R-:W-:Y:S01]  /*3bf0*/  SHFL.DOWN PT, R4, R12, 0x10, R3 ;  /* 0x0a0000000c047989 */ /* 0x000fe200000e0003 */
[----:B------:R-:W-:Y:S02]  /*3c00*/  ISETP.GT.AND P0, PT, R0, R3, PT ;  /* 0x000000030000720c */ /* 0x000fe40003f04270 */
        /* <DEDUP_REMOVED lines=14> */
[----:B------:R-:W-:Y:S01]  /*3cf0*/  ISETP.GT.U32.AND P1, PT, R2, 0x20, PT ;  /* 0x000000200200780c */ /* 0x000fe20003f24070 */
[----:B0-----:R-:W-:-:S09]  /*3d00*/  ULEA UR4, UR5, UR4, 0x18 ;  /* 0x0000000405047291 */ /* 0x001fd2000f8ec0ff */
[----:B------:R-:W0:Y:S04]  /*3d10*/  LDS.128 R12, [UR4+0x20] ;  /* 0x00002004ff0c7984 */ /* 0x000e280008000c00 */
[----:B-1----:R-:W1:Y:S01]  /*3d20*/  LDS.128 R4, [UR4+0x30] ;  /* 0x00003004ff047984 */ /* 0x002e620008000c00 */
[----:B0-----:R-:W-:-:S10]  /*3d30*/  DADD R12, R10, R12 ;  /* 0x000000000a0c7229 */ /* 0x001fd4000000000c */
[----:B------:R-:W-:Y:S02]  /*3d40*/  FSEL R8, R12, R10, P1 ;  /* 0x0000000a0c087208 */ /* 0x000fe40000800000 */
[----:B------:R-:W-:Y:S02]  /*3d50*/  FSEL R9, R13, R11, P1 ;  /* 0x0000000b0d097208 */ /* 0x000fe40000800000 */
[----:B------:R-:W-:-:S04]  /*3d60*/  ISETP.GT.U32.AND P1, PT, R2, 0x40, PT ;  /* 0x000000400200780c */ /* 0x000fc80003f24070 */
[----:B------:R-:W-:-:S10]  /*3d70*/  DADD R14, R8, R14 ;  /* 0x00000000080e7229 */ /* 0x000fd4000000000e */
[----:B------:R-:W-:Y:S02]  /*3d80*/  FSEL R12, R14, R8, P1 ;  /* 0x000000080e0c7208 */ /* 0x000fe40000800000 */
[----:B------:R-:W-:Y:S02]  /*3d90*/  FSEL R13, R15, R9, P1 ;  /* 0x000000090f0d7208 */ /* 0x000fe40000800000 */
[----:B------:R-:W0:Y:S01]  /*3da0*/  LDS.128 R8, [UR4+0x40] ;  /* 0x00004004ff087984 */ /* 0x000e220008000c00 */
[----:B------:R-:W-:-:S03]  /*3db0*/  ISETP.GT.U32.AND P1, PT, R2, 0x60, PT ;  /* 0x000000600200780c */ /* 0x000fc60003f24070 */
[----:B-1----:R-:W-:-:S10]  /*3dc0*/  DADD R4, R4, R12 ;  /* 0x0000000004047229 */ /* 0x002fd4000000000c */
[----:B------:R-:W-:Y:S02]  /*3dd0*/  FSEL R4, R4, R12, P1 ;  /* 0x0000000c04047208 */ /* 0x000fe40000800000 */
[----:B------:R-:W-:Y:S02]  /*3de0*/  FSEL R5, R5, R13, P1 ;  /* 0x0000000d05057208 */ /* 0x000fe40000800000 */
[----:B------:R-:W-:-:S04]  /*3df0*/  ISETP.GT.U32.AND P1, PT, R2, 0x80, PT ;  /* 0x000000800200780c */ /* 0x000fc80003f24070 */
[----:B------:R-:W-:-:S10]  /*3e00*/  DADD R6, R4, R6 ;  /* 0x0000000004067229 */ /* 0x000fd40000000006 */
[----:B------:R-:W-:Y:S02]  /*3e10*/  FSEL R12, R6, R4, P1 ;  /* 0x00000004060c7208 */ /* 0x000fe40000800000 */
[----:B------:R-:W-:Y:S02]  /*3e20*/  FSEL R13, R7, R5, P1 ;  /* 0x00000005070d7208 */ /* 0x000fe40000800000 */
[----:B------:R-:W1:Y:S01]  /*3e30*/  LDS.128 R4, [UR4+0x50] ;  /* 0x00005004ff047984 */ /* 0x000e620008000c00 */
[----:B------:R-:W-:-:S03]  /*3e40*/  ISETP.GT.U32.AND P1, PT, R2, 0xa0, PT ;  /* 0x000000a00200780c */ /* 0x000fc60003f24070 */
        /* <DEDUP_REMOVED lines=52> */
[----:B------:R-:W1:Y:S01]  /*4190*/  LDS.64 R4, [UR4+0xb0] ;  /* 0x0000b004ff047984 */ /* 0x000e620008000a00 */
        /* <DEDUP_REMOVED lines=8> */
[----:B------:R-:W-:-:S04]  /*4220*/  ISETP.GT.U32.AND P1, PT, R2, 0x260, PT ;  /* 0x000002600200780c */ /* 0x000fc80003f24070 */
[----:B-1----:R-:W-:-:S10]  /*4230*/  DADD R4, R4, R6 ;  /* 0x0000000004047229 */ /* 0x002fd40000000006 */
[----:B------:R-:W-:Y:S02]  /*4240*/  FSEL R10, R4, R6, P1 ;  /* 0x00000006040a7208 */ /* 0x000fe40000800000 */
[----:B------:R-:W-:Y:S01]  /*4250*/  FSEL R11, R5, R7, P1 ;  /* 0x00000007050b7208 */ /* 0x000fe20000800000 */
[----:B------:R-:W-:Y:S06]  /*4260*/  BRA `(.L_x_564) ;  /* 0x0000006400a47947 */ /* 0x000fec0003800000 */
.L_x_486:
[----:B------:R-:W0:Y:S01]  /*4270*/  S2R R17, SR_TID.X ;  /* 0x0000000000117919 */ /* 0x000e220000002100 */
[----:B------:R-:W1:Y:S01]  /*4280*/  LDC.64 R4, c[0x0][0x380] ;  /* 0x0000e000ff047b82 */ /* 0x000e620000000a00 */
[----:B0-----:R-:W-:-:S04]  /*4290*/  IMAD R3, R16, 0x1400, R17 ;  /* 0x0000140010037824 */ /* 0x001fc800078e0211 */
[----:B-1----:R-:W-:-:S05]  /*42a0*/  IMAD.WIDE.U32 R4, R3, 0x8, R4 ;  /* 0x0000000803047825 */ /* 0x002fca00078e0004 */
        /* <DEDUP_REMOVED lines=23> */
.L_x_566:
[----:B------:R-:W-:Y:S05]  /*4420*/  BSYNC.RECONVERGENT B2 ;  /* 0x0000000000027941 */ /* 0x000fea0003800200 */
.L_x_565:
        /* <DEDUP_REMOVED lines=19> */
[----:B------:R-:W-:Y:S01]  /*4560*/  IMAD.MOV.U32 R20, RZ, RZ, R42 ;  /* 0x000000ffff147224 */ /* 0x000fe200078e002a */
[----:B------:R-:W-:-:S07]  /*4570*/  MOV R21, R43 ;  /* 0x0000002b00157202 */ /* 0x000fce0000000f00 */
.L_x_568:
[----:B------:R-:W-:Y:S05]  /*4580*/  BSYNC.RECONVERGENT B2 ;  /* 0x0000000000027941 */ /* 0x000fea0003800200 */
.L_x_567:
        /* <DEDUP_REMOVED lines=23> */
.L_x_570:
[----:B------:R-:W-:Y:S05]  /*4700*/  BSYNC.RECONVERGENT B2 ;  /* 0x0000000000027941 */ /* 0x000fea0003800200 */
.L_x_569:
        /* <DEDUP_REMOVED lines=19> */
[----:B------:R-:W-:Y:S02]  /*4840*/  IMAD.MOV.U32 R18, RZ, RZ, R42 ;  /* 0x000000ffff127224 */ /* 0x000fe400078e002a */
[----:B------:R-:W-:-:S07]  /*4850*/  IMAD.MOV.U32 R19, RZ, RZ, R43 ;  /* 0x000000ffff137224 */ /* 0x000fce00078e002b */
.L_x_572:
[----:B------:R-:W-:Y:S05]  /*4860*/  BSYNC.RECONVERGENT B2 ;  /* 0x0000000000027941 */ /* 0x000fea0003800200 */
.L_x_571:
        /* <DEDUP_REMOVED lines=23> */
.L_x_574:
[----:B------:R-:W-:Y:S05]  /*49e0*/  BSYNC.RECONVERGENT B2 ;  /* 0x0000000000027941 */ /* 0x000fea0003800200 */
.L_x_573:
        /* <DEDUP_REMOVED lines=21> */
.L_x_576:
[----:B------:R-:W-:Y:S05]  /*4b40*/  BSYNC.RECONVERGENT B2 ;  /* 0x0000000000027941 */ /* 0x000fea0003800200 */
.L_x_575:
        /* <DEDUP_REMOVED lines=23> */
.L_x_578:
[----:B------:R-:W-:Y:S05]  /*4cc0*/  BSYNC.RECONVERGENT B2 ;  /* 0x0000000000027941 */ /* 0x000fea0003800200 */
.L_x_577:
        /* <DEDUP_REMOVED lines=21> */
.L_x_580:
[----:B------:R-:W-:Y:S05]  /*4e20*/  BSYNC.RECONVERGENT B2 ;  /* 0x0000000000027941 */ /* 0x000fea0003800200 */
.L_x_579:
        /* <DEDUP_REMOVED lines=23> */
.L_x_582:
[----:B------:R-:W-:Y:S05]  /*4fa0*/  BSYNC.RECONVERGENT B2 ;  /* 0x0000000000027941 */ /* 0x000fea0003800200 */
.L_x_581:
        /* <DEDUP_REMOVED lines=21> */
.L_x_584:
[----:B------:R-:W-:Y:S05]  /*5100*/  BSYNC.RECONVERGENT B2 ;  /* 0x0000000000027941 */ /* 0x000fea0003800200 */
.L_x_583:
        /* <DEDUP_REMOVED lines=23> */
.L_x_586:
[----:B------:R-:W-:Y:S05]  /*5280*/  BSYNC.RECONVERGENT B2 ;  /* 0x0000000000027941 */ /* 0x000fea0003800200 */
.L_x_585:
        /* <DEDUP_REMOVED lines=21> */
.L_x_588:
[----:B------:R-:W-:Y:S05]  /*53e0*/  BSYNC.RECONVERGENT B2 ;  /* 0x0000000000027941 */ /* 0x000fea0003800200 */
.L_x_587:
        /* <DEDUP_REMOVED lines=23> */
.L_x_590:
[----:B------:R-:W-:Y:S05]  /*5560*/  BSYNC.RECONVERGENT B2 ;  /* 0x0000000000027941 */ /* 0x000fea0003800200 */
.L_x_589:
        /* <DEDUP_REMOVED lines=21> */
.L_x_592:
[----:B------:R-:W-:Y:S05]  /*56c0*/  BSYNC.RECONVERGENT B2 ;  /* 0x0000000000027941 */ /* 0x000fea0003800200 */
.L_x_591:
        /* <DEDUP_REMOVED lines=23> */
.L_x_594:
[----:B------:R-:W-:Y:S05]  /*5840*/  BSYNC.RECONVERGENT B2 ;  /* 0x0000000000027941 */ /* 0x000fea0003800200 */
.L_x_593:
[----:B------:R-:W-:Y:S01]  /*5850*/  DFMA R26, R42, R42, 1 ;  /* 0x3ff000002a1a742b */ /* 0x000fe2000000002a */
[----:B------:R-:W-:Y:S01]  /*5860*/  IMAD.MOV.U32 R4, RZ, RZ, 0x1 ;  /* 0x00000001ff047424 */ /* 0x000fe200078e00ff */
[----:B------:R-:W0:Y:S01]  /*5870*/  LDCU UR5, c[0x0][0x3ac] ;  /* 0x00007580ff0577ac */ /* 0x000e220008000800 */
[----:B------:R-:W-:Y:S03]  /*5880*/  BSSY.RECONVERGENT B2, `(.L_x_595) ;  /* 0x0000012000027945 */ /* 0x000fe60003800200 */
[----:B------:R-:W1:Y:S01]  /*5890*/  MUFU.RCP64H R5, R27 ;  /* 0x0000001b00057308 */ /* 0x000e620000001800 */
[----:B0-----:R-:W-:Y:S01]  /*58a0*/  UIMAD UR5, UR5, 0x1400, URZ ;  /* 0x00001400050578a4 */ /* 0x001fe2000f8e02ff */
[----:B-1----:R-:W-:-:S08]  /*58b0*/  DFMA R22, -R26, R4, 1 ;  /* 0x3ff000001a16742b */ /* 0x002fd00000000104 */
        /* <DEDUP_REMOVED lines=14> */
.L_x_596:
[----:B------:R-:W-:Y:S05]  /*59a0*/  BSYNC.RECONVERGENT B2 ;  /* 0x0000000000027941 */ /* 0x000fea0003800200 */
.L_x_595:
[----:B------:R-:W-:Y:S01]  /*59b0*/  DADD R18, R18, R20 ;  /* 0x0000000012127229 */ /* 0x000fe20000000014 */
[----:B------:R-:W-:-:S07]  /*59c0*/  ISETP.GE.U32.AND P0, PT, R2, UR5, PT ;  /* 0x0000000502007c0c */ /* 0x000fce000bf06070 */
[----:B------:R-:W-:-:S08]  /*59d0*/  DADD R18, R18, R14 ;  /* 0x0000000012127229 */ /* 0x000fd0000000000e */
[----:B------:R-:W-:-:S08]  /*59e0*/  DADD R18, R18, R12 ;  /* 0x0000000012127229 */ /* 0x000fd0000000000c */
[----:B------:R-:W-:-:S08]  /*59f0*/  DADD R18, R18, R10 ;  /* 0x0000000012127229 */ /* 0x000fd0000000000a */
[----:B------:R-:W-:-:S08]  /*5a00*/  DADD R18, R18, R8 ;  /* 0x0000000012127229 */ /* 0x000fd00000000008 */
[----:B------:R-:W-:-:S08]  /*5a10*/  DADD R18, R18, R6 ;  /* 0x0000000012127229 */ /* 0x000fd00000000006 */
[----:B------:R-:W-:Y:S01]  /*5a20*/  DADD R32, R18, R42 ;  /* 0x0000000012207229 */ /* 0x000fe2000000002a */
[----:B------:R-:W-:Y:S10]  /*5a30*/  @!P0 BRA `(.L_x_597) ;  /* 0x0000004800888947 */ /* 0x000ff40003800000 */
[----:B------:R-:W0:Y:S01]  /*5a40*/  LDCU.64 UR8, c[0x0][0x3a8] ;  /* 0x00007500ff0877ac */ /* 0x000e220008000a00 */
[----:B------:R-:W-:Y:S01]  /*5a50*/  LOP3.LUT R20, RZ, R17, RZ, 0x33, !PT ;  /* 0x00000011ff147212 */ /* 0x000fe200078e33ff */
[----:B------:R-:W-:Y:S01]  /*5a60*/  VIADD R3, R17, UR5 ;  /* 0x0000000511037c36 */ /* 0x000fe20008000000 */
[----:B------:R-:W-:-:S03]  /*5a70*/  UMOV UR4, URZ ;  /* 0x000000ff00047c82 */ /* 0x000fc60008000000 */
[----:B------:R-:W-:-:S04]  /*5a80*/  IMAD R3, R16, 0x1400, R3 ;  /* 0x0000140010037824 */ /* 0x000fc800078e0203 */
[----:B------:R-:W-:Y:S02]  /*5a90*/  VIADD R21, R3, 0xa00 ;  /* 0x00000a0003157836 */ /* 0x000fe40000000000 */
[----:B0-----:R-:W-:Y:S02]  /*5aa0*/  VIADD R18, R16, UR9 ;  /* 0x0000000910127c36 */ /* 0x001fe40008000000 */
[----:B------:R-:W-:Y:S02]  /*5ab0*/  IMAD.U32 R9, RZ, RZ, UR8 ;  /* 0x00000008ff097e24 */ /* 0x000fe4000f8e00ff */
[----:B------:R-:W-:-:S03]  /*5ac0*/  IMAD R18, R18, 0x1400, RZ ;  /* 0x0000140012127824 */ /* 0x000fc600078e02ff */
[C---:B------:R-:W-:Y:S02]  /*5ad0*/  IADD3 R19, PT, PT, R9.reuse, -0x1400, RZ ;  /* 0xffffec0009137810 */ /* 0x040fe40007ffe0ff */
[----:B------:R-:W-:Y:S02]  /*5ae0*/  IADD3 R5, PT, PT, R9, -UR5, R20 ;  /* 0x8000000509057c10 */ /* 0x000fe4000fffe014 */
[----:B------:R-:W-:-:S03]  /*5af0*/  ISETP.GT.U32.AND P0, PT, R18, R19, PT ;  /* 0x000000131200720c */ /* 0x000fc60003f04070 */
[----:B------:R-:W-:-:S10]  /*5b00*/  IMAD R22, R16, -0x1400, R5 ;  /* 0xffffec0010167824 */ /* 0x000fd400078e0205 */
[----:B------:R-:W-:Y:S05]  /*5b10*/  @P0 BRA `(.L_x_598) ;  /* 0x00000018000c0947 */ /* 0x000fea0003800000 */
.L_x_631:
[----:B------:R-:W0:Y:S01]  /*5b20*/  LDC.64 R30, c[0x0][0x380] ;  /* 0x0000e000ff1e7b82 */ /* 0x000e220000000a00 */
[----:B------:R-:W-:-:S04]  /*5b30*/  IMAD.IADD R3, R17, 0x1, R18 ;  /* 0x0000000111037824 */ /* 0x000fc800078e0212 */
[----:B0-----:R-:W-:-:S05]  /*5b40*/  IMAD.WIDE.U32 R30, R3, 0x8, R30 ;  /* 0x00000008031e7825 */ /* 0x001fca00078e001e */
        /* <DEDUP_REMOVED lines=23> */
.L_x_600:
[----:B------:R-:W-:Y:S05]  /*5cc0*/  BSYNC.RECONVERGENT B2 ;  /* 0x0000000000027941 */ /* 0x000fea0003800200 */
.L_x_599:
        /* <DEDUP_REMOVED lines=21> */
.L_x_602:
[----:B------:R-:W-:Y:S05]  /*5e20*/  BSYNC.RECONVERGENT B2 ;  /* 0x0000000000027941 */ /* 0x000fea0003800200 */
.L_x_601:
        /* <DEDUP_REMOVED lines=23> */
.L_x_604:
[----:B------:R-:W-:Y:S05]  /*5fa0*/  BSYNC.RECONVERGENT B2 ;  /* 0x0000000000027941 */ /* 0x000fea0003800200 */
.L_x_603:
        /* <DEDUP_REMOVED lines=21> */
.L_x_606:
[----:B------:R-:W-:Y:S05]  /*6100*/  BSYNC.RECONVERGENT B2 ;  /* 0x0000000000027941 */ /* 0x000fea0003800200 */
.L_x_605:
        /* <DEDUP_REMOVED lines=23> */
.L_x_608:
[----:B------:R-:W-:Y:S05]  /*6280*/  BSYNC.RECONVERGENT B2 ;  /* 0x0000000000027941 */ /* 0x000fea0003800200 */
.L_x_607:
        /* <DEDUP_REMOVED lines=21> */
.L_x_610:
[----:B------:R-:W-:Y:S05]  /*63e0*/  BSYNC.RECONVERGENT B2 ;  /* 0x0000000000027941 */ /* 0x000fea0003800200 */
.L_x_609:
        /* <DEDUP_REMOVED lines=23> */
.L_x_612:
[----:B------:R-:W-:Y:S05]  /*6560*/  BSYNC.RECONVERGENT B2 ;  /* 0x0000000000027941 */ /* 0x000fea0003800200 */
.L_x_611:
        /* <DEDUP_REMOVED lines=21> */
.L_x_614:
[----:B------:R-:W-:Y:S05]  /*66c0*/  BSYNC.RECONVERGENT B2 ;  /* 0x0000000000027941 */ /* 0x000fea0003800200 */
.L_x_613:
        /* <DEDUP_REMOVED lines=23> */
.L_x_616:
[----:B------:R-:W-:Y:S05]  /*6840*/  BSYNC.RECONVERGENT B2 ;  /* 0x0000000000027941 */ /* 0x000fea0003800200 */
.L_x_615:
        /* <DEDUP_REMOVED lines=21> */
.L_x_618:
[----:B------:R-:W-:Y:S05]  /*69a0*/  BSYNC.RECONVERGENT B2 ;  /* 0x0000000000027941 */ /* 0x000fea0003800200 */
.L_x_617:
        /* <DEDUP_REMOVED lines=23> */
.L_x_620:
[----:B------:R-:W-:Y:S05]  /*6b20*/  BSYNC.RECONVERGENT B2 ;  /* 0x0000000000027941 */ /* 0x000fea0003800200 */
.L_x_619:
        /* <DEDUP_REMOVED lines=21> */
.L_x_622:
[----:B------:R-:W-:Y:S05]  /*6c80*/  BSYNC.RECONVERGENT B2 ;  /* 0x0000000000027941 */ /* 0x000fea0003800200 */
.L_x_621:
        /* <DEDUP_REMOVED lines=23> */
.L_x_624:
[----:B------:R-:W-:Y:S05]  /*6e00*/  BSYNC.RECONVERGENT B2 ;  /* 0x0000000000027941 */ /* 0x000fea0003800200 */
.L_x_623:
        /* <DEDUP_REMOVED lines=21> */
.L_x_626:
[----:B------:R-:W-:Y:S05]  /*6f60*/  BSYNC.RECONVERGENT B2 ;  /* 0x0000000000027941 */ /* 0x000fea0003800200 */
.L_x_625:
        /* <DEDUP_REMOVED lines=23> */
.L_x_628:
[----:B------:R-:W-:Y:S05]  /*70e0*/  BSYNC.RECONVERGENT B2 ;  /* 0x0000000000027941 */ /* 0x000fea0003800200 */
.L_x_627:
        /* <DEDUP_REMOVED lines=19> */
.L_x_630:
[----:B------:R-:W-:Y:S05]  /*7220*/  BSYNC.RECONVERGENT B2 ;  /* 0x0000000000027941 */ /* 0x000fea0003800200 */
.L_x_629:
[----:B------:R-:W-:-:S08]  /*7230*/  DADD R14, R14, R32 ;  /* 0x000000000e0e7229 */ /* 0x000fd00000000020 */
[----:B------:R-:W-:-:S08]  /*7240*/  DADD R14, R14, R12 ;  /* 0x000000000e0e7229 */ /* 0x000fd0000000000c */
[----:B------:R-:W-:-:S08]  /*7250*/  DADD R14, R14, R10 ;  /* 0x000000000e0e7229 */ /* 0x000fd0000000000a */
[----:B------:R-:W-:Y:S01]  /*7260*/  DADD R14, R14, R8 ;  /* 0x000000000e0e7229 */ /* 0x000fe20000000008 */
[----:B------:R-:W0:Y:S07]  /*7270*/  LDC R9, c[0x0][0x3a8] ;  /* 0x0000ea00ff097b82 */ /* 0x000e2e0000000800 */
[----:B------:R-:W-:-:S08]  /*7280*/  DADD R14, R14, R6 ;  /* 0x000000000e0e7229 */ /* 0x000fd00000000006 */
[----:B------:R-:W-:-:S08]  /*7290*/  DADD R14, R14, R4 ;  /* 0x000000000e0e7229 */ /* 0x000fd00000000004 */
[----:B------:R-:W-:Y:S01]  /*72a0*/  DADD R14, R14, R2 ;  /* 0x000000000e0e7229 */ /* 0x000fe20000000002 */
[----:B0-----:R-:W-:-:S05]  /*72b0*/  IMAD.IADD R0, R9, 0x1, -R18 ;  /* 0x0000000109007824 */ /* 0x001fca00078e0a12 */
[----:B------:R-:W-:Y:S02]  /*72c0*/  ISETP.GE.U32.AND P0, PT, R0, UR5, PT ;  /* 0x0000000500007c0c */ /* 0x000fe4000bf06070 */
[----:B------:R-:W-:-:S11]  /*72d0*/  DADD R32, R14, R42 ;  /* 0x000000000e207229 */ /* 0x000fd6000000002a */
[----:B------:R-:W-:Y:S05]  /*72e0*/  @!P0 BRA `(.L_x_597) ;  /* 0x00000030005c8947 */ /* 0x000fea0003800000 */
[----:B------:R-:W-:Y:S01]  /*72f0*/  VIADD R18, R18, UR5 ;  /* 0x0000000512127c36 */ /* 0x000fe20008000000 */
[----:B------:R-:W-:Y:S01]  /*7300*/  UIADD3 UR4, UPT, UPT, UR4, 0x1, URZ ;  /* 0x0000000104047890 */ /* 0x000fe2000fffe0ff */
[----:B------:R-:W-:Y:S01]  /*7310*/  VIADD R21, R21, UR5 ;  /* 0x0000000515157c36 */ /* 0x000fe20008000000 */
[----:B------:R-:W-:Y:S02]  /*7320*/  IADD3 R22, PT, PT, R22, -UR5, RZ ;  /* 0x8000000516167c10 */ /* 0x000fe4000fffe0ff */
[----:B------:R-:W-:-:S13]  /*7330*/  ISETP.GT.U32.AND P0, PT, R18, R19, PT ;  /* 0x000000131200720c */ /* 0x000fda0003f04070 */
[----:B------:R-:W-:Y:S05]  /*7340*/  @!P0 BRA `(.L_x_631) ;  /* 0xffffffe400f48947 */ /* 0x000fea000383ffff */
.L_x_598:
[----:B------:R-:W-:Y:S01]  /*7350*/  IMAD.IADD R0, R9, 0x1, -R18 ;  /* 0x0000000109007824 */ /* 0x000fe200078e0a12 */
[----:B------:R-:W-:Y:S04]  /*7360*/  BSSY.RECONVERGENT B4, `(.L_x_597) ;  /* 0x000030f000047945 */ /* 0x000fe80003800200 */
[----:B------:R-:W-:-:S04]  /*7370*/  ISETP.GE.AND P0, PT, R17, R0, PT ;  /* 0x000000001100720c */ /* 0x000fc80003f06270 */
[----:B------:R-:W-:-:S13]  /*7380*/  ISETP.GE.U32.OR P0, PT, R18, R9, P0 ;  /* 0x000000091200720c */ /* 0x000fda0000706470 */
[----:B------:R-:W-:Y:S05]  /*7390*/  @P0 BRA `(.L_x_632) ;  /* 0x00000030002c0947 */ /* 0x000fea0003800000 */
[----:B------:R-:W0:Y:S01]  /*73a0*/  LDC R3, c[0x0][0x3ac] ;  /* 0x0000eb00ff037b82 */ /* 0x000e220000000800 */
[----:B------:R-:W-:Y:S01]  /*73b0*/  IMAD.IADD R20, R20, 0x1, R9 ;  /* 0x0000000114147824 */ /* 0x000fe200078e0209 */
[----:B------:R-:W-:Y:S01]  /*73c0*/  BSSY.RECONVERGENT B3, `(.L_x_633) ;  /* 0x000019f000037945 */ /* 0x000fe20003800200 */
[----:B0-----:R-:W-:Y:S02]  /*73d0*/  IMAD.IADD R5, R16, 0x1, R3 ;  /* 0x0000000110057824 */ /* 0x001fe400078e0203 */
[----:B------:R-:W-:Y:S02]  /*73e0*/  IMAD R3, R3, UR4, RZ ;  /* 0x0000000403037c24 */ /* 0x000fe4000f8e02ff */
[----:B------:R-:W-:Y:S02]  /*73f0*/  IMAD R20, R5, -0x1400, R20 ;  /* 0xffffec0005147824 */ /* 0x000fe400078e0214 */
[----:B------:R-:W-:Y:S02]  /*7400*/  IMAD.MOV.U32 R5, RZ, RZ, R17 ;  /* 0x000000ffff057224 */ /* 0x000fe400078e0011 */
[----:B------:R-:W-:-:S04]  /*7410*/  IMAD R20, R3, -0x1400, R20 ;  /* 0xffffec0003147824 */ /* 0x000fc800078e0214 */
[C---:B------:R-:W-:Y:S01]  /*7420*/  IMAD.HI.U32 R3, R20.reuse, -0x33333333, RZ ;  /* 0xcccccccd14037827 */ /* 0x040fe200078e00ff */
[----:B------:R-:W-:-:S04]  /*7430*/  ISETP.GE.U32.AND P0, PT, R20, 0x1180, PT ;  /* 0x000011801400780c */ /* 0x000fc80003f06070 */
[----:B------:R-:W-:-:S04]  /*7440*/  SHF.R.U32.HI R3, RZ, 0x9, R3 ;  /* 0x00000009ff037819 */ /* 0x000fc80000011603 */
[----:B------:R-:W-:-:S04]  /*7450*/  IADD3 R2, PT, PT, R3, 0x1, RZ ;  /* 0x0000000103027810 */ /* 0x000fc80007ffe0ff */
[----:B------:R-:W-:Y:S01]  /*7460*/  LOP3.LUT R4, R2, 0x7, RZ, 0xc0, !PT ;  /* 0x0000000702047812 */ /* 0x000fe200078ec0ff */
[----:B------:R-:W-:Y:S06]  /*7470*/  @!P0 BRA `(.L_x_634) ;  /* 0x00000018004c8947 */ /* 0x000fec0003800000 */
[----:B------:R-:W0:Y:S01]  /*7480*/  LDC.64 R8, c[0x0][0x380] ;  /* 0x0000e000ff087b82 */ /* 0x000e220000000a00 */
[----:B------:R-:W-:Y:S01]  /*7490*/  IMAD.HI.U32 R22, R22, -0x33333333, RZ ;  /* 0xcccccccd16167827 */ /* 0x000fe200078e00ff */
[----:B------:R-:W-:Y:S03]  /*74a0*/  BSSY.RECONVERGENT B2, `(.L_x_635) ;  /* 0x000018f000027945 */ /* 0x000fe60003800200 */
[----:B------:R-:W-:Y:S01]  /*74b0*/  VIADD R5, R17, 0xa00 ;  /* 0x00000a0011057836 */ /* 0x000fe20000000000 */
[----:B------:R-:W-:-:S04]  /*74c0*/  LEA.HI R22, R22, 0x1, RZ, 0x17 ;  /* 0x0000000116167811 */ /* 0x000fc800078fb8ff */
[----:B------:R-:W-:-:S05]  /*74d0*/  LOP3.LUT R22, R22, 0xfffff8, RZ, 0xc0, !PT ;  /* 0x00fffff816167812 */ /* 0x000fca00078ec0ff */
[----:B------:R-:W-:-:S07]  /*74e0*/  IMAD.MOV R6, RZ, RZ, -R22 ;  /* 0x000000ffff067224 */ /* 0x000fce00078e0a16 */
.L_x_668:
[----:B------:R-:W-:-:S05]  /*74f0*/  IADD3 R11, PT, PT, R21, -0xa00, RZ ;  /* 0xfffff600150b7810 */ /* 0x000fca0007ffe0ff */
        /* <DEDUP_REMOVED lines=26> */
.L_x_637:
[----:B------:R-:W-:Y:S05]  /*76a0*/  BSYNC.RECONVERGENT B5 ;  /* 0x0000000000057941 */ /* 0x000fea0003800200 */
.L_x_636:
        /* <DEDUP_REMOVED lines=19> */
.L_x_639:
[----:B------:R-:W-:Y:S05]  /*77e0*/  BSYNC.RECONVERGENT B5 ;  /* 0x0000000000057941 */ /* 0x000fea0003800200 */
.L_x_638:
[----:B------:R-:W-:-:S04]  /*77f0*/  VIADD R11, R21, 0xfffff880 ;  /* 0xfffff880150b7836 */ /* 0x000fc80000000000 */
[----:B------:R-:W-:-:S06]  /*7800*/  IMAD.WIDE.U32 R10, R11, 0x8, R8 ;  /* 0x000000080b0a7825 */ /* 0x000fcc00078e0008 */
        /* <DEDUP_REMOVED lines=15> */
[----:B------:R-:W-:Y:S02]  /*7900*/  DFMA R12, R14, R10, R12 ;  /* 0x0000000a0e0c722b */ /* 0x000fe4000000000c */
[----:B------:R-:W-:-:S08]  /*7910*/  DADD R10, R42, R32 ;  /* 0x000000002a0a7229 */ /* 0x000fd00000000020 */
        /* <DEDUP_REMOVED lines=9> */
.L_x_641:
[----:B------:R-:W-:Y:S05]  /*79b0*/  BSYNC.RECONVERGENT B5 ;  /* 0x0000000000057941 */ /* 0x000fea0003800200 */
.L_x_640:
        /* <DEDUP_REMOVED lines=19> */
.L_x_643:
[----:B------:R-:W-:Y:S05]  /*7af0*/  BSYNC.RECONVERGENT B5 ;  /* 0x0000000000057941 */ /* 0x000fea0003800200 */
.L_x_642:
        /* <DEDUP_REMOVED lines=28> */
.L_x_645:
[----:B------:R-:W-:Y:S05]  /*7cc0*/  BSYNC.RECONVERGENT B5 ;  /* 0x0000000000057941 */ /* 0x000fea0003800200 */
.L_x_644:
        /* <DEDUP_REMOVED lines=19> */
.L_x_647:
[----:B------:R-:W-:Y:S05]  /*7e00*/  BSYNC.RECONVERGENT B5 ;  /* 0x0000000000057941 */ /* 0x000fea0003800200 */
.L_x_646:
[----:B------:R-:W-:-:S05]  /*7e10*/  IADD3 R13, PT, PT, R21, -0x280, RZ ;  /* 0xfffffd80150d7810 */ /* 0x000fca0007ffe0ff */
[----:B------:R-:W-:-:S06]  /*7e20*/  IMAD.WIDE.U32 R12, R13, 0x8, R8 ;  /* 0x000000080d0c7825 */ /* 0x000fcc00078e0008 */
[----:B------:R-:W2:Y:S01]  /*7e30*/  LDG.E.64 R12, desc[UR6][R12.64] ;  /* 0x000000060c0c7981 */ /* 0x000ea2000c1e1b00 */
[----:B------:R-:W0:Y:S01]  /*7e40*/  MUFU.RCP64H R15, 1.00000000000000000000e+09 ;  /* 0x41cdcd65000f7908 */ /* 0x000e220000001800 */
[----:B------:R-:W-:Y:S01]  /*7e50*/  IMAD.MOV.U32 R22, RZ, RZ, 0x0 ;  /* 0x00000000ff167424 */ /* 0x000fe200078e00ff */
[----:B------:R-:W-:Y:S01]  /*7e60*/  BSSY.RECONVERGENT B5, `(.L_x_648) ;  /* 0x0000018000057945 */ /* 0x000fe20003800200 */
[----:B------:R-:W-:Y:S01]  /*7e70*/  IMAD.MOV.U32 R23, RZ, RZ, 0x41cdcd65 ;  /* 0x41cdcd65ff177424 */ /* 0x000fe200078e00ff */
[----:B------:R-:W-:Y:S01]  /*7e80*/  DADD R10, R10, R42 ;  /* 0x000000000a0a7229 */ /* 0x000fe2000000002a */
[----:B------:R-:W-:Y:S01]  /*7e90*/  IMAD.MOV.U32 R14, RZ, RZ, 0x1 ;  /* 0x00000001ff0e7424 */ /* 0x000fe200078e00ff */
[----:B------:R-:W-:-:S05]  /*7ea0*/  IADD3 R7, PT, PT, R21, 0x780, RZ ;  /* 0x0000078015077810 */ /* 0x000fca0007ffe0ff */
        /* <DEDUP_REMOVED lines=19> */
.L_x_649:
[----:B------:R-:W-:Y:S05]  /*7fe0*/  BSYNC.RECONVERGENT B5 ;  /* 0x0000000000057941 */ /* 0x000fea0003800200 */
.L_x_648:
        /* <DEDUP_REMOVED lines=19> */
.L_x_651:
[----:B------:R-:W-:Y:S05]  /*8120*/  BSYNC.RECONVERGENT B5 ;  /* 0x0000000000057941 */ /* 0x000fea0003800200 */
.L_x_650:
        /* <DEDUP_REMOVED lines=27> */
.L_x_653:
[----:B------:R-:W-:Y:S05]  /*82e0*/  BSYNC.RECONVERGENT B5 ;  /* 0x0000000000057941 */ /* 0x000fea0003800200 */
.L_x_652:
        /* <DEDUP_REMOVED lines=19> */
.L_x_655:
[----:B------:R-:W-:Y:S05]  /*8420*/  BSYNC.RECONVERGENT B5 ;  /* 0x0000000000057941 */ /* 0x000fea0003800200 */
.L_x_654:
        /* <DEDUP_REMOVED lines=28> */
.L_x_657:
[----:B------:R-:W-:Y:S05]  /*85f0*/  BSYNC.RECONVERGENT B5 ;  /* 0x0000000000057941 */ /* 0x000fea0003800200 */
.L_x_656:
        /* <DEDUP_REMOVED lines=19> */
.L_x_659:
[----:B------:R-:W-:Y:S05]  /*8730*/  BSYNC.RECONVERGENT B5 ;  /* 0x0000000000057941 */ /* 0x000fea0003800200 */
.L_x_658:
        /* <DEDUP_REMOVED lines=28> */
.L_x_661:
[----:B------:R-:W-:Y:S05]  /*8900*/  BSYNC.RECONVERGENT B5 ;  /* 0x0000000000057941 */ /* 0x000fea0003800200 */
.L_x_660:
        /* <DEDUP_REMOVED lines=19> */
.L_x_663:
[----:B------:R-:W-:Y:S05]  /*8a40*/  BSYNC.RECONVERGENT B5 ;  /* 0x0000000000057941 */ /* 0x000fea0003800200 */
.L_x_662:
        /* <DEDUP_REMOVED lines=27> */
.L_x_665:
[----:B------:R-:W-:Y:S05]  /*8c00*/  BSYNC.RECONVERGENT B5 ;  /* 0x0000000000057941 */ /* 0x000fea0003800200 */
.L_x_664:
        /* <DEDUP_REMOVED lines=19> */
.L_x_667:
[----:B------:R-:W-:Y:S05]  /*8d40*/  BSYNC.RECONVERGENT B5 ;  /* 0x0000000000057941 */ /* 0x000fea0003800200 */
.L_x_666:
[----:B------:R-:W-:Y:S01]  /*8d50*/  DADD R32, R10, R42 ;  /* 0x000000000a207229 */ /* 0x000fe2000000002a */
[----:B------:R-:W-:Y:S02]  /*8d60*/  VIADD R5, R5, 0x1400 ;  /* 0x0000140005057836 */ /* 0x000fe40000000000 */
[----:B------:R-:W-:Y:S01]  /*8d70*/  VIADD R21, R21, 0x1400 ;  /* 0x0000140015157836 */ /* 0x000fe20000000000 */
[----:B------:R-:W-:Y:S07]  /*8d80*/  @P1 BRA `(.L_x_668) ;  /* 0xffffffe400d81947 */ /* 0x000fee000383ffff */
[----:B------:R-:W-:Y:S05]  /*8d90*/  BSYNC.RECONVERGENT B2 ;  /* 0x0000000000027941 */ /* 0x000fea0003800200 */
.L_x_635:
[----:B------:R-:W-:-:S07]  /*8da0*/  IADD3 R5, PT, PT, R5, -0xa00, RZ ;  /* 0xfffff60005057810 */ /* 0x000fce0007ffe0ff */
.L_x_634:
[----:B------:R-:W-:Y:S05]  /*8db0*/  BSYNC.RECONVERGENT B3 ;  /* 0x0000000000037941 */ /* 0x000fea0003800200 */
.L_x_633:
[----:B------:R-:W-:-:S13]  /*8dc0*/  ISETP.NE.AND P0, PT, R4, RZ, PT ;  /* 0x000000ff0400720c */ /* 0x000fda0003f05270 */
[----:B------:R-:W-:Y:S05]  /*8dd0*/  @!P0 BRA `(.L_x_632) ;  /* 0x00000014009c8947 */ /* 0x000fea0003800000 */
[----:B------:R-:W-:Y:S01]  /*8de0*/  ISETP.GE.U32.AND P0, PT, R4, 0x4, PT ;  /* 0x000000040400780c */ /* 0x000fe20003f06070 */
[----:B------:R-:W-:-:S12]  /*8df0*/  BSSY.RECONVERGENT B2, `(.L_x_669) ;  /* 0x00000c9000027945 */ /* 0x000fd80003800200 */
[----:B------:R-:W-:Y:S05]  /*8e00*/  @!P0 BRA `(.L_x_670) ;  /* 0x0000000c001c8947 */ /* 0x000fea0003800000 */
[----:B------:R-:W0:Y:S01]  /*8e10*/  LDC.64 R6, c[0x0][0x380] ;  /* 0x0000e000ff067b82 */ /* 0x000e220000000a00 */
[----:B------:R-:W-:-:S04]  /*8e20*/  IMAD.IADD R4, R5, 0x1, R18 ;  /* 0x0000000105047824 */ /* 0x000fc800078e0212 */
        /* <DEDUP_REMOVED lines=24> */
.L_x_672:
[----:B------:R-:W-:Y:S05]  /*8fb0*/  BSYNC.RECONVERGENT B3 ;  /* 0x0000000000037941 */ /* 0x000fea0003800200 */
.L_x_671:
        /* <DEDUP_REMOVED lines=19> */
.L_x_674:
[----:B------:R-:W-:Y:S05]  /*90f0*/  BSYNC.RECONVERGENT B3 ;  /* 0x0000000000037941 */ /* 0x000fea0003800200 */
.L_x_673:
[----:B------:R-:W0:Y:S01]  /*9100*/  LDC.64 R6, c[0x0][0x380] ;  /* 0x0000e000ff067b82 */ /* 0x000e220000000a00 */
[----:B------:R-:W-:-:S04]  /*9110*/  VIADD R9, R4, 0x280 ;  /* 0x0000028004097836 */ /* 0x000fc80000000000 */
        /* <DEDUP_REMOVED lines=27> */
.L_x_676:
[----:B------:R-:W-:Y:S05]  /*92d0*/  BSYNC.RECONVERGENT B3 ;  /* 0x0000000000037941 */ /* 0x000fea0003800200 */
.L_x_675:
        /* <DEDUP_REMOVED lines=19> */
.L_x_678:
[----:B------:R-:W-:Y:S05]  /*9410*/  BSYNC.RECONVERGENT B3 ;  /* 0x0000000000037941 */ /* 0x000fea0003800200 */
.L_x_677:
        /* <DEDUP_REMOVED lines=29> */
.L_x_680:
[----:B------:R-:W-:Y:S05]  /*95f0*/  BSYNC.RECONVERGENT B3 ;  /* 0x0000000000037941 */ /* 0x000fea0003800200 */
.L_x_679:
        /* <DEDUP_REMOVED lines=19> */
.L_x_682:
[----:B------:R-:W-:Y:S05]  /*9730*/  BSYNC.RECONVERGENT B3 ;  /* 0x0000000000037941 */ /* 0x000fea0003800200 */
.L_x_681:
        /* <DEDUP_REMOVED lines=29> */
.L_x_684:
[----:B------:R-:W-:Y:S05]  /*9910*/  BSYNC.RECONVERGENT B3 ;  /* 0x0000000000037941 */ /* 0x000fea0003800200 */
.L_x_683:
        /* <DEDUP_REMOVED lines=19> */
.L_x_686:
[----:B------:R-:W-:Y:S05]  /*9a50*/  BSYNC.RECONVERGENT B3 ;  /* 0x0000000000037941 */ /* 0x000fea0003800200 */
.L_x_685:
[----:B------:R-:W-:Y:S01]  /*9a60*/  DADD R32, R6, R42 ;  /* 0x0000000006207229 */ /* 0x000fe2000000002a */
[----:B------:R-:W-:-:S10]  /*9a70*/  VIADD R5, R5, 0xa00 ;  /* 0x00000a0005057836 */ /* 0x000fd40000000000 */
.L_x_670:
[----:B------:R-:W-:Y:S05]  /*9a80*/  BSYNC.RECONVERGENT B2 ;  /* 0x0000000000027941 */ /* 0x000fea0003800200 */
.L_x_669:
[----:B------:R-:W-:-:S13]  /*9a90*/  LOP3.LUT P0, R2, R2, 0x3, RZ, 0xc0, !PT ;  /* 0x0000000302027812 */ /* 0x000fda000780c0ff */
[----:B------:R-:W-:Y:S05]  /*9aa0*/  @!P0 BRA `(.L_x_632) ;  /* 0x0000000800688947 */ /* 0x000fea0003800000 */
[----:B------:R-:W-:Y:S01]  /*9ab0*/  ISETP.NE.AND P0, PT, R2, 0x1, PT ;  /* 0x000000010200780c */ /* 0x000fe20003f05270 */
[----:B------:R-:W-:-:S12]  /*9ac0*/  BSSY.RECONVERGENT B2, `(.L_x_687) ;  /* 0x0000065000027945 */ /* 0x000fd80003800200 */
[----:B------:R-:W-:Y:S05]  /*9ad0*/  @!P0 BRA `(.L_x_688) ;  /* 0x00000004008c8947 */ /* 0x000fea0003800000 */
[----:B------:R-:W0:Y:S01]  /*9ae0*/  LDC.64 R6, c[0x0][0x380] ;  /* 0x0000e000ff067b82 */ /* 0x000e220000000a00 */
[----:B------:R-:W-:-:S05]  /*9af0*/  IADD3 R2, PT, PT, R5, R18, RZ ;  /* 0x0000001205027210 */ /* 0x000fca0007ffe0ff */
        /* <DEDUP_REMOVED lines=24> */
.L_x_690:
[----:B------:R-:W-:Y:S05]  /*9c80*/  BSYNC.RECONVERGENT B3 ;  /* 0x0000000000037941 */ /* 0x000fea0003800200 */
.L_x_689:
        /* <DEDUP_REMOVED lines=19> */
.L_x_692:
[----:B------:R-:W-:Y:S05]  /*9dc0*/  BSYNC.RECONVERGENT B3 ;  /* 0x0000000000037941 */ /* 0x000fea0003800200 */
.L_x_691:
        /* <DEDUP_REMOVED lines=29> */
.L_x_694:
[----:B------:R-:W-:Y:S05]  /*9fa0*/  BSYNC.RECONVERGENT B3 ;  /* 0x0000000000037941 */ /* 0x000fea0003800200 */
.L_x_693:
        /* <DEDUP_REMOVED lines=19> */
.L_x_696:
[----:B------:R-:W-:Y:S05]  /*a0e0*/  BSYNC.RECONVERGENT B3 ;  /* 0x0000000000037941 */ /* 0x000fea0003800200 */
.L_x_695:
[----:B------:R-:W-:Y:S01]  /*a0f0*/  DADD R32, R32, R42 ;  /* 0x0000000020207229 */ /* 0x000fe2000000002a */
[----:B------:R-:W-:-:S10]  /*a100*/  IADD3 R5, PT, PT, R5, 0x500, RZ ;  /* 0x0000050005057810 */ /* 0x000fd40007ffe0ff */
.L_x_688:
[----:B------:R-:W-:Y:S05]  /*a110*/  BSYNC.RECONVERGENT B2 ;  /* 0x0000000000027941 */ /* 0x000fea0003800200 */
.L_x_687:
[----:B------:R-:W-:-:S04]  /*a120*/  LOP3.LUT R3, R3, 0x1, RZ, 0xc0, !PT ;  /* 0x0000000103037812 */ /* 0x000fc800078ec0ff */
[----:B------:R-:W-:-:S13]  /*a130*/  ISETP.NE.U32.AND P0, PT, R3, 0x1, PT ;  /* 0x000000010300780c */ /* 0x000fda0003f05070 */
        /* <DEDUP_REMOVED lines=27> */
.L_x_698:
[----:B------:R-:W-:Y:S05]  /*a2f0*/  BSYNC.RECONVERGENT B2 ;  /* 0x0000000000027941 */ /* 0x000fea0003800200 */
.L_x_697:
        /* <DEDUP_REMOVED lines=19> */
.L_x_700:
[----:B------:R-:W-:Y:S05]  /*a430*/  BSYNC.RECONVERGENT B2 ;  /* 0x0000000000027941 */ /* 0x000fea0003800200 */
.L_x_699:
[----:B------:R-:W-:-:S11]  /*a440*/  DADD R32, R32, R42 ;  /* 0x0000000020207229 */ /* 0x000fd6000000002a */
.L_x_632:
[----:B------:R-:W-:Y:S05]  /*a450*/  BSYNC.RECONVERGENT B4 ;  /* 0x0000000000047941 */ /* 0x000fea0003800200 */
.L_x_597:
        /* <DEDUP_REMOVED lines=49> */
[----:B------:R-:W0:Y:S05]  /*a770*/  LDS.128 R8, [UR4+0x50] ;  /* 0x00005004ff087984 */ /* 0x000e2a0008000c00 */
[----:B------:R-:W-:-:S08]  /*a780*/  DADD R12, R12, R14 ;  /* 0x000000000c0c7229 */ /* 0x000fd0000000000e */
[----:B-1----:R-:W-:-:S08]  /*a790*/  DADD R12, R12, R20 ;  /* 0x000000000c0c7229 */ /* 0x002fd00000000014 */
[----:B------:R-:W-:Y:S02]  /*a7a0*/  DADD R22, R12, R22 ;  /* 0x000000000c167229 */ /* 0x000fe40000000016 */
[----:B------:R-:W1:Y:S06]  /*a7b0*/  LDS.128 R12, [UR4+0x60] ;  /* 0x00006004ff0c7984 */ /* 0x000e6c0008000c00 */
[----:B--2---:R-:W-:-:S08]  /*a7c0*/  DADD R4, R22, R4 ;  /* 0x0000000016047229 */ /* 0x004fd00000000004 */
[----:B------:R-:W-:Y:S02]  /*a7d0*/  DADD R2, R4, R6 ;  /* 0x0000000004027229 */ /* 0x000fe40000000006 */
[----:B------:R-:W2:Y:S06]  /*a7e0*/  LDS.128 R4, [UR4+0x70] ;  /* 0x00007004ff047984 */ /* 0x000eac0008000c00 */
[----:B0-----:R-:W-:-:S08]  /*a7f0*/  DADD R2, R2, R8 ;  /* 0x0000000002027229 */ /* 0x001fd00000000008 */
[----:B------:R-:W-:Y:S01]  /*a800*/  DADD R2, R2, R10 ;  /* 0x0000000002027229 */ /* 0x000fe2000000000a */
[----:B------:R-:W0:Y:S07]  /*a810*/  LDS.128 R8, [UR4+0x80] ;  /* 0x00008004ff087984 */ /* 0x000e2e0008000c00 */
        /* <DEDUP_REMOVED lines=8> */
[----:B------:R-:W0:Y:S07]  /*a8a0*/  LDS.64 R10, [UR4+0xb0] ;  /* 0x0000b004ff0a7984 */ /* 0x000e2e0008000a00 */
[----:B-1----:R-:W-:-:S08]  /*a8b0*/  DADD R2, R2, R12 ;  /* 0x0000000002027229 */ /* 0x002fd0000000000c */
[----:B------:R-:W-:-:S08]  /*a8c0*/  DADD R2, R2, R14 ;  /* 0x0000000002027229 */ /* 0x000fd0000000000e */
[----:B--2---:R-:W-:-:S08]  /*a8d0*/  DADD R2, R2, R4 ;  /* 0x0000000002027229 */ /* 0x004fd00000000004 */
[----:B------:R-:W-:-:S08]  /*a8e0*/  DADD R2, R2, R6 ;  /* 0x0000000002027229 */ /* 0x000fd00000000006 */
[----:B0-----:R-:W-:-:S11]  /*a8f0*/  DADD R10, R2, R10 ;  /* 0x00000000020a7229 */ /* 0x001fd6000000000a */
.L_x_564:
[----:B------:R-:W-:Y:S05]  /*a900*/  BSYNC.RECONVERGENT B0 ;  /* 0x0000000000007941 */ /* 0x000fea0003800200 */
.L_x_485:
[----:B------:R-:W-:Y:S05]  /*a910*/  @P0 EXIT ;  /* 0x000000000000094d */ /* 0x000fea0003800000 */
[----:B0-2---:R-:W0:Y:S02]  /*a920*/  LDC.64 R2, c[0x0][0x388] ;  /* 0x0000e200ff027b82 */ /* 0x005e240000000a00 */
[----:B0-----:R-:W-:-:S05]  /*a930*/  IMAD.WIDE.U32 R16, R16, 0x8, R2 ;  /* 0x0000000810107825 */ /* 0x001fca00078e0002 */
[----:B------:R-:W-:Y:S01]  /*a940*/  STG.E.64 desc[UR6][R16.64], R10 ;  /* 0x0000000a10007986 */ /* 0x000fe2000c101b06 */
[----:B------:R-:W-:Y:S05]  /*a950*/  EXIT ;  /* 0x000000000000794d */ /* 0x000fea0003800000 */
        .weak           $__internal_2_$__cuda_sm20_div_rn_f64_full
        .type           $__internal_2_$__cuda_sm20_div_rn_f64_full,@function
        .size           $__internal_2_$__cuda_sm20_div_rn_f64_full,(.L_x_938 - $__internal_2_$__cuda_sm20_div_rn_f64_full)
$__internal_2_$__cuda_sm20_div_rn_f64_full:
        /* <DEDUP_REMOVED lines=8> */
[C---:B------:R-:W-:Y:S01]  /*a9e0*/  LOP3.LUT R40, R27.reuse, 0x7ff00000, RZ, 0xc0, !PT ;  /* 0x7ff000001b287812 */ /* 0x040fe200078ec0ff */
[----:B------:R-:W-:Y:S01]  /*a9f0*/  @!P0 DMUL R28, R26, 8.98846567431157953865e+307 ;  /* 0x7fe000001a1c8828 */ /* 0x000fe20000000000 */
[----:B------:R-:W-:Y:S02]  /*aa00*/  MOV R39, R38 ;  /* 0x0000002600277202 */ /* 0x000fe40000000f00 */
[C---:B------:R-:W-:Y:S01]  /*aa10*/  ISETP.GE.U32.AND P2, PT, R38.reuse, R40, PT ;  /* 0x000000282600720c */ /* 0x040fe20003f46070 */
[----:B------:R-:W-:Y:S01]  /*aa20*/  @!P3 IMAD.MOV.U32 R36, RZ, RZ, RZ ;  /* 0x000000ffff24b224 */ /* 0x000fe200078e00ff */
[----:B------:R-:W-:Y:S01]  /*aa30*/  @!P3 LOP3.LUT R23, R27, 0x7ff00000, RZ, 0xc0, !PT ;  /* 0x7ff000001b17b812 */ /* 0x000fe200078ec0ff */
[----:B------:R-:W0:Y:S03]  /*aa40*/  MUFU.RCP64H R43, R29 ;  /* 0x0000001d002b7308 */ /* 0x000e260000001800 */
[----:B------:R-:W-:Y:S01]  /*aa50*/  @!P3 ISETP.GE.U32.AND P4, PT, R38, R23, PT ;  /* 0x000000172600b20c */ /* 0x000fe20003f86070 */
[----:B------:R-:W-:Y:S01]  /*aa60*/  IMAD.MOV.U32 R23, RZ, RZ, 0x1ca00000 ;  /* 0x1ca00000ff177424 */ /* 0x000fe200078e00ff */
[----:B------:R-:W-:-:S04]  /*aa70*/  @!P0 LOP3.LUT R40, R29, 0x7ff00000, RZ, 0xc0, !PT ;  /* 0x7ff000001d288812 */ /* 0x000fc800078ec0ff */
[----:B------:R-:W-:Y:S01]  /*aa80*/  @!P3 SEL R37, R23, 0x63400000, !P4 ;  /* 0x634000001725b807 */ /* 0x000fe20006000000 */
[----:B0-----:R-:W-:-:S08]  /*aa90*/  DFMA R34, R42, -R28, 1 ;  /* 0x3ff000002a22742b */ /* 0x001fd0000000081c */
[----:B------:R-:W-:-:S08]  /*aaa0*/  DFMA R34, R34, R34, R34 ;  /* 0x000000222222722b */ /* 0x000fd00000000022 */
[----:B------:R-:W-:Y:S01]  /*aab0*/  DFMA R42, R42, R34, R42 ;  /* 0x000000222a2a722b */ /* 0x000fe2000000002a */
[--C-:B------:R-:W-:Y:S02]  /*aac0*/  @!P3 LOP3.LUT R34, R37, 0x80000000, R25.reuse, 0xf8, !PT ;  /* 0x800000002522b812 */ /* 0x100fe400078ef819 */
[----:B------:R-:W-:Y:S02]  /*aad0*/  SEL R35, R23, 0x63400000, !P2 ;  /* 0x6340000017237807 */ /* 0x000fe40005000000 */
[----:B------:R-:W-:Y:S01]  /*aae0*/  @!P3 LOP3.LUT R37, R34, 0x100000, RZ, 0xfc, !PT ;  /* 0x001000002225b812 */ /* 0x000fe200078efcff */
[----:B------:R-:W-:Y:S02]  /*aaf0*/  IMAD.MOV.U32 R34, RZ, RZ, R24 ;  /* 0x000000ffff227224 */ /* 0x000fe400078e0018 */
[----:B------:R-:W-:Y:S01]  /*ab00*/  DFMA R44, R42, -R28, 1 ;  /* 0x3ff000002a2c742b */ /* 0x000fe2000000081c */
[----:B------:R-:W-:-:S06]  /*ab10*/  LOP3.LUT R35, R35, 0x800fffff, R25, 0xf8, !PT ;  /* 0x800fffff23237812 */ /* 0x000fcc00078ef819 */
[----:B------:R-:W-:Y:S02]  /*ab20*/  @!P3 DFMA R34, R34, 2, -R36 ;  /* 0x400000002222b82b */ /* 0x000fe40000000824 */
[----:B------:R-:W-:-:S08]  /*ab30*/  DFMA R44, R42, R44, R42 ;  /* 0x0000002c2a2c722b */ /* 0x000fd0000000002a */
[----:B------:R-:W-:Y:S01]  /*ab40*/  DMUL R42, R44, R34 ;  /* 0x000000222c2a7228 */ /* 0x000fe20000000000 */
[----:B------:R-:W-:-:S05]  /*ab50*/  @!P3 LOP3.LUT R39, R35, 0x7ff00000, RZ, 0xc0, !PT ;  /* 0x7ff000002327b812 */ /* 0x000fca00078ec0ff */
[----:B------:R-:W-:Y:S02]  /*ab60*/  VIADD R41, R39, 0xffffffff ;  /* 0xffffffff27297836 */ /* 0x000fe40000000000 */
[----:B------:R-:W-:-:S03]  /*ab70*/  DFMA R36, R42, -R28, R34 ;  /* 0x8000001c2a24722b */ /* 0x000fc60000000022 */
[----:B------:R-:W-:-:S05]  /*ab80*/  ISETP.GT.U32.AND P0, PT, R41, 0x7feffffe, PT ;  /* 0x7feffffe2900780c */ /* 0x000fca0003f04070 */
[----:B------:R-:W-:Y:S01]  /*ab90*/  DFMA R36, R44, R36, R42 ;  /* 0x000000242c24722b */ /* 0x000fe2000000002a */
        /* <DEDUP_REMOVED lines=9> */
[----:B------:R-:W-:-:S03]  /*ac30*/  IMAD.MOV.U32 R24, RZ, RZ, RZ ;  /* 0x000000ffff187224 */ /* 0x000fc600078e00ff */
[----:B------:R-:W-:-:S06]  /*ac40*/  IADD3 R25, PT, PT, R23, 0x7fe00000, RZ ;  /* 0x7fe0000017197810 */ /* 0x000fcc0007ffe0ff */
[----:B------:R-:W-:-:S10]  /*ac50*/  DMUL R42, R36, R24 ;  /* 0x00000018242a7228 */ /* 0x000fd40000000000 */
[----:B------:R-:W-:-:S13]  /*ac60*/  FSETP.GTU.AND P0, PT, |R43|, 1.469367938527859385e-39, PT ;  /* 0x001000002b00780b */ /* 0x000fda0003f0c200 */
[----:B------:R-:W-:Y:S05]  /*ac70*/  @P0 BRA `(.L_x_703) ;  /* 0x0000000000980947 */ /* 0x000fea0003800000 */
[----:B------:R-:W-:Y:S01]  /*ac80*/  DFMA R28, R36, -R28, R34 ;  /* 0x8000001c241c722b */ /* 0x000fe20000000022 */
[----:B------:R-:W-:-:S09]  /*ac90*/  IMAD.MOV.U32 R24, RZ, RZ, RZ ;  /* 0x000000ffff187224 */ /* 0x000fd200078e00ff */
[C---:B------:R-:W-:Y:S02]  /*aca0*/  FSETP.NEU.AND P0, PT, R29.reuse, RZ, PT ;  /* 0x000000ff1d00720b */ /* 0x040fe40003f0d000 */
[----:B------:R-:W-:-:S04]  /*acb0*/  LOP3.LUT R26, R29, 0x80000000, R27, 0x48, !PT ;  /* 0x800000001d1a7812 */ /* 0x000fc800078e481b */
[----:B------:R-:W-:-:S07]  /*acc0*/  LOP3.LUT R25, R26, R25, RZ, 0xfc, !PT ;  /* 0x000000191a197212 */ /* 0x000fce00078efcff */
[----:B------:R-:W-:Y:S05]  /*acd0*/  @!P0 BRA `(.L_x_703) ;  /* 0x0000000000808947 */ /* 0x000fea0003800000 */
[----:B------:R-:W-:Y:S01]  /*ace0*/  IMAD.MOV R29, RZ, RZ, -R23 ;  /* 0x000000ffff1d7224 */ /* 0x000fe200078e0a17 */
[----:B------:R-:W-:Y:S01]  /*acf0*/  MOV R28, RZ ;  /* 0x000000ff001c7202 */ /* 0x000fe20000000f00 */
[----:B------:R-:W-:Y:S01]  /*ad00*/  DMUL.RP R24, R36, R24 ;  /* 0x0000001824187228 */ /* 0x000fe20000008000 */
[----:B------:R-:W-:-:S04]  /*ad10*/  IADD3 R23, PT, PT, -R23, -0x43300000, RZ ;  /* 0xbcd0000017177810 */ /* 0x000fc80007ffe1ff */
[----:B------:R-:W-:-:S05]  /*ad20*/  DFMA R28, R42, -R28, R36 ;  /* 0x8000001c2a1c722b */ /* 0x000fca0000000024 */
[----:B------:R-:W-:-:S05]  /*ad30*/  LOP3.LUT R26, R25, R26, RZ, 0x3c, !PT ;  /* 0x0000001a191a7212 */ /* 0x000fca00078e3cff */
[----:B------:R-:W-:-:S04]  /*ad40*/  FSETP.NEU.AND P0, PT, |R29|, R23, PT ;  /* 0x000000171d00720b */ /* 0x000fc80003f0d200 */
[----:B------:R-:W-:Y:S02]  /*ad50*/  FSEL R24, R24, R42, !P0 ;  /* 0x0000002a18187208 */ /* 0x000fe40004000000 */
[----:B------:R-:W-:-:S03]  /*ad60*/  FSEL R43, R26, R43, !P0 ;  /* 0x0000002b1a2b7208 */ /* 0x000fc60004000000 */
[----:B------:R-:W-:Y:S01]  /*ad70*/  IMAD.MOV.U32 R42, RZ, RZ, R24 ;  /* 0x000000ffff2a7224 */ /* 0x000fe200078e0018 */
[----:B------:R-:W-:Y:S06]  /*ad80*/  BRA `(.L_x_703) ;  /* 0x0000000000547947 */ /* 0x000fec0003800000 */
.L_x_702:
[----:B------:R-:W-:-:S14]  /*ad90*/  DSETP.NAN.AND P0, PT, R24, R24, PT ;  /* 0x000000181800722a */ /* 0x000fdc0003f08000 */
[----:B------:R-:W-:Y:S05]  /*ada0*/  @P0 BRA `(.L_x_704) ;  /* 0x0000000000440947 */ /* 0x000fea0003800000 */
[----:B------:R-:W-:-:S14]  /*adb0*/  DSETP.NAN.AND P0, PT, R26, R26, PT ;  /* 0x0000001a1a00722a */ /* 0x000fdc0003f08000 */
[----:B------:R-:W-:Y:S05]  /*adc0*/  @P0 BRA `(.L_x_705) ;  /* 0x0000000000300947 */ /* 0x000fea0003800000 */
[----:B------:R-:W-:Y:S01]  /*add0*/  ISETP.NE.AND P0, PT, R39, R40, PT ;  /* 0x000000282700720c */ /* 0x000fe20003f05270 */
[----:B------:R-:W-:Y:S02]  /*ade0*/  IMAD.MOV.U32 R42, RZ, RZ, 0x0 ;  /* 0x00000000ff2a7424 */ /* 0x000fe400078e00ff */
[----:B------:R-:W-:-:S10]  /*adf0*/  IMAD.MOV.U32 R43, RZ, RZ, -0x80000 ;  /* 0xfff80000ff2b7424 */ /* 0x000fd400078e00ff */
[----:B------:R-:W-:Y:S05]  /*ae00*/  @!P0 BRA `(.L_x_703) ;  /* 0x0000000000348947 */ /* 0x000fea0003800000 */
[----:B------:R-:W-:Y:S02]  /*ae10*/  ISETP.NE.AND P0, PT, R39, 0x7ff00000, PT ;  /* 0x7ff000002700780c */ /* 0x000fe40003f05270 */
[----:B------:R-:W-:Y:S02]  /*ae20*/  LOP3.LUT R43, R25, 0x80000000, R27, 0x48, !PT ;  /* 0x80000000192b7812 */ /* 0x000fe400078e481b */
[----:B------:R-:W-:-:S13]  /*ae30*/  ISETP.EQ.OR P0, PT, R40, RZ, !P0 ;  /* 0x000000ff2800720c */ /* 0x000fda0004702670 */
[----:B------:R-:W-:Y:S02]  /*ae40*/  @P0 LOP3.LUT R23, R43, 0x7ff00000, RZ, 0xfc, !PT ;  /* 0x7ff000002b170812 */ /* 0x000fe400078efcff */
[----:B------:R-:W-:Y:S01]  /*ae50*/  @!P0 MOV R42, RZ ;  /* 0x000000ff002a8202 */ /* 0x000fe20000000f00 */
[----:B------:R-:W-:Y:S02]  /*ae60*/  @P0 IMAD.MOV.U32 R42, RZ, RZ, RZ ;  /* 0x000000ffff2a0224 */ /* 0x000fe400078e00ff */
[----:B------:R-:W-:Y:S01]  /*ae70*/  @P0 IMAD.MOV.U32 R43, RZ, RZ, R23 ;  /* 0x000000ffff2b0224 */ /* 0x000fe200078e0017 */
[----:B------:R-:W-:Y:S06]  /*ae80*/  BRA `(.L_x_703) ;  /* 0x0000000000147947 */ /* 0x000fec0003800000 */
.L_x_705:
[----:B------:R-:W-:Y:S01]  /*ae90*/  LOP3.LUT R43, R27, 0x80000, RZ, 0xfc, !PT ;  /* 0x000800001b2b7812 */ /* 0x000fe200078efcff */
[----:B------:R-:W-:Y:S01]  /*aea0*/  IMAD.MOV.U32 R42, RZ, RZ, R26 ;  /* 0x000000ffff2a7224 */ /* 0x000fe200078e001a */
[----:B------:R-:W-:Y:S06]  /*aeb0*/  BRA `(.L_x_703) ;  /* 0x0000000000087947 */ /* 0x000fec0003800000 */
.L_x_704:
[----:B------:R-:W-:Y:S02]  /*aec0*/  LOP3.LUT R43, R25, 0x80000, RZ, 0xfc, !PT ;  /* 0x00080000192b7812 */ /* 0x000fe400078efcff */
[----:B------:R-:W-:-:S07]  /*aed0*/  MOV R42, R24 ;  /* 0x00000018002a7202 */ /* 0x000fce0000000f00 */
.L_x_703:
[----:B------:R-:W-:Y:S05]  /*aee0*/  BSYNC.RECONVERGENT B1 ;  /* 0x0000000000017941 */ /* 0x000fea0003800200 */
.L_x_701:
[----:B------:R-:W-:Y:S02]  /*aef0*/  IMAD.MOV.U32 R24, RZ, RZ, R0 ;  /* 0x000000ffff187224 */ /* 0x000fe400078e0000 */
[----:B------:R-:W-:-:S04]  /*af00*/  IMAD.MOV.U32 R25, RZ, RZ, 0x0 ;  /* 0x00000000ff197424 */ /* 0x000fc800078e00ff */
[----:B------:R-:W-:Y:S05]  /*af10*/  RET.REL.NODEC R24 `(_ZN3cub18CUB_300001_SM_10006detail6reduce18DeviceReduceKernelINS2_10policy_hubIdjN4cuda3std3__44plusIdEEE10Policy1000EN6thrust24THRUST_300001_SM_1000_NS6detail15normal_iteratorINSD_10device_ptrIdEEEEjS9_d7functorEEvT0_PT3_T1_NS0_13GridEvenShareISN_EET2_T4_) ;  /* 0xffffff5018387950 */ /* 0x000fea0003c3ffff */
.L_x_706:
        /* <DEDUP_REMOVED lines=14> */
.L_x_938:


//--------------------- .text._ZN3cub18CUB_300001_SM_10006detail6reduce28DeviceReduceSingleTileKernelINS2_10policy_hubIdjN4cuda3std3__44plusIdEEE10Policy1000EN6thrust24THRUST_300001_SM_1000_NS6detail15normal_iteratorINSD_10device_ptrIdEEEEPdjS9_dd7functorEEvT0_T1_T2_T3_T4_T6_ --------------------------
	.section	.text._ZN3cub18CUB_300001_SM_10006detail6reduce28DeviceReduceSingleTileKernelINS2_10policy_hubIdjN4cuda3std3__44plusIdEEE10Policy1000EN6thrust24THRUST_300001_SM_1000_NS6detail15normal_iteratorINSD_10device_ptrIdEEEEPdjS9_dd7functorEEvT0_T1_T2_T3_T4_T6_,"ax",@progbits
	.align	128
        .global         _ZN3cub18CUB_300001_SM_10006detail6reduce28DeviceReduceSingleTileKernelINS2_10policy_hubIdjN4cuda3std3__44plusIdEEE10Policy1000EN6thrust24THRUST_300001_SM_1000_NS6detail15normal_iteratorINSD_10device_ptrIdEEEEPdjS9_dd7functorEEvT0_T1_T2_T3_T4_T6_
        .type           _ZN3cub18CUB_300001_SM_10006detail6reduce28DeviceReduceSingleTileKernelINS2_10policy_hubIdjN4cuda3std3__44plusIdEEE10Policy1000EN6thrust24THRUST_300001_SM_1000_NS6detail15normal_iteratorINSD_10device_ptrIdEEEEPdjS9_dd7functorEEvT0_T1_T2_T3_T4_T6_,@function
        .size           _ZN3cub18CUB_300001_SM_10006detail6reduce28DeviceReduceSingleTileKernelINS2_10policy_hubIdjN4cuda3std3__44plusIdEEE10Policy1000EN6thrust24THRUST_300001_SM_1000_NS6detail15normal_iteratorINSD_10device_ptrIdEEEEPdjS9_dd7functorEEvT0_T1_T2_T3_T4_T6_,(.L_x_939 - _ZN3cub18CUB_300001_SM_10006detail6reduce28DeviceReduceSingleTileKernelINS2_10policy_hubIdjN4cuda3std3__44plusIdEEE10Policy1000EN6thrust24THRUST_300001_SM_1000_NS6detail15normal_iteratorINSD_10device_ptrIdEEEEPdjS9_dd7functorEEvT0_T1_T2_T3_T4_T6_)
        .other          _ZN3cub18CUB_300001_SM_10006detail6reduce28DeviceReduceSingleTileKernelINS2_10policy_hubIdjN4cuda3std3__44plusIdEEE10Policy1000EN6thrust24THRUST_300001_SM_1000_NS6detail15normal_iteratorINSD_10device_ptrIdEEEEPdjS9_dd7functorEEvT0_T1_T2_T3_T4_T6_,@"STO_CUDA_ENTRY STV_DEFAULT"
_ZN3cub18CUB_300001_SM_10006detail6reduce28DeviceReduceSingleTileKernelINS2_10policy_hubIdjN4cuda3std3__44plusIdEEE10Policy1000EN6thrust24THRUST_300001_SM_1000_NS6detail15normal_iteratorINSD_10device_ptrIdEEEEPdjS9_dd7functorEEvT0_T1_T2_T3_T4_T6_:
.text._ZN3cub18CUB_300001_SM_10006detail6reduce28DeviceReduceSingleTileKernelINS2_10policy_hubIdjN4cuda3std3__44plusIdEEE10Policy1000EN6thrust24THRUST_300001_SM_1000_NS6detail15normal_iteratorINSD_10device_ptrIdEEEEPdjS9_dd7functorEEvT0_T1_T2_T3_T4_T6_:
[----:B------:R-:W-:Y:S01]  /*0000*/  LDC R1, c[0x0][0x37c] ;  /* 0x0000df00ff017b82 */ /* 0x000fe20000000800 */
[----:B------:R-:W0:Y:S01]  /*0010*/  LDCU UR4, c[0x0][0x390] ;  /* 0x00007200ff0477ac */ /* 0x000e220008000800 */
[----:B------:R-:W1:Y:S01]  /*0020*/  LDCU.64 UR6, c[0x0][0x358] ;  /* 0x00006b00ff0677ac */ /* 0x000e620008000a00 */
[----:B0-----:R-:W-:-:S09]  /*0030*/  UISETP.NE.AND UP0, UPT, UR4, URZ, UPT ;  /* 0x000000ff0400728c */ /* 0x001fd2000bf05270 */
        /* <DEDUP_REMOVED lines=8> */
.L_x_707:
[----:B------:R-:W-:Y:S01]  /*00c0*/  UISETP.GT.U32.AND UP0, UPT, UR4, 0x13ff, UPT ;  /* 0x000013ff0400788c */ /* 0x000fe2000bf04070 */
[----:B------:R-:W-:Y:S08]  /*00d0*/  BSSY.RECONVERGENT B0, `(.L_x_708) ;  /* 0x0000a57000007945 */ /* 0x000ff00003800200 */
        /* <DEDUP_REMOVED lines=31> */
[----:B------:R-:W-:Y:S05]  /*02d0*/  CALL.REL.NOINC `($__internal_3_$__cuda_sm20_div_rn_f64_full) ;  /* 0x000000a000f47944 */ /* 0x000fea0003c00000 */
.L_x_713:
[----:B------:R-:W-:Y:S05]  /*02e0*/  BSYNC.RECONVERGENT B3 ;  /* 0x0000000000037941 */ /* 0x000fea0003800200 */
.L_x_712:
        /* <DEDUP_REMOVED lines=18> */
[----:B------:R-:W-:Y:S05]  /*0410*/  CALL.REL.NOINC `($__internal_3_$__cuda_sm20_div_rn_f64_full) ;  /* 0x000000a000a47944 */ /* 0x000fea0003c00000 */
.L_x_715:
[----:B------:R-:W-:Y:S05]  /*0420*/  BSYNC.RECONVERGENT B3 ;  /* 0x0000000000037941 */ /* 0x000fea0003800200 */
.L_x_714:
[----:B------:R-:W-:Y:S01]  /*0430*/  MOV R8, R18 ;  /* 0x0000001200087202 */ /* 0x000fe20000000f00 */
[----:B------:R-:W-:Y:S02]  /*0440*/  IMAD.MOV.U32 R9, RZ, RZ, R19 ;  /* 0x000000ffff097224 */ /* 0x000fe400078e0013 */
[----:B------:R-:W-:-:S07]  /*0450*/  VIADD R6, R4, 0x280 ;  /* 0x0000028004067836 */ /* 0x000fce0000000000 */
.L_x_711:
[----:B------:R-:W-:Y:S05]  /*0460*/  BSYNC.RECONVERGENT B2 ;  /* 0x0000000000027941 */ /* 0x000fea0003800200 */
.L_x_710:
[----:B------:R-:W0:Y:S01]  /*0470*/  LDCU UR4, c[0x0][0x390] ;  /* 0x00007200ff0477ac */ /* 0x000e220008000800 */
[----:B------:R-:W-:Y:S01]  /*0480*/  BSSY.RECONVERGENT B3, `(.L_x_716) ;  /* 0x00002e9000037945 */ /* 0x000fe20003800200 */
[----:B0-----:R-:W-:-:S13]  /*0490*/  ISETP.GE.U32.AND P0, PT, R6, UR4, PT ;  /* 0x0000000406007c0c */ /* 0x001fda000bf06070 */
[----:B------:R-:W-:Y:S05]  /*04a0*/  @P0 BRA `(.L_x_717) ;  /* 0x0000002c00980947 */ /* 0x000fea0003800000 */
[----:B------:R-:W-:Y:S01]  /*04b0*/  LOP3.LUT R0, RZ, R6, RZ, 0x33, !PT ;  /* 0x00000006ff007212 */ /* 0x000fe200078e33ff */
[----:B------:R-:W-:Y:S04]  /*04c0*/  BSSY.RECONVERGENT B2, `(.L_x_718) ;  /* 0x000018a000027945 */ /* 0x000fe80003800200 */
[----:B------:R-:W-:-:S04]  /*04d0*/  VIADD R0, R0, UR4 ;  /* 0x0000000400007c36 */ /* 0x000fc80008000000 */
[C---:B------:R-:W-:Y:S01]  /*04e0*/  IMAD.HI.U32 R3, R0.reuse, -0x33333333, RZ ;  /* 0xcccccccd00037827 */ /* 0x040fe200078e00ff */
[----:B------:R-:W-:-:S04]  /*04f0*/  ISETP.GE.U32.AND P0, PT, R0, 0x1180, PT ;  /* 0x000011800000780c */ /* 0x000fc80003f06070 */
[----:B------:R-:W-:-:S05]  /*0500*/  SHF.R.U32.HI R3, RZ, 0x9, R3 ;  /* 0x00000009ff037819 */ /* 0x000fca0000011603 */
[----:B------:R-:W-:-:S05]  /*0510*/  VIADD R2, R3, 0x1 ;  /* 0x0000000103027836 */ /* 0x000fca0000000000 */
[----:B------:R-:W-:Y:S01]  /*0520*/  LOP3.LUT R0, R2, 0x7, RZ, 0xc0, !PT ;  /* 0x0000000702007812 */ /* 0x000fe200078ec0ff */
[----:B------:R-:W-:Y:S06]  /*0530*/  @!P0 BRA `(.L_x_719) ;  /* 0x0000001800088947 */ /* 0x000fec0003800000 */
[----:B------:R-:W0:Y:S01]  /*0540*/  LDC.64 R10, c[0x0][0x380] ;  /* 0x0000e000ff0a7b82 */ /* 0x000e220000000a00 */
[----:B------:R-:W-:-:S04]  /*0550*/  LOP3.LUT R5, R2, 0xfffff8, RZ, 0xc0, !PT ;  /* 0x00fffff802057812 */ /* 0x000fc800078ec0ff */
[----:B------:R-:W-:Y:S01]  /*0560*/  IADD3 R5, PT, PT, -R5, RZ, RZ ;  /* 0x000000ff05057210 */ /* 0x000fe20007ffe1ff */
[----:B0-----:R-:W-:-:S03]  /*0570*/  IMAD.WIDE.U32 R10, R6, 0x8, R10 ;  /* 0x00000008060a7825 */ /* 0x001fc600078e000a */
[----:B------:R-:W-:-:S05]  /*0580*/  IADD3 R10, P0, PT, R10, 0x5000, RZ ;  /* 0x000050000a0a7810 */ /* 0x000fca0007f1e0ff */
[----:B------:R-:W-:-:S08]  /*0590*/  IMAD.X R11, RZ, RZ, R11, P0 ;  /* 0x000000ffff0b7224 */ /* 0x000fd000000e060b */
.L_x_752:
        /* <DEDUP_REMOVED lines=24> */
[----:B------:R-:W-:Y:S05]  /*0720*/  CALL.REL.NOINC `($__internal_3_$__cuda_sm20_div_rn_f64_full) ;  /* 0x0000009c00e07944 */ /* 0x000fea0003c00000 */
.L_x_721:
[----:B------:R-:W-:Y:S05]  /*0730*/  BSYNC.RECONVERGENT B4 ;  /* 0x0000000000047941 */ /* 0x000fea0003800200 */
.L_x_720:
        /* <DEDUP_REMOVED lines=18> */
[----:B------:R-:W-:Y:S05]  /*0860*/  CALL.REL.NOINC `($__internal_3_$__cuda_sm20_div_rn_f64_full) ;  /* 0x0000009c00907944 */ /* 0x000fea0003c00000 */
.L_x_723:
[----:B------:R-:W-:Y:S05]  /*0870*/  BSYNC.RECONVERGENT B4 ;  /* 0x0000000000047941 */ /* 0x000fea0003800200 */
.L_x_722:
        /* <DEDUP_REMOVED lines=23> */
[----:B------:R-:W-:Y:S05]  /*09f0*/  CALL.REL.NOINC `($__internal_3_$__cuda_sm20_div_rn_f64_full) ;  /* 0x0000009c002c7944 */ /* 0x000fea0003c00000 */
[----:B------:R-:W-:Y:S02]  /*0a00*/  IMAD.MOV.U32 R12, RZ, RZ, R18 ;  /* 0x000000ffff0c7224 */ /* 0x000fe400078e0012 */
[----:B------:R-:W-:-:S07]  /*0a10*/  IMAD.MOV.U32 R13, RZ, RZ, R19 ;  /* 0x000000ffff0d7224 */ /* 0x000fce00078e0013 */
.L_x_725:
[----:B------:R-:W-:Y:S05]  /*0a20*/  BSYNC.RECONVERGENT B4 ;  /* 0x0000000000047941 */ /* 0x000fea0003800200 */
.L_x_724:
        /* <DEDUP_REMOVED lines=19> */
.L_x_727:
[----:B------:R-:W-:Y:S05]  /*0b60*/  BSYNC.RECONVERGENT B4 ;  /* 0x0000000000047941 */ /* 0x000fea0003800200 */
.L_x_726:
        /* <DEDUP_REMOVED lines=26> */
.L_x_729:
[----:B------:R-:W-:Y:S05]  /*0d10*/  BSYNC.RECONVERGENT B4 ;  /* 0x0000000000047941 */ /* 0x000fea0003800200 */
.L_x_728:
        /* <DEDUP_REMOVED lines=19> */
.L_x_731:
[----:B------:R-:W-:Y:S05]  /*0e50*/  BSYNC.RECONVERGENT B4 ;  /* 0x0000000000047941 */ /* 0x000fea0003800200 */
.L_x_730:
        /* <DEDUP_REMOVED lines=26> */
.L_x_733:
[----:B------:R-:W-:Y:S05]  /*1000*/  BSYNC.RECONVERGENT B4 ;  /* 0x0000000000047941 */ /* 0x000fea0003800200 */
.L_x_732:
        /* <DEDUP_REMOVED lines=19> */
.L_x_735:
[----:B------:R-:W-:Y:S05]  /*1140*/  BSYNC.RECONVERGENT B4 ;  /* 0x0000000000047941 */ /* 0x000fea0003800200 */
.L_x_734:
        /* <DEDUP_REMOVED lines=26> */
.L_x_737:
[----:B------:R-:W-:Y:S05]  /*12f0*/  BSYNC.RECONVERGENT B4 ;  /* 0x0000000000047941 */ /* 0x000fea0003800200 */
.L_x_736:
        /* <DEDUP_REMOVED lines=19> */
.L_x_739:
[----:B------:R-:W-:Y:S05]  /*1430*/  BSYNC.RECONVERGENT B4 ;  /* 0x0000000000047941 */ /* 0x000fea0003800200 */
.L_x_738:
        /* <DEDUP_REMOVED lines=26> */
.L_x_741:
[----:B------:R-:W-:Y:S05]  /*15e0*/  BSYNC.RECONVERGENT B4 ;  /* 0x0000000000047941 */ /* 0x000fea0003800200 */
.L_x_740:
        /* <DEDUP_REMOVED lines=19> */
.L_x_743:
[----:B------:R-:W-:Y:S05]  /*1720*/  BSYNC.RECONVERGENT B4 ;  /* 0x0000000000047941 */ /* 0x000fea0003800200 */
.L_x_742:
        /* <DEDUP_REMOVED lines=26> */
.L_x_745:
[----:B------:R-:W-:Y:S05]  /*18d0*/  BSYNC.RECONVERGENT B4 ;  /* 0x0000000000047941 */ /* 0x000fea0003800200 */
.L_x_744:
        /* <DEDUP_REMOVED lines=19> */
.L_x_747:
[----:B------:R-:W-:Y:S05]  /*1a10*/  BSYNC.RECONVERGENT B4 ;  /* 0x0000000000047941 */ /* 0x000fea0003800200 */
.L_x_746:
        /* <DEDUP_REMOVED lines=26> */
.L_x_749:
[----:B------:R-:W-:Y:S05]  /*1bc0*/  BSYNC.RECONVERGENT B4 ;  /* 0x0000000000047941 */ /* 0x000fea0003800200 */
.L_x_748:
        /* <DEDUP_REMOVED lines=19> */
.L_x_751:
[----:B------:R-:W-:Y:S05]  /*1d00*/  BSYNC.RECONVERGENT B4 ;  /* 0x0000000000047941 */ /* 0x000fea0003800200 */
.L_x_750:
[----:B------:R-:W-:Y:S01]  /*1d10*/  IADD3 R10, P0, PT, R10, 0xa000, RZ ;  /* 0x0000a0000a0a7810 */ /* 0x000fe20007f1e0ff */
[----:B------:R-:W-:Y:S01]  /*1d20*/  DADD R8, R8, R18 ;  /* 0x0000000008087229 */ /* 0x000fe20000000012 */
[----:B------:R-:W-:-:S03]  /*1d30*/  VIADD R6, R6, 0x1400 ;  /* 0x0000140006067836 */ /* 0x000fc60000000000 */
[----:B------:R-:W-:Y:S01]  /*1d40*/  IMAD.X R11, RZ, RZ, R11, P0 ;  /* 0x000000ffff0b7224 */ /* 0x000fe200000e060b */
[----:B------:R-:W-:Y:S07]  /*1d50*/  @P1 BRA `(.L_x_752) ;  /* 0xffffffe800101947 */ /* 0x000fee000383ffff */
.L_x_719:
[----:B------:R-:W-:Y:S05]  /*1d60*/  BSYNC.RECONVERGENT B2 ;  /* 0x0000000000027941 */ /* 0x000fea0003800200 */
.L_x_718:
[----:B------:R-:W-:-:S13]  /*1d70*/  ISETP.NE.AND P0, PT, R0, RZ, PT ;  /* 0x000000ff0000720c */ /* 0x000fda0003f05270 */
[----:B------:R-:W-:Y:S05]  /*1d80*/  @!P0 BRA `(.L_x_717) ;  /* 0x0000001400608947 */ /* 0x000fea0003800000 */
[----:B------:R-:W-:Y:S01]  /*1d90*/  ISETP.GE.U32.AND P0, PT, R0, 0x4, PT ;  /* 0x000000040000780c */ /* 0x000fe20003f06070 */
[----:B------:R-:W-:-:S12]  /*1da0*/  BSSY.RECONVERGENT B2, `(.L_x_753) ;  /* 0x00000bf000027945 */ /* 0x000fd80003800200 */
[----:B------:R-:W-:Y:S05]  /*1db0*/  @!P0 BRA `(.L_x_754) ;  /* 0x0000000800f48947 */ /* 0x000fea0003800000 */
[----:B------:R-:W0:Y:S02]  /*1dc0*/  LDC.64 R10, c[0x0][0x380] ;  /* 0x0000e000ff0a7b82 */ /* 0x000e240000000a00 */
        /* <DEDUP_REMOVED lines=24> */
.L_x_756:
[----:B------:R-:W-:Y:S05]  /*1f50*/  BSYNC.RECONVERGENT B4 ;  /* 0x0000000000047941 */ /* 0x000fea0003800200 */
.L_x_755:
        /* <DEDUP_REMOVED lines=19> */
.L_x_758:
[----:B------:R-:W-:Y:S05]  /*2090*/  BSYNC.RECONVERGENT B4 ;  /* 0x0000000000047941 */ /* 0x000fea0003800200 */
.L_x_757:
        /* <DEDUP_REMOVED lines=26> */
.L_x_760:
[----:B------:R-:W-:Y:S05]  /*2240*/  BSYNC.RECONVERGENT B4 ;  /* 0x0000000000047941 */ /* 0x000fea0003800200 */
.L_x_759:
        /* <DEDUP_REMOVED lines=19> */
.L_x_762:
[----:B------:R-:W-:Y:S05]  /*2380*/  BSYNC.RECONVERGENT B4 ;  /* 0x0000000000047941 */ /* 0x000fea0003800200 */
.L_x_761:
        /* <DEDUP_REMOVED lines=26> */
.L_x_764:
[----:B------:R-:W-:Y:S05]  /*2530*/  BSYNC.RECONVERGENT B4 ;  /* 0x0000000000047941 */ /* 0x000fea0003800200 */
.L_x_763:
        /* <DEDUP_REMOVED lines=19> */
.L_x_766:
[----:B------:R-:W-:Y:S05]  /*2670*/  BSYNC.RECONVERGENT B4 ;  /* 0x0000000000047941 */ /* 0x000fea0003800200 */
.L_x_765:
        /* <DEDUP_REMOVED lines=26> */
.L_x_768:
[----:B------:R-:W-:Y:S05]  /*2820*/  BSYNC.RECONVERGENT B4 ;  /* 0x0000000000047941 */ /* 0x000fea0003800200 */
.L_x_767:
        /* <DEDUP_REMOVED lines=19> */
.L_x_770:
[----:B------:R-:W-:Y:S05]  /*2960*/  BSYNC.RECONVERGENT B4 ;  /* 0x0000000000047941 */ /* 0x000fea0003800200 */
.L_x_769:
[----:B------:R-:W-:Y:S01]  /*2970*/  DADD R8, R8, R18 ;  /* 0x0000000008087229 */ /* 0x000fe20000000012 */
[----:B------:R-:W-:-:S10]  /*2980*/  VIADD R6, R6, 0xa00 ;  /* 0x00000a0006067836 */ /* 0x000fd40000000000 */
.L_x_754:
[----:B------:R-:W-:Y:S05]  /*2990*/  BSYNC.RECONVERGENT B2 ;  /* 0x0000000000027941 */ /* 0x000fea0003800200 */
.L_x_753:
[----:B------:R-:W-:-:S13]  /*29a0*/  LOP3.LUT P0, R2, R2, 0x3, RZ, 0xc0, !PT ;  /* 0x0000000302027812 */ /* 0x000fda000780c0ff */
[----:B------:R-:W-:Y:S05]  /*29b0*/  @!P0 BRA `(.L_x_717) ;  /* 0x0000000800548947 */ /* 0x000fea0003800000 */
[----:B------:R-:W-:Y:S01]  /*29c0*/  ISETP.NE.AND P0, PT, R2, 0x1, PT ;  /* 0x000000010200780c */ /* 0x000fe20003f05270 */
[----:B------:R-:W-:-:S12]  /*29d0*/  BSSY.RECONVERGENT B2, `(.L_x_771) ;  /* 0x0000061000027945 */ /* 0x000fd80003800200 */
[----:B------:R-:W-:Y:S05]  /*29e0*/  @!P0 BRA `(.L_x_772) ;  /* 0x00000004007c8947 */ /* 0x000fea0003800000 */
[----:B------:R-:W0:Y:S02]  /*29f0*/  LDC.64 R10, c[0x0][0x380] ;  /* 0x0000e000ff0a7b82 */ /* 0x000e240000000a00 */
[----:B0-----:R-:W-:-:S05]  /*2a00*/  IMAD.WIDE.U32 R10, R6, 0x8, R10 ;  /* 0x00000008060a7825 */ /* 0x001fca00078e000a */
        /* <DEDUP_REMOVED lines=23> */
.L_x_774:
[----:B------:R-:W-:Y:S05]  /*2b80*/  BSYNC.RECONVERGENT B4 ;  /* 0x0000000000047941 */ /* 0x000fea0003800200 */
.L_x_773:
        /* <DEDUP_REMOVED lines=19> */
.L_x_776:
[----:B------:R-:W-:Y:S05]  /*2cc0*/  BSYNC.RECONVERGENT B4 ;  /* 0x0000000000047941 */ /* 0x000fea0003800200 */
.L_x_775:
        /* <DEDUP_REMOVED lines=24> */
[----:B------:R-:W-:Y:S01]  /*2e50*/  MOV R10, R18 ;  /* 0x00000012000a7202 */ /* 0x000fe20000000f00 */
[----:B------:R-:W-:-:S07]  /*2e60*/  IMAD.MOV.U32 R11, RZ, RZ, R19 ;  /* 0x000000ffff0b7224 */ /* 0x000fce00078e0013 */
.L_x_778:
[----:B------:R-:W-:Y:S05]  /*2e70*/  BSYNC.RECONVERGENT B4 ;  /* 0x0000000000047941 */ /* 0x000fea0003800200 */
.L_x_777:
        /* <DEDUP_REMOVED lines=19> */
.L_x_780:
[----:B------:R-:W-:Y:S05]  /*2fb0*/  BSYNC.RECONVERGENT B4 ;  /* 0x0000000000047941 */ /* 0x000fea0003800200 */
.L_x_779:
[----:B------:R-:W-:Y:S01]  /*2fc0*/  DADD R8, R8, R18 ;  /* 0x0000000008087229 */ /* 0x000fe20000000012 */
[----:B------:R-:W-:-:S10]  /*2fd0*/  IADD3 R6, PT, PT, R6, 0x500, RZ ;  /* 0x0000050006067810 */ /* 0x000fd40007ffe0ff */
.L_x_772:
[----:B------:R-:W-:Y:S05]  /*2fe0*/  BSYNC.RECONVERGENT B2 ;  /* 0x0000000000027941 */ /* 0x000fea0003800200 */
.L_x_771:
[----:B------:R-:W-:-:S04]  /*2ff0*/  LOP3.LUT R3, R3, 0x1, RZ, 0xc0, !PT ;  /* 0x0000000103037812 */ /* 0x000fc800078ec0ff */
[----:B------:R-:W-:-:S13]  /*3000*/  ISETP.NE.U32.AND P0, PT, R3, 0x1, PT ;  /* 0x000000010300780c */ /* 0x000fda0003f05070 */
[----:B------:R-:W-:Y:S05]  /*3010*/  @!P0 BRA `(.L_x_717) ;  /* 0x0000000000bc8947 */ /* 0x000fea0003800000 */
        /* <DEDUP_REMOVED lines=25> */
.L_x_782:
[----:B------:R-:W-:Y:S05]  /*31b0*/  BSYNC.RECONVERGENT B2 ;  /* 0x0000000000027941 */ /* 0x000fea0003800200 */
.L_x_781:
        /* <DEDUP_REMOVED lines=19> */
.L_x_784:
[----:B------:R-:W-:Y:S05]  /*32f0*/  BSYNC.RECONVERGENT B2 ;  /* 0x0000000000027941 */ /* 0x000fea0003800200 */
.L_x_783:
[----:B------:R-:W-:-:S11]  /*3300*/  DADD R8, R8, R18 ;  /* 0x0000000008087229 */ /* 0x000fd60000000012 */
.L_x_717:
[----:B------:R-:W-:Y:S05]  /*3310*/  BSYNC.RECONVERGENT B3 ;  /* 0x0000000000037941 */ /* 0x000fea0003800200 */
.L_x_716:
[----:B------:R-:W0:Y:S02]  /*3320*/  LDC R0, c[0x0][0x390] ;  /* 0x0000e400ff007b82 */ /* 0x000e240000000800 */
[----:B0-----:R-:W-:-:S13]  /*3330*/  ISETP.GE.U32.AND P0, PT, R0, 0x280, PT ;  /* 0x000002800000780c */ /* 0x001fda0003f06070 */
        /* <DEDUP_REMOVED lines=46> */
[----:B0-----:R-:W0:Y:S04]  /*3620*/  LDS.128 R8, [UR4+0x20] ;  /* 0x00002004ff087984 */ /* 0x001e280008000c00 */
[----:B------:R-:W1:Y:S04]  /*3630*/  LDS.128 R12, [UR4+0x30] ;  /* 0x00003004ff0c7984 */ /* 0x000e680008000c00 */
[----:B------:R-:W2:Y:S01]  /*3640*/  LDS.128 R4, [UR4+0x40] ;  /* 0x00004004ff047984 */ /* 0x000ea20008000c00 */
        /* <DEDUP_REMOVED lines=18> */
[----:B0-----:R-:W-:Y:S01]  /*3770*/  DADD R2, R2, R8 ;  /* 0x0000000002027229 */ /* 0x001fe20000000008 */
[----:B------:R-:W0:Y:S07]  /*3780*/  LDS.64 R8, [UR4+0xb0] ;  /* 0x0000b004ff087984 */ /* 0x000e2e0008000a00 */
[----:B------:R-:W-:-:S08]  /*3790*/  DADD R2, R2, R10 ;  /* 0x0000000002027229 */ /* 0x000fd0000000000a */
[----:B-1----:R-:W-:-:S08]  /*37a0*/  DADD R2, R2, R12 ;  /* 0x0000000002027229 */ /* 0x002fd0000000000c */
[----:B------:R-:W-:-:S08]  /*37b0*/  DADD R2, R2, R14 ;  /* 0x0000000002027229 */ /* 0x000fd0000000000e */
[----:B--2---:R-:W-:-:S08]  /*37c0*/  DADD R2, R2, R4 ;  /* 0x0000000002027229 */ /* 0x004fd00000000004 */
[----:B------:R-:W-:-:S08]  /*37d0*/  DADD R2, R2, R6 ;  /* 0x0000000002027229 */ /* 0x000fd00000000006 */
[----:B0-----:R-:W-:Y:S01]  /*37e0*/  DADD R2, R2, R8 ;  /* 0x0000000002027229 */ /* 0x001fe20000000008 */
[----:B------:R-:W-:Y:S10]  /*37f0*/  BRA `(.L_x_786) ;  /* 0x0000006c00907947 */ /* 0x000ff40003800000 */
.L_x_785:
        /* <DEDUP_REMOVED lines=13> */
[----:B------:R-:W-:Y:S01]  /*38d0*/  FSEL R6, R2, R8, !P0 ;  /* 0x0000000802067208 */ /* 0x000fe20004000000 */
[----:B------:R-:W-:Y:S01]  /*38e0*/  VIADD R8, R12, 0x4 ;  /* 0x000000040c087836 */ /* 0x000fe20000000000 */
[----:B------:R-:W-:Y:S02]  /*38f0*/  FSEL R7, R3, R9, !P0 ;  /* 0x0000000903077208 */ /* 0x000fe40004000000 */
[----:B------:R-:W-:Y:S01]  /*3900*/  ISETP.GT.AND P0, PT, R10, R5, PT ;  /* 0x000000050a00720c */ /* 0x000fe20003f04270 */
[----:B------:R-:W-:Y:S04]  /*3910*/  SHFL.DOWN PT, R2, R6, 0x2, R5 ;  /* 0x0840000006027989 */ /* 0x000fe800000e0005 */
        /* <DEDUP_REMOVED lines=13> */
[----:B------:R-:W-:-:S03]  /*39f0*/  @!P1 MOV R10, 0x400 ;  /* 0x00000400000a9802 */ /* 0x000fc60000000f00 */
[----:B------:R-:W0:Y:S01]  /*3a00*/  SHFL.DOWN PT, R3, R7, 0x8, R5 ;  /* 0x0900000007037989 */ /* 0x000e2200000e0005 */
[----:B------:R-:W1:Y:S01]  /*3a10*/  @!P1 S2R R11, SR_CgaCtaId ;  /* 0x00000000000b9919 */ /* 0x000e620000008800 */
[----:B0-----:R-:W-:-:S10]  /*3a20*/  DADD R2, R2, R6 ;  /* 0x0000000002027229 */ /* 0x001fd40000000006 */
[----:B------:R-:W-:Y:S02]  /*3a30*/  FSEL R8, R6, R2, P0 ;  /* 0x0000000206087208 */ /* 0x000fe40000000000 */
[----:B------:R-:W-:Y:S02]  /*3a40*/  FSEL R9, R7, R3, P0 ;  /* 0x0000000307097208 */ /* 0x000fe40000000000 */
[----:B------:R-:W-:Y:S01]  /*3a50*/  IADD3 R6, PT, PT, R12, 0x10, RZ ;  /* 0x000000100c067810 */ /* 0x000fe20007ffe0ff */
[----:B------:R-:W-:Y:S01]  /*3a60*/  SHFL.DOWN PT, R2, R8, 0x10, R5 ;  /* 0x0a00000008027989 */ /* 0x000fe200000e0005 */
[----:B------:R-:W-:Y:S02]  /*3a70*/  @!P1 SHF.R.U32.HI R7, RZ, 0x2, R4 ;  /* 0x00000002ff079819 */ /* 0x000fe40000011604 */
[----:B------:R-:W-:Y:S01]  /*3a80*/  ISETP.GT.AND P0, PT, R6, R5, PT ;  /* 0x000000050600720c */ /* 0x000fe20003f04270 */
[----:B------:R-:W0:Y:S01]  /*3a90*/  SHFL.DOWN PT, R3, R9, 0x10, R5 ;  /* 0x0a00000009037989 */ /* 0x000e2200000e0005 */
[----:B-1----:R-:W-:-:S02]  /*3aa0*/  @!P1 LEA R10, R11, R10, 0x18 ;  /* 0x0000000a0b0a9211 */ /* 0x002fc400078ec0ff */
[----:B------:R-:W-:-:S05]  /*3ab0*/  @!P1 LOP3.LUT R7, R7, 0xf8, RZ, 0xc0, !PT ;  /* 0x000000f807079812 */ /* 0x000fca00078ec0ff */
        /* <DEDUP_REMOVED lines=98> */
.L_x_709:
[----:B------:R-:W0:Y:S01]  /*40e0*/  S2R R17, SR_TID.X ;  /* 0x0000000000117919 */ /* 0x000e220000002100 */
        /* <DEDUP_REMOVED lines=25> */
.L_x_788:
[----:B------:R-:W-:Y:S05]  /*4280*/  BSYNC.RECONVERGENT B2 ;  /* 0x0000000000027941 */ /* 0x000fea0003800200 */
.L_x_787:
        /* <DEDUP_REMOVED lines=19> */
[----:B------:R-:W-:Y:S01]  /*43c0*/  MOV R24, R18 ;  /* 0x0000001200187202 */ /* 0x000fe20000000f00 */
[----:B------:R-:W-:-:S07]  /*43d0*/  IMAD.MOV.U32 R25, RZ, RZ, R19 ;  /* 0x000000ffff197224 */ /* 0x000fce00078e0013 */
.L_x_790:
[----:B------:R-:W-:Y:S05]  /*43e0*/  BSYNC.RECONVERGENT B2 ;  /* 0x0000000000027941 */ /* 0x000fea0003800200 */
.L_x_789:
        /* <DEDUP_REMOVED lines=23> */
.L_x_792:
[----:B------:R-:W-:Y:S05]  /*4560*/  BSYNC.RECONVERGENT B2 ;  /* 0x0000000000027941 */ /* 0x000fea0003800200 */
.L_x_791:
        /* <DEDUP_REMOVED lines=21> */
.L_x_794:
[----:B------:R-:W-:Y:S05]  /*46c0*/  BSYNC.RECONVERGENT B2 ;  /* 0x0000000000027941 */ /* 0x000fea0003800200 */
.L_x_793:
        /* <DEDUP_REMOVED lines=23> */
.L_x_796:
[----:B------:R-:W-:Y:S05]  /*4840*/  BSYNC.RECONVERGENT B2 ;  /* 0x0000000000027941 */ /* 0x000fea0003800200 */
.L_x_795:
        /* <DEDUP_REMOVED lines=21> */
.L_x_798:
[----:B------:R-:W-:Y:S05]  /*49a0*/  BSYNC.RECONVERGENT B2 ;  /* 0x0000000000027941 */ /* 0x000fea0003800200 */
.L_x_797:
        /* <DEDUP_REMOVED lines=23> */
.L_x_800:
[----:B------:R-:W-:Y:S05]  /*4b20*/  BSYNC.RECONVERGENT B2 ;  /* 0x0000000000027941 */ /* 0x000fea0003800200 */
.L_x_799:
        /* <DEDUP_REMOVED lines=21> */
.L_x_802:
[----:B------:R-:W-:Y:S05]  /*4c80*/  BSYNC.RECONVERGENT B2 ;  /* 0x0000000000027941 */ /* 0x000fea0003800200 */
.L_x_801:
        /* <DEDUP_REMOVED lines=23> */
.L_x_804:
[----:B------:R-:W-:Y:S05]  /*4e00*/  BSYNC.RECONVERGENT B2 ;  /* 0x0000000000027941 */ /* 0x000fea0003800200 */
.L_x_803:
        /* <DEDUP_REMOVED lines=21> */
.L_x_806:
[----:B------:R-:W-:Y:S05]  /*4f60*/  BSYNC.RECONVERGENT B2 ;  /* 0x0000000000027941 */ /* 0x000fea0003800200 */
.L_x_805:
        /* <DEDUP_REMOVED lines=23> */
.L_x_808:
[----:B------:R-:W-:Y:S05]  /*50e0*/  BSYNC.RECONVERGENT B2 ;  /* 0x0000000000027941 */ /* 0x000fea0003800200 */
.L_x_807:
        /* <DEDUP_REMOVED lines=21> */
.L_x_810:
[----:B------:R-:W-:Y:S05]  /*5240*/  BSYNC.RECONVERGENT B2 ;  /* 0x0000000000027941 */ /* 0x000fea0003800200 */
.L_x_809:
        /* <DEDUP_REMOVED lines=23> */
.L_x_812:
[----:B------:R-:W-:Y:S05]  /*53c0*/  BSYNC.RECONVERGENT B2 ;  /* 0x0000000000027941 */ /* 0x000fea0003800200 */
.L_x_811:
        /* <DEDUP_REMOVED lines=21> */
.L_x_814:
[----:B------:R-:W-:Y:S05]  /*5520*/  BSYNC.RECONVERGENT B2 ;  /* 0x0000000000027941 */ /* 0x000fea0003800200 */
.L_x_813:
        /* <DEDUP_REMOVED lines=23> */
.L_x_816:
[----:B------:R-:W-:Y:S05]  /*56a0*/  BSYNC.RECONVERGENT B2 ;  /* 0x0000000000027941 */ /* 0x000fea0003800200 */
.L_x_815:
        /* <DEDUP_REMOVED lines=19> */
.L_x_818:
[----:B------:R-:W-:Y:S05]  /*57e0*/  BSYNC.RECONVERGENT B2 ;  /* 0x0000000000027941 */ /* 0x000fea0003800200 */
.L_x_817:
[----:B------:R-:W-:Y:S01]  /*57f0*/  DADD R14, R14, R24 ;  /* 0x000000000e0e7229 */ /* 0x000fe20000000018 */
[----:B------:R-:W0:Y:S01]  /*5800*/  LDCU UR4, c[0x0][0x390] ;  /* 0x00007200ff0477ac */ /* 0x000e220008000800 */
[----:B------:R-:W-:-:S06]  /*5810*/  MOV R0, 0x1400 ;  /* 0x0000140000007802 */ /* 0x000fcc0000000f00 */
[----:B------:R-:W-:-:S08]  /*5820*/  DADD R14, R14, R12 ;  /* 0x000000000e0e7229 */ /* 0x000fd0000000000c */
[----:B------:R-:W-:Y:S01]  /*5830*/  DADD R14, R14, R10 ;  /* 0x000000000e0e7229 */ /* 0x000fe2000000000a */
[----:B0-----:R-:W-:-:S04]  /*5840*/  UIADD3 UR5, UPT, UPT, UR4, -0x1400, URZ ;  /* 0xffffec0004057890 */ /* 0x001fc8000fffe0ff */
[----:B------:R-:W-:-:S03]  /*5850*/  UISETP.GE.U32.AND UP0, UPT, UR5, 0x1400, UPT ;  /* 0x000014000500788c */ /* 0x000fc6000bf06070 */
[----:B------:R-:W-:-:S08]  /*5860*/  DADD R14, R14, R8 ;  /* 0x000000000e0e7229 */ /* 0x000fd00000000008 */
[----:B------:R-:W-:-:S08]  /*5870*/  DADD R14, R14, R6 ;  /* 0x000000000e0e7229 */ /* 0x000fd00000000006 */
[----:B------:R-:W-:-:S08]  /*5880*/  DADD R14, R14, R4 ;  /* 0x000000000e0e7229 */ /* 0x000fd00000000004 */
[----:B------:R-:W-:Y:S01]  /*5890*/  DADD R24, R14, R18 ;  /* 0x000000000e187229 */ /* 0x000fe20000000012 */
[----:B------:R-:W-:Y:S10]  /*58a0*/  BRA.U !UP0, `(.L_x_819) ;  /* 0x0000001908047547 */ /* 0x000ff4000b800000 */
[----:B------:R-:W0:Y:S01]  /*58b0*/  LDC.64 R26, c[0x0][0x380] ;  /* 0x0000e000ff1a7b82 */ /* 0x000e220000000a00 */
[----:B------:R-:W-:Y:S01]  /*58c0*/  IMAD.MOV.U32 R0, RZ, RZ, 0x1400 ;  /* 0x00001400ff007424 */ /* 0x000fe200078e00ff */
[----:B------:R-:W1:Y:S06]  /*58d0*/  LDCU UR4, c[0x0][0x390] ;  /* 0x00007200ff0477ac */ /* 0x000e6c0008000800 */
.L_x_853:
[----:B------:R-:W-:-:S04]  /*58e0*/  IMAD.IADD R29, R17, 0x1, R0 ;  /* 0x00000001111d7824 */ /* 0x000fc800078e0200 */
[----:B0-----:R-:W-:-:S05]  /*58f0*/  IMAD.WIDE.U32 R28, R29, 0x8, R26 ;  /* 0x000000081d1c7825 */ /* 0x001fca00078e001a */
[----:B------:R-:W2:Y:S01]  /*5900*/  LDG.E.64 R2, desc[UR6][R28.64] ;  /* 0x000000061c027981 */ /* 0x000ea2000c1e1b00 */
[----:B------:R-:W0:Y:S01]  /*5910*/  MUFU.RCP64H R5, 1.00000000000000000000e+09 ;  /* 0x41cdcd6500057908 */ /* 0x000e220000001800 */
[----:B------:R-:W-:Y:S02]  /*5920*/  HFMA2 R4, -RZ, RZ, 0, 5.9604644775390625e-08 ;  /* 0x00000001ff047431 */ /* 0x000fe400000001ff */
        /* <DEDUP_REMOVED lines=19> */
[----:B-1----:R-:W-:Y:S05]  /*5a60*/  CALL.REL.NOINC `($__internal_3_$__cuda_sm20_div_rn_f64_full) ;  /* 0x0000004c00107944 */ /* 0x002fea0003c00000 */
.L_x_821:
[----:B-1----:R-:W-:Y:S05]  /*5a70*/  BSYNC.RECONVERGENT B2 ;  /* 0x0000000000027941 */ /* 0x002fea0003800200 */
.L_x_820:
        /* <DEDUP_REMOVED lines=19> */
[----:B------:R-:W-:Y:S02]  /*5bb0*/  IMAD.MOV.U32 R2, RZ, RZ, R18 ;  /* 0x000000ffff027224 */ /* 0x000fe400078e0012 */
[----:B------:R-:W-:-:S07]  /*5bc0*/  IMAD.MOV.U32 R3, RZ, RZ, R19 ;  /* 0x000000ffff037224 */ /* 0x000fce00078e0013 */
.L_x_823:
[----:B------:R-:W-:Y:S05]  /*5bd0*/  BSYNC.RECONVERGENT B2 ;  /* 0x0000000000027941 */ /* 0x000fea0003800200 */
.L_x_822:
        /* <DEDUP_REMOVED lines=23> */
.L_x_825:
[----:B------:R-:W-:Y:S05]  /*5d50*/  BSYNC.RECONVERGENT B2 ;  /* 0x0000000000027941 */ /* 0x000fea0003800200 */
.L_x_824:
        /* <DEDUP_REMOVED lines=21> */
.L_x_827:
[----:B------:R-:W-:Y:S05]  /*5eb0*/  BSYNC.RECONVERGENT B2 ;  /* 0x0000000000027941 */ /* 0x000fea0003800200 */
.L_x_826:
        /* <DEDUP_REMOVED lines=23> */
.L_x_829:
[----:B------:R-:W-:Y:S05]  /*6030*/  BSYNC.RECONVERGENT B2 ;  /* 0x0000000000027941 */ /* 0x000fea0003800200 */
.L_x_828:
        /* <DEDUP_REMOVED lines=21> */
.L_x_831:
[----:B------:R-:W-:Y:S05]  /*6190*/  BSYNC.RECONVERGENT B2 ;  /* 0x0000000000027941 */ /* 0x000fea0003800200 */
.L_x_830:
        /* <DEDUP_REMOVED lines=23> */
.L_x_833:
[----:B------:R-:W-:Y:S05]  /*6310*/  BSYNC.RECONVERGENT B2 ;  /* 0x0000000000027941 */ /* 0x000fea0003800200 */
.L_x_832:
        /* <DEDUP_REMOVED lines=21> */
.L_x_835:
[----:B------:R-:W-:Y:S05]  /*6470*/  BSYNC.RECONVERGENT B2 ;  /* 0x0000000000027941 */ /* 0x000fea0003800200 */
.L_x_834:
        /* <DEDUP_REMOVED lines=23> */
.L_x_837:
[----:B------:R-:W-:Y:S05]  /*65f0*/  BSYNC.RECONVERGENT B2 ;  /* 0x0000000000027941 */ /* 0x000fea0003800200 */
.L_x_836:
        /* <DEDUP_REMOVED lines=21> */
.L_x_839:
[----:B------:R-:W-:Y:S05]  /*6750*/  BSYNC.RECONVERGENT B2 ;  /* 0x0000000000027941 */ /* 0x000fea0003800200 */
.L_x_838:
        /* <DEDUP_REMOVED lines=23> */
.L_x_841:
[----:B------:R-:W-:Y:S05]  /*68d0*/  BSYNC.RECONVERGENT B2 ;  /* 0x0000000000027941 */ /* 0x000fea0003800200 */
.L_x_840:
        /* <DEDUP_REMOVED lines=21> */
.L_x_843:
[----:B------:R-:W-:Y:S05]  /*6a30*/  BSYNC.RECONVERGENT B2 ;  /* 0x0000000000027941 */ /* 0x000fea0003800200 */
.L_x_842:
        /* <DEDUP_REMOVED lines=23> */
.L_x_845:
[----:B------:R-:W-:Y:S05]  /*6bb0*/  BSYNC.RECONVERGENT B2 ;  /* 0x0000000000027941 */ /* 0x000fea0003800200 */
.L_x_844:
        /* <DEDUP_REMOVED lines=21> */
.L_x_847:
[----:B------:R-:W-:Y:S05]  /*6d10*/  BSYNC.RECONVERGENT B2 ;  /* 0x0000000000027941 */ /* 0x000fea0003800200 */
.L_x_846:
        /* <DEDUP_REMOVED lines=23> */
.L_x_849:
[----:B------:R-:W-:Y:S05]  /*6e90*/  BSYNC.RECONVERGENT B2 ;  /* 0x0000000000027941 */ /* 0x000fea0003800200 */
.L_x_848:
        /* <DEDUP_REMOVED lines=19> */
.L_x_851:
[----:B------:R-:W-:Y:S05]  /*6fd0*/  BSYNC.RECONVERGENT B2 ;  /* 0x0000000000027941 */ /* 0x000fea0003800200 */
.L_x_850:
[----:B------:R-:W-:-:S08]  /*6fe0*/  DADD R2, R2, R24 ;  /* 0x0000000002027229 */ /* 0x000fd00000000018 */
[----:B------:R-:W-:Y:S01]  /*6ff0*/  DADD R2, R2, R4 ;  /* 0x0000000002027229 */ /* 0x000fe20000000004 */
[----:B------:R-:W-:-:S04]  /*7000*/  IADD3 R4, PT, PT, -R0, UR4, RZ ;  /* 0x0000000400047c10 */ /* 0x000fc8000fffe1ff */
[----:B------:R-:W-:-:S03]  /*7010*/  ISETP.GE.U32.AND P0, PT, R4, 0x1400, PT ;  /* 0x000014000400780c */ /* 0x000fc60003f06070 */
[----:B------:R-:W-:-:S08]  /*7020*/  DADD R2, R2, R6 ;  /* 0x0000000002027229 */ /* 0x000fd00000000006 */
[----:B------:R-:W-:-:S08]  /*7030*/  DADD R2, R2, R8 ;  /* 0x0000000002027229 */ /* 0x000fd00000000008 */
[----:B------:R-:W-:-:S08]  /*7040*/  DADD R2, R2, R10 ;  /* 0x0000000002027229 */ /* 0x000fd0000000000a */
[----:B------:R-:W-:-:S08]  /*7050*/  DADD R2, R2, R12 ;  /* 0x0000000002027229 */ /* 0x000fd0000000000c */
[----:B------:R-:W-:-:S08]  /*7060*/  DADD R2, R2, R14 ;  /* 0x0000000002027229 */ /* 0x000fd0000000000e */
[----:B------:R-:W-:Y:S01]  /*7070*/  DADD R24, R2, R18 ;  /* 0x0000000002187229 */ /* 0x000fe20000000012 */
[----:B------:R-:W-:Y:S10]  /*7080*/  @!P0 BRA `(.L_x_852) ;  /* 0x00000030003c8947 */ /* 0x000ff40003800000 */
[----:B------:R-:W-:-:S05]  /*7090*/  VIADD R0, R0, 0x1400 ;  /* 0x0000140000007836 */ /* 0x000fca0000000000 */
[----:B------:R-:W-:-:S13]  /*70a0*/  ISETP.GT.U32.AND P0, PT, R0, UR5, PT ;  /* 0x0000000500007c0c */ /* 0x000fda000bf04070 */
[----:B------:R-:W-:Y:S05]  /*70b0*/  @!P0 BRA `(.L_x_853) ;  /* 0xffffffe800088947 */ /* 0x000fea000383ffff */
.L_x_819:
[----:B------:R-:W-:Y:S01]  /*70c0*/  IADD3 R2, PT, PT, -R0, UR4, RZ ;  /* 0x0000000400027c10 */ /* 0x000fe2000fffe1ff */
[----:B------:R-:W-:Y:S03]  /*70d0*/  BSSY.RECONVERGENT B4, `(.L_x_852) ;  /* 0x000030a000047945 */ /* 0x000fe60003800200 */
[----:B------:R-:W-:-:S04]  /*70e0*/  ISETP.GE.AND P0, PT, R17, R2, PT ;  /* 0x000000021100720c */ /* 0x000fc80003f06270 */
[----:B------:R-:W-:-:S13]  /*70f0*/  ISETP.GE.U32.OR P0, PT, R0, UR4, P0 ;  /* 0x0000000400007c0c */ /* 0x000fda0008706470 */
[----:B------:R-:W-:Y:S05]  /*7100*/  @P0 BRA `(.L_x_854) ;  /* 0x0000003000180947 */ /* 0x000fea0003800000 */
[----:B------:R-:W-:Y:S01]  /*7110*/  LOP3.LUT R3, RZ, R17, RZ, 0x33, !PT ;  /* 0x00000011ff037212 */ /* 0x000fe200078e33ff */
[----:B------:R-:W-:Y:S01]  /*7120*/  BSSY.RECONVERGENT B3, `(.L_x_855) ;  /* 0x000019b000037945 */ /* 0x000fe20003800200 */
[----:B------:R-:W-:Y:S02]  /*7130*/  IMAD.MOV.U32 R9, RZ, RZ, R17 ;  /* 0x000000ffff097224 */ /* 0x000fe400078e0011 */
[----:B------:R-:W-:-:S04]  /*7140*/  IADD3 R3, PT, PT, -R0, UR4, R3 ;  /* 0x0000000400037c10 */ /* 0x000fc8000fffe103 */
[C---:B------:R-:W-:Y:S01]  /*7150*/  ISETP.GE.U32.AND P0, PT, R3.reuse, 0x1180, PT ;  /* 0x000011800300780c */ /* 0x040fe20003f06070 */
[----:B------:R-:W-:-:S05]  /*7160*/  IMAD.HI.U32 R6, R3, -0x33333333, RZ ;  /* 0xcccccccd03067827 */ /* 0x000fca00078e00ff */
[----:B------:R-:W-:-:S05]  /*7170*/  SHF.R.U32.HI R6, RZ, 0x9, R6 ;  /* 0x00000009ff067819 */ /* 0x000fca0000011606 */
[----:B------:R-:W-:-:S05]  /*7180*/  VIADD R7, R6, 0x1 ;  /* 0x0000000106077836 */ /* 0x000fca0000000000 */
[----:B------:R-:W-:Y:S01]  /*7190*/  LOP3.LUT R8, R7, 0x7, RZ, 0xc0, !PT ;  /* 0x0000000707087812 */ /* 0x000fe200078ec0ff */
[----:B------:R-:W-:Y:S06]  /*71a0*/  @!P0 BRA `(.L_x_856) ;  /* 0x0000001800488947 */ /* 0x000fec0003800000 */
[----:B------:R-:W0:Y:S01]  /*71b0*/  LDC.64 R2, c[0x0][0x380] ;  /* 0x0000e000ff027b82 */ /* 0x000e220000000a00 */
[----:B------:R-:W-:Y:S01]  /*71c0*/  LOP3.LUT R10, R7, 0xfffff8, RZ, 0xc0, !PT ;  /* 0x00fffff8070a7812 */ /* 0x000fe200078ec0ff */
[----:B------:R-:W-:Y:S01]  /*71d0*/  BSSY.RECONVERGENT B2, `(.L_x_857) ;  /* 0x000018e000027945 */ /* 0x000fe20003800200 */
[C---:B------:R-:W-:Y:S01]  /*71e0*/  VIADD R9, R17.reuse, 0xa00 ;  /* 0x00000a0011097836 */ /* 0x040fe20000000000 */
[----:B------:R-:W-:Y:S02]  /*71f0*/  IADD3 R11, PT, PT, R17, R0, RZ ;  /* 0x00000000110b7210 */ /* 0x000fe40007ffe0ff */
[----:B------:R-:W-:-:S07]  /*7200*/  IMAD.MOV R10, RZ, RZ, -R10 ;  /* 0x000000ffff0a7224 */ /* 0x000fce00078e0a0a */
.L_x_890:
        /* <DEDUP_REMOVED lines=26> */
.L_x_859:
[----:B------:R-:W-:Y:S05]  /*73b0*/  BSYNC.RECONVERGENT B5 ;  /* 0x0000000000057941 */ /* 0x000fea0003800200 */
.L_x_858:
        /* <DEDUP_REMOVED lines=19> */
.L_x_861:
[----:B------:R-:W-:Y:S05]  /*74f0*/  BSYNC.RECONVERGENT B5 ;  /* 0x0000000000057941 */ /* 0x000fea0003800200 */
.L_x_860:
[----:B------:R-:W-:-:S04]  /*7500*/  VIADD R5, R11, 0x280 ;  /* 0x000002800b057836 */ /* 0x000fc80000000000 */
[----:B------:R-:W-:-:S06]  /*7510*/  IMAD.WIDE.U32 R4, R5, 0x8, R2 ;  /* 0x0000000805047825 */ /* 0x000fcc00078e0002 */
        /* <DEDUP_REMOVED lines=20> */
[----:B------:R-:W-:Y:S01]  /*7660*/  MOV R32, RZ ;  /* 0x000000ff00207202 */ /* 0x000fe20000000f00 */
[----:B------:R-:W-:Y:S01]  /*7670*/  IMAD.MOV.U32 R33, RZ, RZ, 0x41cdcd65 ;  /* 0x41cdcd65ff217424 */ /* 0x000fe200078e00ff */
[----:B------:R-:W-:-:S07]  /*7680*/  MOV R16, 0x76a0 ;  /* 0x000076a000107802 */ /* 0x000fce0000000f00 */
[----:B------:R-:W-:Y:S05]  /*7690*/  CALL.REL.NOINC `($__internal_3_$__cuda_sm20_div_rn_f64_full) ;  /* 0x0000003000047944 */ /* 0x000fea0003c00000 */
[----:B------:R-:W-:Y:S02]  /*76a0*/  IMAD.MOV.U32 R12, RZ, RZ, R18 ;  /* 0x000000ffff0c7224 */ /* 0x000fe400078e0012 */
[----:B------:R-:W-:-:S07]  /*76b0*/  IMAD.MOV.U32 R13, RZ, RZ, R19 ;  /* 0x000000ffff0d7224 */ /* 0x000fce00078e0013 */
.L_x_863:
[----:B------:R-:W-:Y:S05]  /*76c0*/  BSYNC.RECONVERGENT B5 ;  /* 0x0000000000057941 */ /* 0x000fea0003800200 */
.L_x_862:
        /* <DEDUP_REMOVED lines=18> */
[----:B------:R-:W-:Y:S05]  /*77f0*/  CALL.REL.NOINC `($__internal_3_$__cuda_sm20_div_rn_f64_full) ;  /* 0x0000002c00ac7944 */ /* 0x000fea0003c00000 */
.L_x_865:
[----:B------:R-:W-:Y:S05]  /*7800*/  BSYNC.RECONVERGENT B5 ;  /* 0x0000000000057941 */ /* 0x000fea0003800200 */
.L_x_864:
        /* <DEDUP_REMOVED lines=26> */
[----:B------:R-:W-:Y:S02]  /*79b0*/  IMAD.MOV.U32 R12, RZ, RZ, R18 ;  /* 0x000000ffff0c7224 */ /* 0x000fe400078e0012 */
[----:B------:R-:W-:-:S07]  /*79c0*/  IMAD.MOV.U32 R13, RZ, RZ, R19 ;  /* 0x000000ffff0d7224 */ /* 0x000fce00078e0013 */
.L_x_867:
[----:B------:R-:W-:Y:S05]  /*79d0*/  BSYNC.RECONVERGENT B5 ;  /* 0x0000000000057941 */ /* 0x000fea0003800200 */
.L_x_866:
        /* <DEDUP_REMOVED lines=19> */
.L_x_869:
[----:B------:R-:W-:Y:S05]  /*7b10*/  BSYNC.RECONVERGENT B5 ;  /* 0x0000000000057941 */ /* 0x000fea0003800200 */
.L_x_868:
        /* <DEDUP_REMOVED lines=26> */
[----:B------:R-:W-:Y:S01]  /*7cc0*/  IMAD.MOV.U32 R12, RZ, RZ, R18 ;  /* 0x000000ffff0c7224 */ /* 0x000fe200078e0012 */
[----:B------:R-:W-:-:S07]  /*7cd0*/  MOV R13, R19 ;  /* 0x00000013000d7202 */ /* 0x000fce0000000f00 */
.L_x_871:
[----:B------:R-:W-:Y:S05]  /*7ce0*/  BSYNC.RECONVERGENT B5 ;  /* 0x0000000000057941 */ /* 0x000fea0003800200 */
.L_x_870:
        /* <DEDUP_REMOVED lines=19> */
.L_x_873:
[----:B------:R-:W-:Y:S05]  /*7e20*/  BSYNC.RECONVERGENT B5 ;  /* 0x0000000000057941 */ /* 0x000fea0003800200 */
.L_x_872:
        /* <DEDUP_REMOVED lines=28> */
.L_x_875:
[----:B------:R-:W-:Y:S05]  /*7ff0*/  BSYNC.RECONVERGENT B5 ;  /* 0x0000000000057941 */ /* 0x000fea0003800200 */
.L_x_874:
        /* <DEDUP_REMOVED lines=19> */
.L_x_877:
[----:B------:R-:W-:Y:S05]  /*8130*/  BSYNC.RECONVERGENT B5 ;  /* 0x0000000000057941 */ /* 0x000fea0003800200 */
.L_x_876:
        /* <DEDUP_REMOVED lines=28> */
.L_x_879:
[----:B------:R-:W-:Y:S05]  /*8300*/  BSYNC.RECONVERGENT B5 ;  /* 0x0000000000057941 */ /* 0x000fea0003800200 */
.L_x_878:
        /* <DEDUP_REMOVED lines=19> */
.L_x_881:
[----:B------:R-:W-:Y:S05]  /*8440*/  BSYNC.RECONVERGENT B5 ;  /* 0x0000000000057941 */ /* 0x000fea0003800200 */
.L_x_880:
        /* <DEDUP_REMOVED lines=26> */
[----:B------:R-:W-:Y:S02]  /*85f0*/  IMAD.MOV.U32 R12, RZ, RZ, R18 ;  /* 0x000000ffff0c7224 */ /* 0x000fe400078e0012 */
[----:B------:R-:W-:-:S07]  /*8600*/  IMAD.MOV.U32 R13, RZ, RZ, R19 ;  /* 0x000000ffff0d7224 */ /* 0x000fce00078e0013 */
.L_x_883:
[----:B------:R-:W-:Y:S05]  /*8610*/  BSYNC.RECONVERGENT B5 ;  /* 0x0000000000057941 */ /* 0x000fea0003800200 */
.L_x_882:
        /* <DEDUP_REMOVED lines=19> */
.L_x_885:
[----:B------:R-:W-:Y:S05]  /*8750*/  BSYNC.RECONVERGENT B5 ;  /* 0x0000000000057941 */ /* 0x000fea0003800200 */
.L_x_884:
        /* <DEDUP_REMOVED lines=28> */
.L_x_887:
[----:B------:R-:W-:Y:S05]  /*8920*/  BSYNC.RECONVERGENT B5 ;  /* 0x0000000000057941 */ /* 0x000fea0003800200 */
.L_x_886:
        /* <DEDUP_REMOVED lines=19> */
.L_x_889:
[----:B------:R-:W-:Y:S05]  /*8a60*/  BSYNC.RECONVERGENT B5 ;  /* 0x0000000000057941 */ /* 0x000fea0003800200 */
.L_x_888:
[----:B------:R-:W-:Y:S01]  /*8a70*/  DADD R24, R4, R18 ;  /* 0x0000000004187229 */ /* 0x000fe20000000012 */
[----:B------:R-:W-:Y:S02]  /*8a80*/  VIADD R9, R9, 0x1400 ;  /* 0x0000140009097836 */ /* 0x000fe40000000000 */
[----:B------:R-:W-:Y:S01]  /*8a90*/  VIADD R11, R11, 0x1400 ;  /* 0x000014000b0b7836 */ /* 0x000fe20000000000 */
[----:B------:R-:W-:Y:S07]  /*8aa0*/  @P1 BRA `(.L_x_890) ;  /* 0xffffffe400d81947 */ /* 0x000fee000383ffff */
[----:B------:R-:W-:Y:S05]  /*8ab0*/  BSYNC.RECONVERGENT B2 ;  /* 0x0000000000027941 */ /* 0x000fea0003800200 */
.L_x_857:
[----:B------:R-:W-:-:S07]  /*8ac0*/  IADD3 R9, PT, PT, R9, -0xa00, RZ ;  /* 0xfffff60009097810 */ /* 0x000fce0007ffe0ff */
.L_x_856:
[----:B------:R-:W-:Y:S05]  /*8ad0*/  BSYNC.RECONVERGENT B3 ;  /* 0x0000000000037941 */ /* 0x000fea0003800200 */
.L_x_855:
        /* <DEDUP_REMOVED lines=31> */
.L_x_894:
[----:B------:R-:W-:Y:S05]  /*8cd0*/  BSYNC.RECONVERGENT B3 ;  /* 0x0000000000037941 */ /* 0x000fea0003800200 */
.L_x_893:
        /* <DEDUP_REMOVED lines=19> */
.L_x_896:
[----:B------:R-:W-:Y:S05]  /*8e10*/  BSYNC.RECONVERGENT B3 ;  /* 0x0000000000037941 */ /* 0x000fea0003800200 */
.L_x_895:
[----:B------:R-:W0:Y:S01]  /*8e20*/  LDC.64 R4, c[0x0][0x380] ;  /* 0x0000e000ff047b82 */ /* 0x000e220000000a00 */
[----:B------:R-:W-:-:S05]  /*8e30*/  IADD3 R3, PT, PT, R2, 0x280, RZ ;  /* 0x0000028002037810 */ /* 0x000fca0007ffe0ff */
        /* <DEDUP_REMOVED lines=27> */
.L_x_898:
[----:B------:R-:W-:Y:S05]  /*8ff0*/  BSYNC.RECONVERGENT B3 ;  /* 0x0000000000037941 */ /* 0x000fea0003800200 */
.L_x_897:
        /* <DEDUP_REMOVED lines=19> */
.L_x_900:
[----:B------:R-:W-:Y:S05]  /*9130*/  BSYNC.RECONVERGENT B3 ;  /* 0x0000000000037941 */ /* 0x000fea0003800200 */
.L_x_899:
        /* <DEDUP_REMOVED lines=29> */
.L_x_902:
[----:B------:R-:W-:Y:S05]  /*9310*/  BSYNC.RECONVERGENT B3 ;  /* 0x0000000000037941 */ /* 0x000fea0003800200 */
.L_x_901:
        /* <DEDUP_REMOVED lines=19> */
.L_x_904:
[----:B------:R-:W-:Y:S05]  /*9450*/  BSYNC.RECONVERGENT B3 ;  /* 0x0000000000037941 */ /* 0x000fea0003800200 */
.L_x_903:
        /* <DEDUP_REMOVED lines=29> */
.L_x_906:
[----:B------:R-:W-:Y:S05]  /*9630*/  BSYNC.RECONVERGENT B3 ;  /* 0x0000000000037941 */ /* 0x000fea0003800200 */
.L_x_905:
        /* <DEDUP_REMOVED lines=19> */
.L_x_908:
[----:B------:R-:W-:Y:S05]  /*9770*/  BSYNC.RECONVERGENT B3 ;  /* 0x0000000000037941 */ /* 0x000fea0003800200 */
.L_x_907:
[----:B------:R-:W-:Y:S01]  /*9780*/  DADD R24, R4, R18 ;  /* 0x0000000004187229 */ /* 0x000fe20000000012 */
[----:B------:R-:W-:-:S10]  /*9790*/  VIADD R9, R9, 0xa00 ;  /* 0x00000a0009097836 */ /* 0x000fd40000000000 */
.L_x_892:
[----:B------:R-:W-:Y:S05]  /*97a0*/  BSYNC.RECONVERGENT B2 ;  /* 0x0000000000027941 */ /* 0x000fea0003800200 */
.L_x_891:
[----:B------:R-:W-:-:S13]  /*97b0*/  LOP3.LUT P0, R7, R7, 0x3, RZ, 0xc0, !PT ;  /* 0x0000000307077812 */ /* 0x000fda000780c0ff */
[----:B------:R-:W-:Y:S05]  /*97c0*/  @!P0 BRA `(.L_x_854) ;  /* 0x0000000800688947 */ /* 0x000fea0003800000 */
[----:B------:R-:W-:Y:S01]  /*97d0*/  ISETP.NE.AND P0, PT, R7, 0x1, PT ;  /* 0x000000010700780c */ /* 0x000fe20003f05270 */
[----:B------:R-:W-:-:S12]  /*97e0*/  BSSY.RECONVERGENT B2, `(.L_x_909) ;  /* 0x0000065000027945 */ /* 0x000fd80003800200 */
[----:B------:R-:W-:Y:S05]  /*97f0*/  @!P0 BRA `(.L_x_910) ;  /* 0x00000004008c8947 */ /* 0x000fea0003800000 */
[----:B------:R-:W0:Y:S01]  /*9800*/  LDC.64 R4, c[0x0][0x380] ;  /* 0x0000e000ff047b82 */ /* 0x000e220000000a00 */
[----:B------:R-:W-:-:S04]  /*9810*/  IMAD.IADD R2, R9, 0x1, R0 ;  /* 0x0000000109027824 */ /* 0x000fc800078e0200 */
[----:B0-----:R-:W-:-:S06]  /*9820*/  IMAD.WIDE.U32 R4, R2, 0x8, R4 ;  /* 0x0000000802047825 */ /* 0x001fcc00078e0004 */
        /* <DEDUP_REMOVED lines=23> */
.L_x_912:
[----:B------:R-:W-:Y:S05]  /*99a0*/  BSYNC.RECONVERGENT B3 ;  /* 0x0000000000037941 */ /* 0x000fea0003800200 */
.L_x_911:
        /* <DEDUP_REMOVED lines=19> */
.L_x_914:
[----:B------:R-:W-:Y:S05]  /*9ae0*/  BSYNC.RECONVERGENT B3 ;  /* 0x0000000000037941 */ /* 0x000fea0003800200 */
.L_x_913:
        /* <DEDUP_REMOVED lines=29> */
.L_x_916:
[----:B------:R-:W-:Y:S05]  /*9cc0*/  BSYNC.RECONVERGENT B3 ;  /* 0x0000000000037941 */ /* 0x000fea0003800200 */
.L_x_915:
        /* <DEDUP_REMOVED lines=19> */
.L_x_918:
[----:B------:R-:W-:Y:S05]  /*9e00*/  BSYNC.RECONVERGENT B3 ;  /* 0x0000000000037941 */ /* 0x000fea0003800200 */
.L_x_917:
[----:B------:R-:W-:Y:S01]  /*9e10*/  DADD R24, R24, R18 ;  /* 0x0000000018187229 */ /* 0x000fe20000000012 */
[----:B------:R-:W-:-:S10]  /*9e20*/  IADD3 R9, PT, PT, R9, 0x500, RZ ;  /* 0x0000050009097810 */ /* 0x000fd40007ffe0ff */
.L_x_910:
[----:B------:R-:W-:Y:S05]  /*9e30*/  BSYNC.RECONVERGENT B2 ;  /* 0x0000000000027941 */ /* 0x000fea0003800200 */
.L_x_909:
        /* <DEDUP_REMOVED lines=29> */
.L_x_920:
[----:B------:R-:W-:Y:S05]  /*a010*/  BSYNC.RECONVERGENT B2 ;  /* 0x0000000000027941 */ /* 0x000fea0003800200 */
.L_x_919:
        /* <DEDUP_REMOVED lines=19> */
.L_x_922:
[----:B------:R-:W-:Y:S05]  /*a150*/  BSYNC.RECONVERGENT B2 ;  /* 0x0000000000027941 */ /* 0x000fea0003800200 */
.L_x_921:
[----:B------:R-:W-:-:S11]  /*a160*/  DADD R24, R24, R18 ;  /* 0x0000000018187229 */ /* 0x000fd60000000012 */
.L_x_854:
[----:B------:R-:W-:Y:S05]  /*a170*/  BSYNC.RECONVERGENT B4 ;  /* 0x0000000000047941 */ /* 0x000fea0003800200 */
.L_x_852:
        /* <DEDUP_REMOVED lines=40> */
[----:B------:R-:W-:-:S03]  /*a400*/  FSEL R5, R5, R3, P1 ;  /* 0x0000000305057208 */ /* 0x000fc60000800000 */
[----:B0-----:R-:W-:Y:S01]  /*a410*/  IMAD.MOV.U32 R2, RZ, RZ, R0 ;  /* 0x000000ffff027224 */ /* 0x001fe200078e0000 */
[----:B------:R-:W-:Y:S01]  /*a420*/  MOV R3, R5 ;  /* 0x0000000500037202 */ /* 0x000fe20000000f00 */
[----:B------:R-:W-:Y:S06]  /*a430*/  @P0 BRA `(.L_x_786) ;  /* 0x0000000000800947 */ /* 0x000fec0003800000 */
[----:B------:R-:W0:Y:S01]  /*a440*/  S2UR UR5, SR_CgaCtaId ;  /* 0x00000000000579c3 */ /* 0x000e220000008800 */
[----:B------:R-:W-:Y:S02]  /*a450*/  UMOV UR4, 0x400 ;  /* 0x0000040000047882 */ /* 0x000fe40000000000 */
[----:B0-----:R-:W-:-:S09]  /*a460*/  ULEA UR4, UR5, UR4, 0x18 ;  /* 0x0000000405047291 */ /* 0x001fd2000f8ec0ff */
[----:B------:R-:W0:Y:S04]  /*a470*/  LDS.128 R8, [UR4+0x20] ;  /* 0x00002004ff087984 */ /* 0x000e280008000c00 */
        /* <DEDUP_REMOVED lines=27> */
[----:B0-----:R-:W-:-:S11]  /*a630*/  DADD R2, R2, R8 ;  /* 0x0000000002027229 */ /* 0x001fd60000000008 */
.L_x_786:
[----:B------:R-:W-:Y:S05]  /*a640*/  BSYNC.RECONVERGENT B0 ;  /* 0x0000000000007941 */ /* 0x000fea0003800200 */
.L_x_708:
[----:B------:R-:W-:Y:S05]  /*a650*/  @P0 EXIT ;  /* 0x000000000000094d */ /* 0x000fea0003800000 */
[----:B------:R-:W1:Y:S01]  /*a660*/  LDCU.64 UR4, c[0x0][0x398] ;  /* 0x00007300ff0477ac */ /* 0x000e620008000a00 */
[----:B0-----:R-:W0:Y:S01]  /*a670*/  LDC.64 R4, c[0x0][0x388] ;  /* 0x0000e200ff047b82 */ /* 0x001e220000000a00 */
[----:B-1----:R-:W-:-:S07]  /*a680*/  DADD R2, R2, UR4 ;  /* 0x0000000402027e29 */ /* 0x002fce0008000000 */
[----:B0-----:R-:W-:Y:S01]  /*a690*/  STG.E.64 desc[UR6][R4.64], R2 ;  /* 0x0000000204007986 */ /* 0x001fe2000c101b06 */
[----:B------:R-:W-:Y:S05]  /*a6a0*/  EXIT ;  /* 0x000000000000794d */ /* 0x000fea0003800000 */
        .weak           $__internal_3_$__cuda_sm20_div_rn_f64_full
        .type           $__internal_3_$__cuda_sm20_div_rn_f64_full,@function
        .size           $__internal_3_$__cuda_sm20_div_rn_f64_full,(.L_x_939 - $__internal_3_$__cuda_sm20_div_rn_f64_full)
$__internal_3_$__cuda_sm20_div_rn_f64_full:
[C---:B------:R-:W-:Y:S01]  /*a6b0*/  FSETP.GEU.AND P0, PT, |R33|.reuse, 1.469367938527859385e-39, PT ;  /* 0x001000002100780b */ /* 0x040fe20003f0e200 */
[----:B------:R-:W-:Y:S01]  /*a6c0*/  IMAD.MOV.U32 R40, RZ, RZ, 0x1 ;  /* 0x00000001ff287424 */ /* 0x000fe200078e00ff */
[----:B------:R-:W-:Y:S01]  /*a6d0*/  LOP3.LUT R30, R33, 0x800fffff, RZ, 0xc0, !PT ;  /* 0x800fffff211e7812 */ /* 0x000fe200078ec0ff */
[----:B------:R-:W-:Y:S01]  /*a6e0*/  BSSY.RECONVERGENT B1, `(.L_x_923) ;  /* 0x0000059000017945 */ /* 0x000fe20003800200 */
[C---:B------:R-:W-:Y:S02]  /*a6f0*/  FSETP.GEU.AND P3, PT, |R35|.reuse, 1.469367938527859385e-39, PT ;  /* 0x001000002300780b */ /* 0x040fe40003f6e200 */
[----:B------:R-:W-:Y:S01]  /*a700*/  LOP3.LUT R31, R30, 0x3ff00000, RZ, 0xfc, !PT ;  /* 0x3ff000001e1f7812 */ /* 0x000fe200078efcff */
[----:B------:R-:W-:Y:S01]  /*a710*/  IMAD.MOV.U32 R30, RZ, RZ, R32 ;  /* 0x000000ffff1e7224 */ /* 0x000fe200078e0020 */
[----:B------:R-:W-:Y:S02]  /*a720*/  LOP3.LUT R18, R35, 0x7ff00000, RZ, 0xc0, !PT ;  /* 0x7ff0000023127812 */ /* 0x000fe400078ec0ff */
[----:B------:R-:W-:-:S02]  /*a730*/  LOP3.LUT R21, R33, 0x7ff00000, RZ, 0xc0, !PT ;  /* 0x7ff0000021157812 */ /* 0x000fc400078ec0ff */
[----:B------:R-:W-:Y:S01]  /*a740*/  MOV R36, R34 ;  /* 0x0000002200247202 */ /* 0x000fe20000000f00 */
[----:B------:R-:W-:Y:S01]  /*a750*/  @!P0 DMUL R30, R32, 8.98846567431157953865e+307 ;  /* 0x7fe00000201e8828 */ /* 0x000fe20000000000 */
[----:B------:R-:W-:-:S03]  /*a760*/  ISETP.GE.U32.AND P2, PT, R18, R21, PT ;  /* 0x000000151200720c */ /* 0x000fc60003f46070 */
[----:B------:R-:W-:Y:S01]  /*a770*/  @!P3 LOP3.LUT R19, R33, 0x7ff00000, RZ, 0xc0, !PT ;  /* 0x7ff000002113b812 */ /* 0x000fe200078ec0ff */
[----:B------:R-:W-:Y:S01]  /*a780*/  @!P3 IMAD.MOV.U32 R38, RZ, RZ, RZ ;  /* 0x000000ffff26b224 */ /* 0x000fe200078e00ff */
[----:B------:R-:W0:Y:S02]  /*a790*/  MUFU.RCP64H R41, R31 ;  /* 0x0000001f00297308 */ /* 0x000e240000001800 */
[----:B------:R-:W-:Y:S01]  /*a7a0*/  @!P3 ISETP.GE.U32.AND P4, PT, R18, R19, PT ;  /* 0x000000131200b20c */ /* 0x000fe20003f86070 */
[----:B------:R-:W-:Y:S01]  /*a7b0*/  IMAD.MOV.U32 R19, RZ, RZ, 0x1ca00000 ;  /* 0x1ca00000ff137424 */ /* 0x000fe200078e00ff */
[----:B------:R-:W-:-:S04]  /*a7c0*/  @!P0 LOP3.LUT R21, R31, 0x7ff00000, RZ, 0xc0, !PT ;  /* 0x7ff000001f158812 */ /* 0x000fc800078ec0ff */
[----:B------:R-:W-:-:S04]  /*a7d0*/  SEL R37, R19, 0x63400000, !P2 ;  /* 0x6340000013257807 */ /* 0x000fc80005000000 */
[----:B------:R-:W-:Y:S01]  /*a7e0*/  LOP3.LUT R37, R37, 0x800fffff, R35, 0xf8, !PT ;  /* 0x800fffff25257812 */ /* 0x000fe200078ef823 */
[----:B0-----:R-:W-:-:S08]  /*a7f0*/  DFMA R22, R40, -R30, 1 ;  /* 0x3ff000002816742b */ /* 0x001fd0000000081e */
[----:B------:R-:W-:-:S08]  /*a800*/  DFMA R22, R22, R22, R22 ;  /* 0x000000161616722b */ /* 0x000fd00000000016 */
[----:B------:R-:W-:Y:S01]  /*a810*/  DFMA R40, R40, R22, R40 ;  /* 0x000000162828722b */ /* 0x000fe20000000028 */
[----:B------:R-:W-:-:S04]  /*a820*/  @!P3 SEL R23, R19, 0x63400000, !P4 ;  /* 0x634000001317b807 */ /* 0x000fc80006000000 */
[----:B------:R-:W-:-:S03]  /*a830*/  @!P3 LOP3.LUT R20, R23, 0x80000000, R35, 0xf8, !PT ;  /* 0x800000001714b812 */ /* 0x000fc600078ef823 */
[----:B------:R-:W-:Y:S01]  /*a840*/  DFMA R22, R40, -R30, 1 ;  /* 0x3ff000002816742b */ /* 0x000fe2000000081e */
[----:B------:R-:W-:Y:S01]  /*a850*/  @!P3 LOP3.LUT R39, R20, 0x100000, RZ, 0xfc, !PT ;  /* 0x001000001427b812 */ /* 0x000fe200078efcff */
[----:B------:R-:W-:-:S05]  /*a860*/  IMAD.MOV.U32 R20, RZ, RZ, R18 ;  /* 0x000000ffff147224 */ /* 0x000fca00078e0012 */
[----:B------:R-:W-:Y:S02]  /*a870*/  @!P3 DFMA R36, R36, 2, -R38 ;  /* 0x400000002424b82b */ /* 0x000fe40000000826 */
[----:B------:R-:W-:Y:S01]  /*a880*/  DFMA R40, R40, R22, R40 ;  /* 0x000000162828722b */ /* 0x000fe20000000028 */
[----:B------:R-:W-:-:S07]  /*a890*/  IADD3 R23, PT, PT, R21, -0x1, RZ ;  /* 0xffffffff15177810 */ /* 0x000fce0007ffe0ff */
[----:B------:R-:W-:Y:S01]  /*a8a0*/  @!P3 LOP3.LUT R20, R37, 0x7ff00000, RZ, 0xc0, !PT ;  /* 0x7ff000002514b812 */ /* 0x000fe200078ec0ff */
[----:B------:R-:W-:-:S04]  /*a8b0*/  DMUL R38, R40, R36 ;  /* 0x0000002428267228 */ /* 0x000fc80000000000 */
[----:B------:R-:W-:-:S04]  /*a8c0*/  VIADD R22, R20, 0xffffffff ;  /* 0xffffffff14167836 */ /* 0x000fc80000000000 */
[----:B------:R-:W-:Y:S01]  /*a8d0*/  DFMA R42, R38, -R30, R36 ;  /* 0x8000001e262a722b */ /* 0x000fe20000000024 */
[----:B------:R-:W-:-:S04]  /*a8e0*/  ISETP.GT.U32.AND P0, PT, R22, 0x7feffffe, PT ;  /* 0x7feffffe1600780c */ /* 0x000fc80003f04070 */
[----:B------:R-:W-:-:S03]  /*a8f0*/  ISETP.GT.U32.OR P0, PT, R23, 0x7feffffe, P0 ;  /* 0x7feffffe1700780c */ /* 0x000fc60000704470 */
[----:B------:R-:W-:-:S10]  /*a900*/  DFMA R22, R40, R42, R38 ;  /* 0x0000002a2816722b */ /* 0x000fd40000000026 */
        /* <DEDUP_REMOVED lines=27> */
[----:B------:R-:W-:Y:S01]  /*aac0*/  IMAD.MOV.U32 R38, RZ, RZ, R18 ;  /* 0x000000ffff267224 */ /* 0x000fe200078e0012 */
[----:B------:R-:W-:Y:S01]  /*aad0*/  MOV R39, R19 ;  /* 0x0000001300277202 */ /* 0x000fe20000000f00 */
[----:B------:R-:W-:Y:S06]  /*aae0*/  BRA `(.L_x_925) ;  /* 0x0000000000607947 */ /* 0x000fec0003800000 */
.L_x_924:
        /* <DEDUP_REMOVED lines=11> */
[----:B------:R-:W-:Y:S01]  /*aba0*/  @P0 LOP3.LUT R18, R33, 0x7ff00000, RZ, 0xfc, !PT ;  /* 0x7ff0000021120812 */ /* 0x000fe200078efcff */
[----:B------:R-:W-:Y:S01]  /*abb0*/  @!P0 IMAD.MOV.U32 R38, RZ, RZ, RZ ;  /* 0x000000ffff268224 */ /* 0x000fe200078e00ff */
[----:B------:R-:W-:Y:S01]  /*abc0*/  @!P0 MOV R39, R33 ;  /* 0x0000002100278202 */ /* 0x000fe20000000f00 */
[----:B------:R-:W-:Y:S02]  /*abd0*/  @P0 IMAD.MOV.U32 R38, RZ, RZ, RZ ;  /* 0x000000ffff260224 */ /* 0x000fe400078e00ff */
[----:B------:R-:W-:Y:S01]  /*abe0*/  @P0 IMAD.MOV.U32 R39, RZ, RZ, R18 ;  /* 0x000000ffff270224 */ /* 0x000fe200078e0012 */
[----:B------:R-:W-:Y:S06]  /*abf0*/  BRA `(.L_x_925) ;  /* 0x00000000001c7947 */ /* 0x000fec0003800000 */
.L_x_927:
[----:B------:R-:W-:Y:S01]  /*ac00*/  LOP3.LUT R19, R33, 0x80000, RZ, 0xfc, !PT ;  /* 0x0008000021137812 */ /* 0x000fe200078efcff */
[----:B------:R-:W-:-:S03]  /*ac10*/  IMAD.MOV.U32 R38, RZ, RZ, R32 ;  /* 0x000000ffff267224 */ /* 0x000fc600078e0020 */
[----:B------:R-:W-:Y:S01]  /*ac20*/  MOV R39, R19 ;  /* 0x0000001300277202 */ /* 0x000fe20000000f00 */
[----:B------:R-:W-:Y:S06]  /*ac30*/  BRA `(.L_x_925) ;  /* 0x00000000000c7947 */ /* 0x000fec0003800000 */
.L_x_926:
[----:B------:R-:W-:Y:S01]  /*ac40*/  LOP3.LUT R19, R35, 0x80000, RZ, 0xfc, !PT ;  /* 0x0008000023137812 */ /* 0x000fe200078efcff */
[----:B------:R-:W-:-:S04]  /*ac50*/  IMAD.MOV.U32 R38, RZ, RZ, R34 ;  /* 0x000000ffff267224 */ /* 0x000fc800078e0022 */
[----:B------:R-:W-:-:S07]  /*ac60*/  IMAD.MOV.U32 R39, RZ, RZ, R19 ;  /* 0x000000ffff277224 */ /* 0x000fce00078e0013 */
.L_x_925:
[----:B------:R-:W-:Y:S05]  /*ac70*/  BSYNC.RECONVERGENT B1 ;  /* 0x0000000000017941 */ /* 0x000fea0003800200 */
.L_x_923:
[----:B------:R-:W-:Y:S01]  /*ac80*/  IMAD.MOV.U32 R20, RZ, RZ, R16 ;  /* 0x000000ffff147224 */ /* 0x000fe200078e0010 */
[----:B------:R-:W-:Y:S01]  /*ac90*/  MOV R19, R39 ;  /* 0x0000002700137202 */ /* 0x000fe20000000f00 */
[----:B------:R-:W-:Y:S02]  /*aca0*/  IMAD.MOV.U32 R21, RZ, RZ, 0x0 ;  /* 0x00000000ff157424 */ /* 0x000fe400078e00ff */
[----:B------:R-:W-:Y:S02]  /*acb0*/  IMAD.MOV.U32 R18, RZ, RZ, R38 ;  /* 0x000000ffff127224 */ /* 0x000fe400078e0026 */
[----:B------:R-:W-:Y:S05]  /*acc0*/  RET.REL.NODEC R20 `(_ZN3cub18CUB_300001_SM_10006detail6reduce28DeviceReduceSingleTileKernelINS2_10policy_hubIdjN4cuda3std3__44plusIdEEE10Policy1000EN6thrust24THRUST_300001_SM_1000_NS6detail15normal_iteratorINSD_10device_ptrIdEEEEPdjS9_dd7functorEEvT0_T1_T2_T3_T4_T6_) ;  /* 0xffffff5014cc7950 */ /* 0x000fea0003c3ffff */
.L_x_928:
        /* <DEDUP_REMOVED lines=11> */
.L_x_939:


//--------------------- .text._ZN3cub18CUB_300001_SM_10006detail8for_each13static_kernelINS2_12policy_hub_t12policy_500_tElN6thrust24THRUST_300001_SM_1000_NS8cuda_cub10__tabulate7functorINS7_6detail15normal_iteratorINS7_10device_ptrIdEEEENS7_6system6detail7generic6detail22compute_sequence_valueIdvEElEEEEvT0_T1_ --------------------------
	.section	.text._ZN3cub18CUB_300001_SM_10006detail8for_each13static_kernelINS2_12policy_hub_t12policy_500_tElN6thrust24THRUST_300001_SM_1000_NS8cuda_cub10__tabulate7functorINS7_6detail15normal_iteratorINS7_10device_ptrIdEEEENS7_6system6detail7generic6detail22compute_sequence_valueIdvEElEEEEvT0_T1_,"ax",@progbits
	.align	128
        .global         _ZN3cub18CUB_300001_SM_10006detail8for_each13static_kernelINS2_12policy_hub_t12policy_500_tElN6thrust24THRUST_300001_SM_1000_NS8cuda_cub10__tabulate7functorINS7_6detail15normal_iteratorINS7_10device_ptrIdEEEENS7_6system6detail7generic6detail22compute_sequence_valueIdvEElEEEEvT0_T1_
        .type           _ZN3cub18CUB_300001_SM_10006detail8for_each13static_kernelINS2_12policy_hub_t12policy_500_tElN6thrust24THRUST_300001_SM_1000_NS8cuda_cub10__tabulate7functorINS7_6detail15normal_iteratorINS7_10device_ptrIdEEEENS7_6system6detail7generic6detail22compute_sequence_valueIdvEElEEEEvT0_T1_,@function
        .size           _ZN3cub18CUB_300001_SM_10006detail8for_each13static_kernelINS2_12policy_hub_t12policy_500_tElN6thrust24THRUST_300001_SM_1000_NS8cuda_cub10__tabulate7functorINS7_6detail15normal_iteratorINS7_10device_ptrIdEEEENS7_6system6detail7generic6detail22compute_sequence_valueIdvEElEEEEvT0_T1_,(.L_x_946 - _ZN3cub18CUB_300001_SM_10006detail8for_each13static_kernelINS2_12policy_hub_t12policy_500_tElN6thrust24THRUST_300001_SM_1000_NS8cuda_cub10__tabulate7functorINS7_6detail15normal_iteratorINS7_10device_ptrIdEEEENS7_6system6detail7generic6detail22compute_sequence_valueIdvEElEEEEvT0_T1_)
        .other          _ZN3cub18CUB_300001_SM_10006detail8for_each13static_kernelINS2_12policy_hub_t12policy_500_tElN6thrust24THRUST_300001_SM_1000_NS8cuda_cub10__tabulate7functorINS7_6detail15normal_iteratorINS7_10device_ptrIdEEEENS7_6system6detail7generic6detail22compute_sequence_valueIdvEElEEEEvT0_T1_,@"STO_CUDA_ENTRY STV_DEFAULT"
_ZN3cub18CUB_300001_SM_10006detail8for_each13static_kernelINS2_12policy_hub_t12policy_500_tElN6thrust24THRUST_300001_SM_1000_NS8cuda_cub10__tabulate7functorINS7_6detail15normal_iteratorINS7_10device_ptrIdEEEENS7_6system6detail7generic6detail22compute_sequence_valueIdvEElEEEEvT0_T1_:
.text._ZN3cub18CUB_300001_SM_10006detail8for_each13static_kernelINS2_12policy_hub_t12policy_500_tElN6thrust24THRUST_300001_SM_1000_NS8cuda_cub10__tabulate7functorINS7_6detail15normal_iteratorINS7_10device_ptrIdEEEENS7_6system6detail7generic6detail22compute_sequence_valueIdvEElEEEEvT0_T1_:
[----:B------:R-:W-:Y:S08]  /*0000*/  LDC R1, c[0x0][0x37c] ;  /* 0x0000df00ff017b82 */ /* 0x000ff00000000800 */
[----:B------:R-:W0:Y:S01]  /*0010*/  S2UR UR4, SR_CTAID.X ;  /* 0x00000000000479c3 */ /* 0x000e220000002500 */
[----:B------:R-:W1:Y:S01]  /*0020*/  LDCU.64 UR6, c[0x0][0x380] ;  /* 0x00007000ff0677ac */ /* 0x000e620008000a00 */
[----:B------:R-:W2:Y:S01]  /*0030*/  LDCU.64 UR8, c[0x0][0x358] ;  /* 0x00006b00ff0877ac */ /* 0x000ea20008000a00 */
[----:B0-----:R-:W-:-:S04]  /*0040*/  UIMAD.WIDE.U32 UR4, UR4, 0x200, URZ ;  /* 0x00000200040478a5 */ /* 0x001fc8000f8e00ff */
[----:B-1----:R-:W-:-:S04]  /*0050*/  UIADD3 UR6, UP0, UPT, -UR4, UR6, URZ ;  /* 0x0000000604067290 */ /* 0x002fc8000ff1e1ff */
[----:B------:R-:W-:Y:S02]  /*0060*/  UIADD3.X UR7, UPT, UPT, ~UR5, UR7, URZ, UP0, !UPT ;  /* 0x0000000705077290 */ /* 0x000fe400087fe5ff */
[----:B------:R-:W-:-:S04]  /*0070*/  UISETP.GE.U32.AND UP0, UPT, UR6, 0x200, UPT ;  /* 0x000002000600788c */ /* 0x000fc8000bf06070 */
[----:B------:R-:W-:-:S09]  /*0080*/  UISETP.GE.AND.EX UP0, UPT, UR7, URZ, UPT, UP0 ;  /* 0x000000ff0700728c */ /* 0x000fd2000bf06300 */
[----:B--2---:R-:W-:Y:S05]  /*0090*/  BRA.U !UP0, `(.L_x_929) ;  /* 0x0000000108447547 */ /* 0x004fea000b800000 */
[----:B------:R-:W0:Y:S01]  /*00a0*/  S2R R8, SR_TID.X ;  /* 0x0000000000087919 */ /* 0x000e220000002100 */
[----:B------:R-:W1:Y:S01]  /*00b0*/  LDC.64 R14, c[0x0][0x390] ;  /* 0x0000e400ff0e7b82 */ /* 0x000e620000000a00 */
[----:B------:R-:W2:Y:S07]  /*00c0*/  LDCU.64 UR10, c[0x0][0x388] ;  /* 0x00007100ff0a77ac */ /* 0x000eae0008000a00 */
[----:B------:R-:W1:Y:S01]  /*00d0*/  LDC.64 R12, c[0x0][0x398] ;  /* 0x0000e600ff0c7b82 */ /* 0x000e620000000a00 */
[----:B0-----:R-:W-:-:S05]  /*00e0*/  IADD3 R8, P0, PT, R8, UR4, RZ ;  /* 0x0000000408087c10 */ /* 0x001fca000ff1e0ff */
[----:B------:R-:W-:Y:S01]  /*00f0*/  IMAD.X R9, RZ, RZ, UR5, P0 ;  /* 0x00000005ff097e24 */ /* 0x000fe200080e06ff */
[----:B------:R-:W-:-:S03]  /*0100*/  IADD3 R10, P0, PT, R8, 0x100, RZ ;  /* 0x00000100080a7810 */ /* 0x000fc60007f1e0ff */
[----:B------:R-:W1:Y:S02]  /*0110*/  I2F.F64.U64 R2, R8 ;  /* 0x0000000800027312 */ /* 0x000e640000301800 */
[----:B------:R-:W-:Y:S01]  /*0120*/  IMAD.X R11, RZ, RZ, R9, P0 ;  /* 0x000000ffff0b7224 */ /* 0x000fe200000e0609 */
[----:B--2---:R-:W-:-:S04]  /*0130*/  LEA R4, P0, R8, UR10, 0x3 ;  /* 0x0000000a08047c11 */ /* 0x004fc8000f8018ff */
[----:B------:R-:W-:Y:S01]  /*0140*/  LEA.HI.X R5, R8, UR11, R9, 0x3, P0 ;  /* 0x0000000b08057c11 */ /* 0x000fe200080f1c09 */
[----:B------:R-:W0:Y:S01]  /*0150*/  I2F.F64.U64 R6, R10 ;  /* 0x0000000a00067312 */ /* 0x000e220000301800 */
[----:B-1----:R-:W-:-:S07]  /*0160*/  DFMA R2, R2, R12, R14 ;  /* 0x0000000c0202722b */ /* 0x002fce000000000e */
[----:B------:R-:W-:Y:S01]  /*0170*/  STG.E.64 desc[UR8][R4.64], R2 ;  /* 0x0000000204007986 */ /* 0x000fe2000c101b08 */
[----:B0-----:R-:W-:-:S07]  /*0180*/  DFMA R6, R6, R12, R14 ;  /* 0x0000000c0606722b */ /* 0x001fce000000000e */
[----:B------:R-:W-:Y:S01]  /*0190*/  STG.E.64 desc[UR8][R4.64+0x800], R6 ;  /* 0x0008000604007986 */ /* 0x000fe2000c101b08 */
[----:B------:R-:W-:Y:S05]  /*01a0*/  EXIT ;  /* 0x000000000000794d */ /* 0x000fea0003800000 */
.L_x_929:
[----:B------:R-:W0:Y:S01]  /*01b0*/  S2R R2, SR_TID.X ;  /* 0x0000000000027919 */ /* 0x000e220000002100 */
[----:B------:R-:W-:Y:S01]  /*01c0*/  USHF.R.S32.HI UR7, URZ, 0x1f, UR6 ;  /* 0x0000001fff077899 */ /* 0x000fe20008011406 */
[----:B------:R-:W-:Y:S05]  /*01d0*/  BSSY.RECONVERGENT B0, `(.L_x_930) ;  /* 0x0000013000007945 */ /* 0x000fea0003800200 */
[----:B------:R-:W-:Y:S02]  /*01e0*/  IMAD.U32 R3, RZ, RZ, UR7 ;  /* 0x00000007ff037e24 */ /* 0x000fe4000f8e00ff */
[----:B------:R-:W-:Y:S01]  /*01f0*/  IMAD.U32 R4, RZ, RZ, UR7 ;  /* 0x00000007ff047e24 */ /* 0x000fe2000f8e00ff */
[C---:B0-----:R-:W-:Y:S01]  /*0200*/  ISETP.LT.U32.AND P0, PT, R2.reuse, UR6, PT ;  /* 0x0000000602007c0c */ /* 0x041fe2000bf01070 */
[----:B------:R-:W-:-:S03]  /*0210*/  VIADD R0, R2, 0x100 ;  /* 0x0000010002007836 */ /* 0x000fc60000000000 */
[----:B------:R-:W-:Y:S02]  /*0220*/  ISETP.GT.AND.EX P0, PT, R3, RZ, PT, P0 ;  /* 0x000000ff0300720c */ /* 0x000fe40003f04300 */
[----:B------:R-:W-:-:S04]  /*0230*/  ISETP.LT.U32.AND P1, PT, R0, UR6, PT ;  /* 0x0000000600007c0c */ /* 0x000fc8000bf21070 */
[----:B------:R-:W-:-:S07]  /*0240*/  ISETP.GT.AND.EX P1, PT, R4, RZ, PT, P1 ;  /* 0x000000ff0400720c */ /* 0x000fce0003f24310 */
[----:B------:R-:W-:Y:S06]  /*0250*/  @!P0 BRA `(.L_x_931) ;  /* 0x0000000000288947 */ /* 0x000fec0003800000 */
[----:B------:R-:W-:Y:S01]  /*0260*/  IADD3 R2, P0, PT, R2, UR4, RZ ;  /* 0x0000000402027c10 */ /* 0x000fe2000ff1e0ff */
[----:B------:R-:W0:Y:S01]  /*0270*/  LDC.64 R8, c[0x0][0x390] ;  /* 0x0000e400ff087b82 */ /* 0x000e220000000a00 */
[----:B------:R-:W1:Y:S03]  /*0280*/  LDCU.64 UR10, c[0x0][0x388] ;  /* 0x00007100ff0a77ac */ /* 0x000e660008000a00 */
[----:B------:R-:W-:-:S04]  /*0290*/  IMAD.X R3, RZ, RZ, UR5, P0 ;  /* 0x00000005ff037e24 */ /* 0x000fc800080e06ff */
[----:B------:R-:W0:Y:S01]  /*02a0*/  LDC.64 R6, c[0x0][0x398] ;  /* 0x0000e600ff067b82 */ /* 0x000e220000000a00 */
[----:B------:R-:W0:Y:S01]  /*02b0*/  I2F.F64.U64 R4, R2 ;  /* 0x0000000200047312 */ /* 0x000e220000301800 */
[----:B-1----:R-:W-:-:S04]  /*02c0*/  LEA R10, P0, R2, UR10, 0x3 ;  /* 0x0000000a020a7c11 */ /* 0x002fc8000f8018ff */
[----:B------:R-:W-:Y:S01]  /*02d0*/  LEA.HI.X R11, R2, UR11, R3, 0x3, P0 ;  /* 0x0000000b020b7c11 */ /* 0x000fe200080f1c03 */
[----:B0-----:R-:W-:-:S07]  /*02e0*/  DFMA R4, R4, R6, R8 ;  /* 0x000000060404722b */ /* 0x001fce0000000008 */
[----:B------:R0:W-:Y:S04]  /*02f0*/  STG.E.64 desc[UR8][R10.64], R4 ;  /* 0x000000040a007986 */ /* 0x0001e8000c101b08 */
.L_x_931:
[----:B------:R-:W-:Y:S05]  /*0300*/  BSYNC.RECONVERGENT B0 ;  /* 0x0000000000007941 */ /* 0x000fea0003800200 */
.L_x_930:
[----:B------:R-:W-:Y:S05]  /*0310*/  @!P1 EXIT ;  /* 0x000000000000994d */ /* 0x000fea0003800000 */
[----:B0-----:R-:W-:Y:S01]  /*0320*/  IADD3 R4, P0, PT, R0, UR4, RZ ;  /* 0x0000000400047c10 */ /* 0x001fe2000ff1e0ff */
        /* <DEDUP_REMOVED lines=8> */
[----:B------:R-:W-:Y:S01]  /*03b0*/  STG.E.64 desc[UR8][R6.64], R2 ;  /* 0x0000000206007986 */ /* 0x000fe2000c101b08 */
[----:B------:R-:W-:Y:S05]  /*03c0*/  EXIT ;  /* 0x000000000000794d */ /* 0x000fea0003800000 */
.L_x_932:
        /* <DEDUP_REMOVED lines=11> */
.L_x_946:


//--------------------- .text._ZN3cub18CUB_300001_SM_10006detail8for_each13static_kernelINS2_12policy_hub_t12policy_500_tEmN6thrust24THRUST_300001_SM_1000_NS8cuda_cub20__uninitialized_fill7functorINS7_10device_ptrIdEEdEEEEvT0_T1_ --------------------------
	.section	.text._ZN3cub18CUB_300001_SM_10006detail8for_each13static_kernelINS2_12policy_hub_t12policy_500_tEmN6thrust24THRUST_300001_SM_1000_NS8cuda_cub20__uninitialized_fill7functorINS7_10device_ptrIdEEdEEEEvT0_T1_,"ax",@progbits
	.align	128
        .global         _ZN3cub18CUB_300001_SM_10006detail8for_each13static_kernelINS2_12policy_hub_t12policy_500_tEmN6thrust24THRUST_300001_SM_1000_NS8cuda_cub20__uninitialized_fill7functorINS7_10device_ptrIdEEdEEEEvT0_T1_
        .type           _ZN3cub18CUB_300001_SM_10006detail8for_each13static_kernelINS2_12policy_hub_t12policy_500_tEmN6thrust24THRUST_300001_SM_1000_NS8cuda_cub20__uninitialized_fill7functorINS7_10device_ptrIdEEdEEEEvT0_T1_,@function
        .size           _ZN3cub18CUB_300001_SM_10006detail8for_each13static_kernelINS2_12policy_hub_t12policy_500_tEmN6thrust24THRUST_300001_SM_1000_NS8cuda_cub20__uninitialized_fill7functorINS7_10device_ptrIdEEdEEEEvT0_T1_,(.L_x_947 - _ZN3cub18CUB_300001_SM_10006detail8for_each13static_kernelINS2_12policy_hub_t12policy_500_tEmN6thrust24THRUST_300001_SM_1000_NS8cuda_cub20__uninitialized_fill7functorINS7_10device_ptrIdEEdEEEEvT0_T1_)
        .other          _ZN3cub18CUB_300001_SM_10006detail8for_each13static_kernelINS2_12policy_hub_t12policy_500_tEmN6thrust24THRUST_300001_SM_1000_NS8cuda_cub20__uninitialized_fill7functorINS7_10device_ptrIdEEdEEEEvT0_T1_,@"STO_CUDA_ENTRY STV_DEFAULT"
_ZN3cub18CUB_300001_SM_10006detail8for_each13static_kernelINS2_12policy_hub_t12policy_500_tEmN6thrust24THRUST_300001_SM_1000_NS8cuda_cub20__uninitialized_fill7functorINS7_10device_ptrIdEEdEEEEvT0_T1_:
.text._ZN3cub18CUB_300001_SM_10006detail8for_each13static_kernelINS2_12policy_hub_t12policy_500_tEmN6thrust24THRUST_300001_SM_1000_NS8cuda_cub20__uninitialized_fill7functorINS7_10device_ptrIdEEdEEEEvT0_T1_:
        /* <DEDUP_REMOVED lines=8> */
[----:B------:R-:W-:-:S09]  /*0080*/  UISETP.GE.U32.AND.EX UP0, UPT, UR7, URZ, UPT, UP0 ;  /* 0x000000ff0700728c */ /* 0x000fd2000bf06100 */
[----:B--2---:R-:W-:Y:S05]  /*0090*/  BRA.U !UP0, `(.L_x_933) ;  /* 0x0000000108287547 */ /* 0x004fea000b800000 */
[----:B------:R-:W0:Y:S01]  /*00a0*/  S2R R0, SR_TID.X ;  /* 0x0000000000007919 */ /* 0x000e220000002100 */
[----:B------:R-:W1:Y:S01]  /*00b0*/  LDCU.64 UR6, c[0x0][0x388] ;  /* 0x00007100ff0677ac */ /* 0x000e620008000a00 */
[----:B------:R-:W2:Y:S01]  /*00c0*/  LDC.64 R4, c[0x0][0x390] ;  /* 0x0000e400ff047b82 */ /* 0x000ea20000000a00 */
[----:B0-----:R-:W-:-:S05]  /*00d0*/  IADD3 R0, P0, PT, R0, UR4, RZ ;  /* 0x0000000400007c10 */ /* 0x001fca000ff1e0ff */
[----:B------:R-:W-:Y:S01]  /*00e0*/  IMAD.X R3, RZ, RZ, UR5, P0 ;  /* 0x00000005ff037e24 */ /* 0x000fe200080e06ff */
[----:B-1----:R-:W-:-:S04]  /*00f0*/  LEA R2, P0, R0, UR6, 0x3 ;  /* 0x0000000600027c11 */ /* 0x002fc8000f8018ff */
[----:B------:R-:W-:-:S05]  /*0100*/  LEA.HI.X R3, R0, UR7, R3, 0x3, P0 ;  /* 0x0000000700037c11 */ /* 0x000fca00080f1c03 */
[----:B--2---:R-:W-:Y:S04]  /*0110*/  STG.E.64 desc[UR8][R2.64], R4 ;  /* 0x0000000402007986 */ /* 0x004fe8000c101b08 */
[----:B------:R-:W-:Y:S01]  /*0120*/  STG.E.64 desc[UR8][R2.64+0x800], R4 ;  /* 0x0008000402007986 */ /* 0x000fe2000c101b08 */
[----:B------:R-:W-:Y:S05]  /*0130*/  EXIT ;  /* 0x000000000000794d */ /* 0x000fea0003800000 */
.L_x_933:
[----:B------:R-:W0:Y:S01]  /*0140*/  S2R R0, SR_TID.X ;  /* 0x0000000000007919 */ /* 0x000e220000002100 */
[----:B------:R-:W-:Y:S01]  /*0150*/  IMAD.U32 R2, RZ, RZ, UR7 ;  /* 0x00000007ff027e24 */ /* 0x000fe2000f8e00ff */
[----:B------:R-:W1:Y:S01]  /*0160*/  LDCU.64 UR10, c[0x0][0x388] ;  /* 0x00007100ff0a77ac */ /* 0x000e620008000a00 */
[----:B------:R-:W-:Y:S01]  /*0170*/  IMAD.U32 R6, RZ, RZ, UR7 ;  /* 0x00000007ff067e24 */ /* 0x000fe2000f8e00ff */
[----:B0-----:R-:W-:-:S04]  /*0180*/  ISETP.LT.U32.AND P0, PT, R0, UR6, PT ;  /* 0x0000000600007c0c */ /* 0x001fc8000bf01070 */
[----:B------:R-:W-:Y:S01]  /*0190*/  ISETP.GT.U32.AND.EX P0, PT, R2, RZ, PT, P0 ;  /* 0x000000ff0200720c */ /* 0x000fe20003f04100 */
[C---:B------:R-:W-:Y:S01]  /*01a0*/  VIADD R2, R0.reuse, 0x100 ;  /* 0x0000010000027836 */ /* 0x040fe20000000000 */
[----:B------:R-:W-:-:S04]  /*01b0*/  IADD3 R0, P2, PT, R0, UR4, RZ ;  /* 0x0000000400007c10 */ /* 0x000fc8000ff5e0ff */
[----:B------:R-:W-:Y:S01]  /*01c0*/  ISETP.LT.U32.AND P1, PT, R2, UR6, PT ;  /* 0x0000000602007c0c */ /* 0x000fe2000bf21070 */
[----:B------:R-:W-:Y:S01]  /*01d0*/  IMAD.X R3, RZ, RZ, UR5, P2 ;  /* 0x00000005ff037e24 */ /* 0x000fe200090e06ff */
[----:B-1----:R-:W-:Y:S02]  /*01e0*/  LEA R2, P2, R0, UR10, 0x3 ;  /* 0x0000000a00027c11 */ /* 0x002fe4000f8418ff */
[----:B------:R-:W-:Y:S02]  /*01f0*/  ISETP.GT.U32.AND.EX P1, PT, R6, RZ, PT, P1 ;  /* 0x000000ff0600720c */ /* 0x000fe40003f24110 */
[----:B------:R-:W-:Y:S01]  /*0200*/  LEA.HI.X R3, R0, UR11, R3, 0x3, P2 ;  /* 0x0000000b00037c11 */ /* 0x000fe200090f1c03 */
[----:B------:R-:W0:Y:S04]  /*0210*/  @P0 LDC.64 R4, c[0x0][0x390] ;  /* 0x0000e400ff040b82 */ /* 0x000e280000000a00 */
[----:B0-----:R0:W-:Y:S06]  /*0220*/  @P0 STG.E.64 desc[UR8][R2.64], R4 ;  /* 0x0000000402000986 */ /* 0x0011ec000c101b08 */
[----:B------:R-:W-:Y:S05]  /*0230*/  @!P1 EXIT ;  /* 0x000000000000994d */ /* 0x000fea0003800000 */
[----:B0-----:R-:W0:Y:S02]  /*0240*/  LDC.64 R4, c[0x0][0x390] ;  /* 0x0000e400ff047b82 */ /* 0x001e240000000a00 */
[----:B0-----:R-:W-:Y:S01]  /*0250*/  STG.E.64 desc[UR8][R2.64+0x800], R4 ;  /* 0x0008000402007986 */ /* 0x001fe2000c101b08 */
[----:B------:R-:W-:Y:S05]  /*0260*/  EXIT ;  /* 0x000000000000794d */ /* 0x000fea0003800000 */
.L_x_934:
        /* <DEDUP_REMOVED lines=9> */
.L_x_947:


//--------------------- .text._ZN3cub18CUB_300001_SM_10006detail11EmptyKernelIvEEvv --------------------------
	.section	.text._ZN3cub18CUB_300001_SM_10006detail11EmptyKernelIvEEvv,"ax",@progbits
	.align	128
        .global         _ZN3cub18CUB_300001_SM_10006detail11EmptyKernelIvEEvv
        .type           _ZN3cub18CUB_300001_SM_10006detail11EmptyKernelIvEEvv,@function
        .size           _ZN3cub18CUB_300001_SM_10006detail11EmptyKernelIvEEvv,(.L_x_948 - _ZN3cub18CUB_300001_SM_10006detail11EmptyKernelIvEEvv)
        .other          _ZN3cub18CUB_300001_SM_10006detail11EmptyKernelIvEEvv,@"STO_CUDA_ENTRY STV_DEFAULT"
_ZN3cub18CUB_300001_SM_10006detail11EmptyKernelIvEEvv:
.text._ZN3cub18CUB_300001_SM_10006detail11EmptyKernelIvEEvv:
[----:B------:R-:W-:Y:S01]  /*0000*/  LDC R1, c[0x0][0x37c] ;  /* 0x0000df00ff017b82 */ /* 0x000fe20000000800 */
[----:B------:R-:W-:Y:S05]  /*0010*/  EXIT ;  /* 0x000000000000794d */ /* 0x000fea0003800000 */
.L_x_935:
        /* <DEDUP_REMOVED lines=14> */
.L_x_948:


//--------------------- .nv.shared._ZN3cub18CUB_300001_SM_10006detail6reduce28DeviceReduceSingleTileKernelINS2_10policy_hubIdyN4cuda3std3__44plusIdEEE10Policy1000EPdSC_iS9_ddNS7_10__identityEEEvT0_T1_T2_T3_T4_T6_ --------------------------
	.section	.nv.shared._ZN3cub18CUB_300001_SM_10006detail6reduce28DeviceReduceSingleTileKernelINS2_10policy_hubIdyN4cuda3std3__44plusIdEEE10Policy1000EPdSC_iS9_ddNS7_10__identityEEEvT0_T1_T2_T3_T4_T6_,"aw",@nobits
	.sectionflags	@""
	.align	8
.nv.shared._ZN3cub18CUB_300001_SM_10006detail6reduce28DeviceReduceSingleTileKernelINS2_10policy_hubIdyN4cuda3std3__44plusIdEEE10Policy1000EPdSC_iS9_ddNS7_10__identityEEEvT0_T1_T2_T3_T4_T6_:
	.zero		1176


//--------------------- .nv.shared.reserved.0     --------------------------
	.section	.nv.shared.reserved.0,"aw",@nobits
	.weak		__nv_reservedSMEM_offset_0_alias
	.size		__nv_reservedSMEM_offset_0_alias, 0, 64
	.other		__nv_reservedSMEM_offset_0_alias,@"STO_CUDA_RESERVED_SHARED STV_DEFAULT"
__nv_reservedSMEM_offset_0_alias:
	.zero		0
	.zero		64


//--------------------- .nv.global                --------------------------
	.section	.nv.global,"aw",@nobits
.nv.global:
	.type		_ZN30_INTERNAL_15e074db_4_k_cu_main6thrust24THRUST_300001_SM_1000_NS3seqE,@object
	.size		_ZN30_INTERNAL_15e074db_4_k_cu_main6thrust24THRUST_300001_SM_1000_NS3seqE,(_ZN30_INTERNAL_15e074db_4_k_cu_main4cuda3std3__48in_placeE - _ZN30_INTERNAL_15e074db_4_k_cu_main6thrust24THRUST_300001_SM_1000_NS3seqE)
_ZN30_INTERNAL_15e074db_4_k_cu_main6thrust24THRUST_300001_SM_1000_NS3seqE:
	.zero		1
	.type		_ZN30_INTERNAL_15e074db_4_k_cu_main4cuda3std3__48in_placeE,@object
	.size		_ZN30_INTERNAL_15e074db_4_k_cu_main4cuda3std3__48in_placeE,(_ZN30_INTERNAL_15e074db_4_k_cu_main4cuda3std6ranges3__45__cpo4sizeE - _ZN30_INTERNAL_15e074db_4_k_cu_main4cuda3std3__48in_placeE)
_ZN30_INTERNAL_15e074db_4_k_cu_main4cuda3std3__48in_placeE:
	.zero		1
	.type		_ZN30_INTERNAL_15e074db_4_k_cu_main4cuda3std6ranges3__45__cpo4sizeE,@object
	.size		_ZN30_INTERNAL_15e074db_4_k_cu_main4cuda3std6ranges3__45__cpo4sizeE,(_ZN30_INTERNAL_15e074db_4_k_cu_main6thrust24THRUST_300001_SM_1000_NS12placeholders2_3E - _ZN30_INTERNAL_15e074db_4_k_cu_main4cuda3std6ranges3__45__cpo4sizeE)
_ZN30_INTERNAL_15e074db_4_k_cu_main4cuda3std6ranges3__45__cpo4sizeE:
	.zero		1
	.type		_ZN30_INTERNAL_15e074db_4_k_cu_main6thrust24THRUST_300001_SM_1000_NS12placeholders2_3E,@object
	.size		_ZN30_INTERNAL_15e074db_4_k_cu_main6thrust24THRUST_300001_SM_1000_NS12placeholders2_3E,(_ZN30_INTERNAL_15e074db_4_k_cu_main4cuda3std3__45__cpo6cbeginE - _ZN30_INTERNAL_15e074db_4_k_cu_main6thrust24THRUST_300001_SM_1000_NS12placeholders2_3E)
_ZN30_INTERNAL_15e074db_4_k_cu_main6thrust24THRUST_300001_SM_1000_NS12placeholders2_3E:
	.zero		1
	.type		_ZN30_INTERNAL_15e074db_4_k_cu_main4cuda3std3__45__cpo6cbeginE,@object
	.size		_ZN30_INTERNAL_15e074db_4_k_cu_main4cuda3std3__45__cpo6cbeginE,(_ZN30_INTERNAL_15e074db_4_k_cu_main4cuda3std6ranges3__45__cpo6cbeginE - _ZN30_INTERNAL_15e074db_4_k_cu_main4cuda3std3__45__cpo6cbeginE)
_ZN30_INTERNAL_15e074db_4_k_cu_main4cuda3std3__45__cpo6cbeginE:
	.zero		1
	.type		_ZN30_INTERNAL_15e074db_4_k_cu_main4cuda3std6ranges3__45__cpo6cbeginE,@object
	.size		_ZN30_INTERNAL_15e074db_4_k_cu_main4cuda3std6ranges3__45__cpo6cbeginE,(_ZN30_INTERNAL_15e074db_4_k_cu_main6thrust24THRUST_300001_SM_1000_NS12placeholders2_7E - _ZN30_INTERNAL_15e074db_4_k_cu_main4cuda3std6ranges3__45__cpo6cbeginE)
_ZN30_INTERNAL_15e074db_4_k_cu_main4cuda3std6ranges3__45__cpo6cbeginE:
	.zero		1
	.type		_ZN30_INTERNAL_15e074db_4_k_cu_main6thrust24THRUST_300001_SM_1000_NS12placeholders2_7E,@object
	.size		_ZN30_INTERNAL_15e074db_4_k_cu_main6thrust24THRUST_300001_SM_1000_NS12placeholders2_7E,(_ZN30_INTERNAL_15e074db_4_k_cu_main4cuda3std3__45__cpo7crbeginE - _ZN30_INTERNAL_15e074db_4_k_cu_main6thrust24THRUST_300001_SM_1000_NS12placeholders2_7E)
_ZN30_INTERNAL_15e074db_4_k_cu_main6thrust24THRUST_300001_SM_1000_NS12placeholders2_7E:
	.zero		1
	.type		_ZN30_INTERNAL_15e074db_4_k_cu_main4cuda3std3__45__cpo7crbeginE,@object
	.size		_ZN30_INTERNAL_15e074db_4_k_cu_main4cuda3std3__45__cpo7crbeginE,(_ZN30_INTERNAL_15e074db_4_k_cu_main4cuda3std6ranges3__45__cpo4nextE - _ZN30_INTERNAL_15e074db_4_k_cu_main4cuda3std3__45__cpo7crbeginE)
_ZN30_INTERNAL_15e074db_4_k_cu_main4cuda3std3__45__cpo7crbeginE:
	.zero		1
	.type		_ZN30_INTERNAL_15e074db_4_k_cu_main4cuda3std6ranges3__45__cpo4nextE,@object
	.size		_ZN30_INTERNAL_15e074db_4_k_cu_main4cuda3std6ranges3__45__cpo4nextE,(_ZN30_INTERNAL_15e074db_4_k_cu_main4cuda3std6ranges3__45__cpo4swapE - _ZN30_INTERNAL_15e074db_4_k_cu_main4cuda3std6ranges3__45__cpo4nextE)
_ZN30_INTERNAL_15e074db_4_k_cu_main4cuda3std6ranges3__45__cpo4nextE:
	.zero		1
	.type		_ZN30_INTERNAL_15e074db_4_k_cu_main4cuda3std6ranges3__45__cpo4swapE,@object
	.size		_ZN30_INTERNAL_15e074db_4_k_cu_main4cuda3std6ranges3__45__cpo4swapE,(_ZN30_INTERNAL_15e074db_4_k_cu_main6thrust24THRUST_300001_SM_1000_NS8cuda_cub10par_nosyncE - _ZN30_INTERNAL_15e074db_4_k_cu_main4cuda3std6ranges3__45__cpo4swapE)
_ZN30_INTERNAL_15e074db_4_k_cu_main4cuda3std6ranges3__45__cpo4swapE:
	.zero		1
	.type		_ZN30_INTERNAL_15e074db_4_k_cu_main6thrust24THRUST_300001_SM_1000_NS8cuda_cub10par_nosyncE,@object
	.size		_ZN30_INTERNAL_15e074db_4_k_cu_main6thrust24THRUST_300001_SM_1000_NS8cuda_cub10par_nosyncE,(_ZN30_INTERNAL_15e074db_4_k_cu_main6thrust24THRUST_300001_SM_1000_NS12placeholders2_9E - _ZN30_INTERNAL_15e074db_4_k_cu_main6thrust24THRUST_300001_SM_1000_NS8cuda_cub10par_nosyncE)
_ZN30_INTERNAL_15e074db_4_k_cu_main6thrust24THRUST_300001_SM_1000_NS8cuda_cub10par_nosyncE:
	.zero		1
	.type		_ZN30_INTERNAL_15e074db_4_k_cu_main6thrust24THRUST_300001_SM_1000_NS12placeholders2_9E,@object
	.size		_ZN30_INTERNAL_15e074db_4_k_cu_main6thrust24THRUST_300001_SM_1000_NS12placeholders2_9E,(_ZN30_INTERNAL_15e074db_4_k_cu_main4cuda3std3__432_GLOBAL__N__15e074db_4_k_cu_main6ignoreE - _ZN30_INTERNAL_15e074db_4_k_cu_main6thrust24THRUST_300001_SM_1000_NS12placeholders2_9E)
_ZN30_INTERNAL_15e074db_4_k_cu_main6thrust24THRUST_300001_SM_1000_NS12placeholders2_9E:
	.zero		1
	.type		_ZN30_INTERNAL_15e074db_4_k_cu_main4cuda3std3__432_GLOBAL__N__15e074db_4_k_cu_main6ignoreE,@object
	.size		_ZN30_INTERNAL_15e074db_4_k_cu_main4cuda3std3__432_GLOBAL__N__15e074db_4_k_cu_main6ignoreE,(_ZN30_INTERNAL_15e074db_4_k_cu_main4cuda3std6ranges3__45__cpo4dataE - _ZN30_INTERNAL_15e074db_4_k_cu_main4cuda3std3__432_GLOBAL__N__15e074db_4_k_cu_main6ignoreE)
_ZN30_INTERNAL_15e074db_4_k_cu_main4cuda3std3__432_GLOBAL__N__15e074db_4_k_cu_main6ignoreE:
	.zero		1
	.type		_ZN30_INTERNAL_15e074db_4_k_cu_main4cuda3std6ranges3__45__cpo4dataE,@object
	.size		_ZN30_INTERNAL_15e074db_4_k_cu_main4cuda3std6ranges3__45__cpo4dataE,(_ZN30_INTERNAL_15e074db_4_k_cu_main6thrust24THRUST_300001_SM_1000_NS12placeholders2_1E - _ZN30_INTERNAL_15e074db_4_k_cu_main4cuda3std6ranges3__45__cpo4dataE)
_ZN30_INTERNAL_15e074db_4_k_cu_main4cuda3std6ranges3__45__cpo4dataE:
	.zero		1
	.type		_ZN30_INTERNAL_15e074db_4_k_cu_main6thrust24THRUST_300001_SM_1000_NS12placeholders2_1E,@object
	.size		_ZN30_INTERNAL_15e074db_4_k_cu_main6thrust24THRUST_300001_SM_1000_NS12placeholders2_1E,(_ZN30_INTERNAL_15e074db_4_k_cu_main4cuda3std3__45__cpo5beginE - _ZN30_INTERNAL_15e074db_4_k_cu_main6thrust24THRUST_300001_SM_1000_NS12placeholders2_1E)
_ZN30_INTERNAL_15e074db_4_k_cu_main6thrust24THRUST_300001_SM_1000_NS12placeholders2_1E:
	.zero		1
	.type		_ZN30_INTERNAL_15e074db_4_k_cu_main4cuda3std3__45__cpo5beginE,@object
	.size		_ZN30_INTERNAL_15e074db_4_k_cu_main4cuda3std3__45__cpo5beginE,(_ZN30_INTERNAL_15e074db_4_k_cu_main4cuda3std6ranges3__45__cpo5beginE - _ZN30_INTERNAL_15e074db_4_k_cu_main4cuda3std3__45__cpo5beginE)
_ZN30_INTERNAL_15e074db_4_k_cu_main4cuda3std3__45__cpo5beginE:
	.zero		1
	.type		_ZN30_INTERNAL_15e074db_4_k_cu_main4cuda3std6ranges3__45__cpo5beginE,@object
	.size		_ZN30_INTERNAL_15e074db_4_k_cu_main4cuda3std6ranges3__45__cpo5beginE,(_ZN30_INTERNAL_15e074db_4_k_cu_main6thrust24THRUST_300001_SM_1000_NS12placeholders2_5E - _ZN30_INTERNAL_15e074db_4_k_cu_main4cuda3std6ranges3__45__cpo5beginE)
_ZN30_INTERNAL_15e074db_4_k_cu_main4cuda3std6ranges3__45__cpo5beginE:
	.zero		1
	.type		_ZN30_INTERNAL_15e074db_4_k_cu_main6thrust24THRUST_300001_SM_1000_NS12placeholders2_5E,@object
	.size		_ZN30_INTERNAL_15e074db_4_k_cu_main6thrust24THRUST_300001_SM_1000_NS12placeholders2_5E,(_ZN30_INTERNAL_15e074db_4_k_cu_main4cuda3std3__45__cpo6rbeginE - _ZN30_INTERNAL_15e074db_4_k_cu_main6thrust24THRUST_300001_SM_1000_NS12placeholders2_5E)
_ZN30_INTERNAL_15e074db_4_k_cu_main6thrust24THRUST_300001_SM_1000_NS12placeholders2_5E:
	.zero		1
	.type		_ZN30_INTERNAL_15e074db_4_k_cu_main4cuda3std3__45__cpo6rbeginE,@object
	.size		_ZN30_INTERNAL_15e074db_4_k_cu_main4cuda3std3__45__cpo6rbeginE,(_ZN30_INTERNAL_15e074db_4_k_cu_main4cuda3std6ranges3__45__cpo7advanceE - _ZN30_INTERNAL_15e074db_4_k_cu_main4cuda3std3__45__cpo6rbeginE)
_ZN30_INTERNAL_15e074db_4_k_cu_main4cuda3std3__45__cpo6rbeginE:
	.zero		1
	.type		_ZN30_INTERNAL_15e074db_4_k_cu_main4cuda3std6ranges3__45__cpo7advanceE,@object
	.size		_ZN30_INTERNAL_15e074db_4_k_cu_main4cuda3std6ranges3__45__cpo7advanceE,(_ZN30_INTERNAL_15e074db_4_k_cu_main4cuda3std3__47nulloptE - _ZN30_INTERNAL_15e074db_4_k_cu_main4cuda3std6ranges3__45__cpo7advanceE)
_ZN30_INTERNAL_15e074db_4_k_cu_main4cuda3std6ranges3__45__cpo7advanceE:
	.zero		1
	.type		_ZN30_INTERNAL_15e074db_4_k_cu_main4cuda3std3__47nulloptE,@object
	.size		_ZN30_INTERNAL_15e074db_4_k_cu_main4cuda3std3__47nulloptE,(_ZN30_INTERNAL_15e074db_4_k_cu_main4cuda3std6ranges3__45__cpo8distanceE - _ZN30_INTERNAL_15e074db_4_k_cu_main4cuda3std3__47nulloptE)
_ZN30_INTERNAL_15e074db_4_k_cu_main4cuda3std3__47nulloptE:
	.zero		1
	.type		_ZN30_INTERNAL_15e074db_4_k_cu_main4cuda3std6ranges3__45__cpo8distanceE,@object
	.size		_ZN30_INTERNAL_15e074db_4_k_cu_main4cuda3std6ranges3__45__cpo8distanceE,(_ZN30_INTERNAL_15e074db_4_k_cu_main6thrust24THRUST_300001_SM_1000_NS12placeholders3_10E - _ZN30_INTERNAL_15e074db_4_k_cu_main4cuda3std6ranges3__45__cpo8distanceE)
_ZN30_INTERNAL_15e074db_4_k_cu_main4cuda3std6ranges3__45__cpo8distanceE:
	.zero		1
	.type		_ZN30_INTERNAL_15e074db_4_k_cu_main6thrust24THRUST_300001_SM_1000_NS12placeholders3_10E,@object
	.size		_ZN30_INTERNAL_15e074db_4_k_cu_main6thrust24THRUST_300001_SM_1000_NS12placeholders3_10E,(_ZN30_INTERNAL_15e074db_4_k_cu_main4cuda3std3__419piecewise_constructE - _ZN30_INTERNAL_15e074db_4_k_cu_main6thrust24THRUST_300001_SM_1000_NS12placeholders3_10E)
_ZN30_INTERNAL_15e074db_4_k_cu_main6thrust24THRUST_300001_SM_1000_NS12placeholders3_10E:
	.zero		1
	.type		_ZN30_INTERNAL_15e074db_4_k_cu_main4cuda3std3__419piecewise_constructE,@object
	.size		_ZN30_INTERNAL_15e074db_4_k_cu_main4cuda3std3__419piecewise_constructE,(_ZN30_INTERNAL_15e074db_4_k_cu_main4cuda3std6ranges3__45__cpo5cdataE - _ZN30_INTERNAL_15e074db_4_k_cu_main4cuda3std3__419piecewise_constructE)
_ZN30_INTERNAL_15e074db_4_k_cu_main4cuda3std3__419piecewise_constructE:
	.zero		1
	.type		_ZN30_INTERNAL_15e074db_4_k_cu_main4cuda3std6ranges3__45__cpo5cdataE,@object
	.size		_ZN30_INTERNAL_15e074db_4_k_cu_main4cuda3std6ranges3__45__cpo5cdataE,(_ZN30_INTERNAL_15e074db_4_k_cu_main6thrust24THRUST_300001_SM_1000_NS12placeholders2_2E - _ZN30_INTERNAL_15e074db_4_k_cu_main4cuda3std6ranges3__45__cpo5cdataE)
_ZN30_INTERNAL_15e074db_4_k_cu_main4cuda3std6ranges3__45__cpo5cdataE:
	.zero		1
	.type		_ZN30_INTERNAL_15e074db_4_k_cu_main6thrust24THRUST_300001_SM_1000_NS12placeholders2_2E,@object
	.size		_ZN30_INTERNAL_15e074db_4_k_cu_main6thrust24THRUST_300001_SM_1000_NS12placeholders2_2E,(_ZN30_INTERNAL_15e074db_4_k_cu_main4cuda3std3__45__cpo3endE - _ZN30_INTERNAL_15e074db_4_k_cu_main6thrust24THRUST_300001_SM_1000_NS12placeholders2_2E)
_ZN30_INTERNAL_15e074db_4_k_cu_main6thrust24THRUST_300001_SM_1000_NS12placeholders2_2E:
	.zero		1
	.type		_ZN30_INTERNAL_15e074db_4_k_cu_main4cuda3std3__45__cpo3endE,@object
	.size		_ZN30_INTERNAL_15e074db_4_k_cu_main4cuda3std3__45__cpo3endE,(_ZN30_INTERNAL_15e074db_4_k_cu_main4cuda3std6ranges3__45__cpo3endE - _ZN30_INTERNAL_15e074db_4_k_cu_main4cuda3std3__45__cpo3endE)
_ZN30_INTERNAL_15e074db_4_k_cu_main4cuda3std3__45__cpo3endE:
	.zero		1
	.type		_ZN30_INTERNAL_15e074db_4_k_cu_main4cuda3std6ranges3__45__cpo3endE,@object
	.size		_ZN30_INTERNAL_15e074db_4_k_cu_main4cuda3std6ranges3__45__cpo3endE,(_ZN30_INTERNAL_15e074db_4_k_cu_main6thrust24THRUST_300001_SM_1000_NS12placeholders2_6E - _ZN30_INTERNAL_15e074db_4_k_cu_main4cuda3std6ranges3__45__cpo3endE)
_ZN30_INTERNAL_15e074db_4_k_cu_main4cuda3std6ranges3__45__cpo3endE:
	.zero		1
	.type		_ZN30_INTERNAL_15e074db_4_k_cu_main6thrust24THRUST_300001_SM_1000_NS12placeholders2_6E,@object
	.size		_ZN30_INTERNAL_15e074db_4_k_cu_main6thrust24THRUST_300001_SM_1000_NS12placeholders2_6E,(_ZN30_INTERNAL_15e074db_4_k_cu_main4cuda3std3__45__cpo4rendE - _ZN30_INTERNAL_15e074db_4_k_cu_main6thrust24THRUST_300001_SM_1000_NS12placeholders2_6E)
_ZN30_INTERNAL_15e074db_4_k_cu_main6thrust24THRUST_300001_SM_1000_NS12placeholders2_6E:
	.zero		1
	.type		_ZN30_INTERNAL_15e074db_4_k_cu_main4cuda3std3__45__cpo4rendE,@object
	.size		_ZN30_INTERNAL_15e074db_4_k_cu_main4cuda3std3__45__cpo4rendE,(_ZN30_INTERNAL_15e074db_4_k_cu_main4cuda3std6ranges3__45__cpo9iter_swapE - _ZN30_INTERNAL_15e074db_4_k_cu_main4cuda3std3__45__cpo4rendE)
_ZN30_INTERNAL_15e074db_4_k_cu_main4cuda3std3__45__cpo4rendE:
	.zero		1
	.type		_ZN30_INTERNAL_15e074db_4_k_cu_main4cuda3std6ranges3__45__cpo9iter_swapE,@object
	.size		_ZN30_INTERNAL_15e074db_4_k_cu_main4cuda3std6ranges3__45__cpo9iter_swapE,(_ZN30_INTERNAL_15e074db_4_k_cu_main4cuda3std3__48unexpectE - _ZN30_INTERNAL_15e074db_4_k_cu_main4cuda3std6ranges3__45__cpo9iter_swapE)
_ZN30_INTERNAL_15e074db_4_k_cu_main4cuda3std6ranges3__45__cpo9iter_swapE:
	.zero		1
	.type		_ZN30_INTERNAL_15e074db_4_k_cu_main4cuda3std3__48unexpectE,@object
	.size		_ZN30_INTERNAL_15e074db_4_k_cu_main4cuda3std3__48unexpectE,(_ZN30_INTERNAL_15e074db_4_k_cu_main6thrust24THRUST_300001_SM_1000_NS8cuda_cub3parE - _ZN30_INTERNAL_15e074db_4_k_cu_main4cuda3std3__48unexpectE)
_ZN30_INTERNAL_15e074db_4_k_cu_main4cuda3std3__48unexpectE:
	.zero		1
	.type		_ZN30_INTERNAL_15e074db_4_k_cu_main6thrust24THRUST_300001_SM_1000_NS8cuda_cub3parE,@object
	.size		_ZN30_INTERNAL_15e074db_4_k_cu_main6thrust24THRUST_300001_SM_1000_NS8cuda_cub3parE,(_ZN30_INTERNAL_15e074db_4_k_cu_main6thrust24THRUST_300001_SM_1000_NS12placeholders2_4E - _ZN30_INTERNAL_15e074db_4_k_cu_main6thrust24THRUST_300001_SM_1000_NS8cuda_cub3parE)
_ZN30_INTERNAL_15e074db_4_k_cu_main6thrust24THRUST_300001_SM_1000_NS8cuda_cub3parE:
	.zero		1
	.type		_ZN30_INTERNAL_15e074db_4_k_cu_main6thrust24THRUST_300001_SM_1000_NS12placeholders2_4E,@object
	.size		_ZN30_INTERNAL_15e074db_4_k_cu_main6thrust24THRUST_300001_SM_1000_NS12placeholders2_4E,(_ZN30_INTERNAL_15e074db_4_k_cu_main4cuda3std3__45__cpo4cendE - _ZN30_INTERNAL_15e074db_4_k_cu_main6thrust24THRUST_300001_SM_1000_NS12placeholders2_4E)
_ZN30_INTERNAL_15e074db_4_k_cu_main6thrust24THRUST_300001_SM_1000_NS12placeholders2_4E:
	.zero		1
	.type		_ZN30_INTERNAL_15e074db_4_k_cu_main4cuda3std3__45__cpo4cendE,@object
	.size		_ZN30_INTERNAL_15e074db_4_k_cu_main4cuda3std3__45__cpo4cendE,(_ZN30_INTERNAL_15e074db_4_k_cu_main4cuda3std6ranges3__45__cpo4cendE - _ZN30_INTERNAL_15e074db_4_k_cu_main4cuda3std3__45__cpo4cendE)
_ZN30_INTERNAL_15e074db_4_k_cu_main4cuda3std3__45__cpo4cendE:
	.zero		1
	.type		_ZN30_INTERNAL_15e074db_4_k_cu_main4cuda3std6ranges3__45__cpo4cendE,@object
	.size		_ZN30_INTERNAL_15e074db_4_k_cu_main4cuda3std6ranges3__45__cpo4cendE,(_ZN30_INTERNAL_15e074db_4_k_cu_main4cuda3std3__420unreachable_sentinelE - _ZN30_INTERNAL_15e074db_4_k_cu_main4cuda3std6ranges3__45__cpo4cendE)
_ZN30_INTERNAL_15e074db_4_k_cu_main4cuda3std6ranges3__45__cpo4cendE:
	.zero		1
	.type		_ZN30_INTERNAL_15e074db_4_k_cu_main4cuda3std3__420unreachable_sentinelE,@object
	.size		_ZN30_INTERNAL_15e074db_4_k_cu_main4cuda3std3__420unreachable_sentinelE,(_ZN30_INTERNAL_15e074db_4_k_cu_main4cuda3std6ranges3__45__cpo5ssizeE - _ZN30_INTERNAL_15e074db_4_k_cu_main4cuda3std3__420unreachable_sentinelE)
_ZN30_INTERNAL_15e074db_4_k_cu_main4cuda3std3__420unreachable_sentinelE:
	.zero		1
	.type		_ZN30_INTERNAL_15e074db_4_k_cu_main4cuda3std6ranges3__45__cpo5ssizeE,@object
	.size		_ZN30_INTERNAL_15e074db_4_k_cu_main4cuda3std6ranges3__45__cpo5ssizeE,(_ZN30_INTERNAL_15e074db_4_k_cu_main6thrust24THRUST_300001_SM_1000_NS12placeholders2_8E - _ZN30_INTERNAL_15e074db_4_k_cu_main4cuda3std6ranges3__45__cpo5ssizeE)
_ZN30_INTERNAL_15e074db_4_k_cu_main4cuda3std6ranges3__45__cpo5ssizeE:
	.zero		1
	.type		_ZN30_INTERNAL_15e074db_4_k_cu_main6thrust24THRUST_300001_SM_1000_NS12placeholders2_8E,@object
	.size		_ZN30_INTERNAL_15e074db_4_k_cu_main6thrust24THRUST_300001_SM_1000_NS12placeholders2_8E,(_ZN30_INTERNAL_15e074db_4_k_cu_main4cuda3std3__45__cpo5crendE - _ZN30_INTERNAL_15e074db_4_k_cu_main6thrust24THRUST_300001_SM_1000_NS12placeholders2_8E)
_ZN30_INTERNAL_15e074db_4_k_cu_main6thrust24THRUST_300001_SM_1000_NS12placeholders2_8E:
	.zero		1
	.type		_ZN30_INTERNAL_15e074db_4_k_cu_main4cuda3std3__45__cpo5crendE,@object
	.size		_ZN30_INTERNAL_15e074db_4_k_cu_main4cuda3std3__45__cpo5crendE,(_ZN30_INTERNAL_15e074db_4_k_cu_main4cuda3std6ranges3__45__cpo4prevE - _ZN30_INTERNAL_15e074db_4_k_cu_main4cuda3std3__45__cpo5crendE)
_ZN30_INTERNAL_15e074db_4_k_cu_main4cuda3std3__45__cpo5crendE:
	.zero		1
	.type		_ZN30_INTERNAL_15e074db_4_k_cu_main4cuda3std6ranges3__45__cpo4prevE,@object
	.size		_ZN30_INTERNAL_15e074db_4_k_cu_main4cuda3std6ranges3__45__cpo4prevE,(_ZN30_INTERNAL_15e074db_4_k_cu_main4cuda3std6ranges3__45__cpo9iter_moveE - _ZN30_INTERNAL_15e074db_4_k_cu_main4cuda3std6ranges3__45__cpo4prevE)
_ZN30_INTERNAL_15e074db_4_k_cu_main4cuda3std6ranges3__45__cpo4prevE:
	.zero		1
	.type		_ZN30_INTERNAL_15e074db_4_k_cu_main4cuda3std6ranges3__45__cpo9iter_moveE,@object
	.size		_ZN30_INTERNAL_15e074db_4_k_cu_main4cuda3std6ranges3__45__cpo9iter_moveE,(_ZN30_INTERNAL_15e074db_4_k_cu_main6thrust24THRUST_300001_SM_1000_NS6system6detail10sequential3seqE - _ZN30_INTERNAL_15e074db_4_k_cu_main4cuda3std6ranges3__45__cpo9iter_moveE)
_ZN30_INTERNAL_15e074db_4_k_cu_main4cuda3std6ranges3__45__cpo9iter_moveE:
	.zero		1
	.type		_ZN30_INTERNAL_15e074db_4_k_cu_main6thrust24THRUST_300001_SM_1000_NS6system6detail10sequential3seqE,@object
	.size		_ZN30_INTERNAL_15e074db_4_k_cu_main6thrust24THRUST_300001_SM_1000_NS6system6detail10sequential3seqE,(.L_31 - _ZN30_INTERNAL_15e074db_4_k_cu_main6thrust24THRUST_300001_SM_1000_NS6system6detail10sequential3seqE)
_ZN30_INTERNAL_15e074db_4_k_cu_main6thrust24THRUST_300001_SM_1000_NS6system6detail10sequential3seqE:
	.zero		1
.L_31:


//--------------------- .nv.shared._ZN3cub18CUB_300001_SM_10006detail6reduce18DeviceReduceKernelINS2_10policy_hubIdyN4cuda3std3__44plusIdEEE10Policy1000EN6thrust24THRUST_300001_SM_1000_NS6detail15normal_iteratorINSD_10device_ptrIdEEEEyS9_d7functorEEvT0_PT3_T1_NS0_13GridEvenShareISN_EET2_T4_ --------------------------
	.section	.nv.shared._ZN3cub18CUB_300001_SM_10006detail6reduce18DeviceReduceKernelINS2_10policy_hubIdyN4cuda3std3__44plusIdEEE10Policy1000EN6thrust24THRUST_300001_SM_1000_NS6detail15normal_iteratorINSD_10device_ptrIdEEEEyS9_d7functorEEvT0_PT3_T1_NS0_13GridEvenShareISN_EET2_T4_,"aw",@nobits
	.sectionflags	@""
	.align	8
.nv.shared._ZN3cub18CUB_300001_SM_10006detail6reduce18DeviceReduceKernelINS2_10policy_hubIdyN4cuda3std3__44plusIdEEE10Policy1000EN6thrust24THRUST_300001_SM_1000_NS6detail15normal_iteratorINSD_10device_ptrIdEEEEyS9_d7functorEEvT0_PT3_T1_NS0_13GridEvenShareISN_EET2_T4_:
	.zero		1176


//--------------------- .nv.shared._ZN3cub18CUB_300001_SM_10006detail6reduce28DeviceReduceSingleTileKernelINS2_10policy_hubIdyN4cuda3std3__44plusIdEEE10Policy1000EN6thrust24THRUST_300001_SM_1000_NS6detail15normal_iteratorINSD_10device_ptrIdEEEEPdyS9_dd7functorEEvT0_T1_T2_T3_T4_T6_ --------------------------
	.section	.nv.shared._ZN3cub18CUB_300001_SM_10006detail6reduce28DeviceReduceSingleTileKernelINS2_10policy_hubIdyN4cuda3std3__44plusIdEEE10Policy1000EN6thrust24THRUST_300001_SM_1000_NS6detail15normal_iteratorINSD_10device_ptrIdEEEEPdyS9_dd7functorEEvT0_T1_T2_T3_T4_T6_,"aw",@nobits
	.sectionflags	@""
	.align	8
.nv.shared._ZN3cub18CUB_300001_SM_10006detail6reduce28DeviceReduceSingleTileKernelINS2_10policy_hubIdyN4cuda3std3__44plusIdEEE10Policy1000EN6thrust24THRUST_300001_SM_1000_NS6detail15normal_iteratorINSD_10device_ptrIdEEEEPdyS9_dd7functorEEvT0_T1_T2_T3_T4_T6_:
	.zero		1176


//--------------------- .nv.shared._ZN3cub18CUB_300001_SM_10006detail6reduce28DeviceReduceSingleTileKernelINS2_10policy_hubIdjN4cuda3std3__44plusIdEEE10Policy1000EPdSC_iS9_ddNS7_10__identityEEEvT0_T1_T2_T3_T4_T6_ --------------------------
	.section	.nv.shared._ZN3cub18CUB_300001_SM_10006detail6reduce28DeviceReduceSingleTileKernelINS2_10policy_hubIdjN4cuda3std3__44plusIdEEE10Policy1000EPdSC_iS9_ddNS7_10__identityEEEvT0_T1_T2_T3_T4_T6_,"aw",@nobits
	.sectionflags	@""
	.align	8
.nv.shared._ZN3cub18CUB_300001_SM_10006detail6reduce28DeviceReduceSingleTileKernelINS2_10policy_hubIdjN4cuda3std3__44plusIdEEE10Policy1000EPdSC_iS9_ddNS7_10__identityEEEvT0_T1_T2_T3_T4_T6_:
	.zero		1216


//--------------------- .nv.shared._ZN3cub18CUB_300001_SM_10006detail6reduce18DeviceReduceKernelINS2_10policy_hubIdjN4cuda3std3__44plusIdEEE10Policy1000EN6thrust24THRUST_300001_SM_1000_NS6detail15normal_iteratorINSD_10device_ptrIdEEEEjS9_d7functorEEvT0_PT3_T1_NS0_13GridEvenShareISN_EET2_T4_ --------------------------
	.section	.nv.shared._ZN3cub18CUB_300001_SM_10006detail6reduce18DeviceReduceKernelINS2_10policy_hubIdjN4cuda3std3__44plusIdEEE10Policy1000EN6thrust24THRUST_300001_SM_1000_NS6detail15normal_iteratorINSD_10device_ptrIdEEEEjS9_d7functorEEvT0_PT3_T1_NS0_13GridEvenShareISN_EET2_T4_,"aw",@nobits
	.sectionflags	@""
	.align	8
.nv.shared._ZN3cub18CUB_300001_SM_10006detail6reduce18DeviceReduceKernelINS2_10policy_hubIdjN4cuda3std3__44plusIdEEE10Policy1000EN6thrust24THRUST_300001_SM_1000_NS6detail15normal_iteratorINSD_10device_ptrIdEEEEjS9_d7functorEEvT0_PT3_T1_NS0_13GridEvenShareISN_EET2_T4_:
	.zero		1216


//--------------------- .nv.shared._ZN3cub18CUB_300001_SM_10006detail6reduce28DeviceReduceSingleTileKernelINS2_10policy_hubIdjN4cuda3std3__44plusIdEEE10Policy1000EN6thrust24THRUST_300001_SM_1000_NS6detail15normal_iteratorINSD_10device_ptrIdEEEEPdjS9_dd7functorEEvT0_T1_T2_T3_T4_T6_ --------------------------
	.section	.nv.shared._ZN3cub18CUB_300001_SM_10006detail6reduce28DeviceReduceSingleTileKernelINS2_10policy_hubIdjN4cuda3std3__44plusIdEEE10Policy1000EN6thrust24THRUST_300001_SM_1000_NS6detail15normal_iteratorINSD_10device_ptrIdEEEEPdjS9_dd7functorEEvT0_T1_T2_T3_T4_T6_,"aw",@nobits
	.sectionflags	@""
	.align	8
.nv.shared._ZN3cub18CUB_300001_SM_10006detail6reduce28DeviceReduceSingleTileKernelINS2_10policy_hubIdjN4cuda3std3__44plusIdEEE10Policy1000EN6thrust24THRUST_300001_SM_1000_NS6detail15normal_iteratorINSD_10device_ptrIdEEEEPdjS9_dd7functorEEvT0_T1_T2_T3_T4_T6_:
	.zero		1216


//--------------------- .nv.constant0._ZN3cub18CUB_300001_SM_10006detail6reduce28DeviceReduceSingleTileKernelINS2_10policy_hubIdyN4cuda3std3__44plusIdEEE10Policy1000EPdSC_iS9_ddNS7_10__identityEEEvT0_T1_T2_T3_T4_T6_ --------------------------
	.section	.nv.constant0._ZN3cub18CUB_300001_SM_10006detail6reduce28DeviceReduceSingleTileKernelINS2_10policy_hubIdyN4cuda3std3__44plusIdEEE10Policy1000EPdSC_iS9_ddNS7_10__identityEEEvT0_T1_T2_T3_T4_T6_,"a",@progbits
	.sectionflags	@""
	.align	4
.nv.constant0._ZN3cub18CUB_300001_SM_10006detail6reduce28DeviceReduceSingleTileKernelINS2_10policy_hubIdyN4cuda3std3__44plusIdEEE10Policy1000EPdSC_iS9_ddNS7_10__identityEEEvT0_T1_T2_T3_T4_T6_:
	.zero		929


//--------------------- .nv.constant0._ZN3cub18CUB_300001_SM_10006detail6reduce18DeviceReduceKernelINS2_10policy_hubIdyN4cuda3std3__44plusIdEEE10Policy1000EN6thrust24THRUST_300001_SM_1000_NS6detail15normal_iteratorINSD_10device_ptrIdEEEEyS9_d7functorEEvT0_PT3_T1_NS0_13GridEvenShareISN_EET2_T4_ --------------------------
	.section	.nv.constant0._ZN3cub18CUB_300001_SM_10006detail6reduce18DeviceReduceKernelINS2_10policy_hubIdyN4cuda3std3__44plusIdEEE10Policy1000EN6thrust24THRUST_300001_SM_1000_NS6detail15normal_iteratorINSD_10device_ptrIdEEEEyS9_d7functorEEvT0_PT3_T1_NS0_13GridEvenShareISN_EET2_T4_,"a",@progbits
	.sectionflags	@""
	.align	4
.nv.constant0._ZN3cub18CUB_300001_SM_10006detail6reduce18DeviceReduceKernelINS2_10policy_hubIdyN4cuda3std3__44plusIdEEE10Policy1000EN6thrust24THRUST_300001_SM_1000_NS6detail15normal_iteratorINSD_10device_ptrIdEEEEyS9_d7functorEEvT0_PT3_T1_NS0_13GridEvenShareISN_EET2_T4_:
	.zero		994


//--------------------- .nv.constant0._ZN3cub18CUB_300001_SM_10006detail6reduce28DeviceReduceSingleTileKernelINS2_10policy_hubIdyN4cuda3std3__44plusIdEEE10Policy1000EN6thrust24THRUST_300001_SM_1000_NS6detail15normal_iteratorINSD_10device_ptrIdEEEEPdyS9_dd7functorEEvT0_T1_T2_T3_T4_T6_ --------------------------
	.section	.nv.constant0._ZN3cub18CUB_300001_SM_10006detail6reduce28DeviceReduceSingleTileKernelINS2_10policy_hubIdyN4cuda3std3__44plusIdEEE10Policy1000EN6thrust24THRUST_300001_SM_1000_NS6detail15normal_iteratorINSD_10device_ptrIdEEEEPdyS9_dd7functorEEvT0_T1_T2_T3_T4_T6_,"a",@progbits
	.sectionflags	@""
	.align	4
.nv.constant0._ZN3cub18CUB_300001_SM_10006detail6reduce28DeviceReduceSingleTileKernelINS2_10policy_hubIdyN4cuda3std3__44plusIdEEE10Policy1000EN6thrust24THRUST_300001_SM_1000_NS6detail15normal_iteratorINSD_10device_ptrIdEEEEPdyS9_dd7functorEEvT0_T1_T2_T3_T4_T6_:
	.zero		937


//--------------------- .nv.constant0._ZN3cub18CUB_300001_SM_10006detail6reduce28DeviceReduceSingleTileKernelINS2_10policy_hubIdjN4cuda3std3__44plusIdEEE10Policy1000EPdSC_iS9_ddNS7_10__identityEEEvT0_T1_T2_T3_T4_T6_ --------------------------
	.section	.nv.constant0._ZN3cub18CUB_300001_SM_10006detail6reduce28DeviceReduceSingleTileKernelINS2_10policy_hubIdjN4cuda3std3__44plusIdEEE10Policy1000EPdSC_iS9_ddNS7_10__identityEEEvT0_T1_T2_T3_T4_T6_,"a",@progbits
	.sectionflags	@""
	.align	4
.nv.constant0._ZN3cub18CUB_300001_SM_10006detail6reduce28DeviceReduceSingleTileKernelINS2_10policy_hubIdjN4cuda3std3__44plusIdEEE10Policy1000EPdSC_iS9_ddNS7_10__identityEEEvT0_T1_T2_T3_T4_T6_:
	.zero		929


//--------------------- .nv.constant0._ZN3cub18CUB_300001_SM_10006detail6reduce18DeviceReduceKernelINS2_10policy_hubIdjN4cuda3std3__44plusIdEEE10Policy1000EN6thrust24THRUST_300001_SM_1000_NS6detail15normal_iteratorINSD_10device_ptrIdEEEEjS9_d7functorEEvT0_PT3_T1_NS0_13GridEvenShareISN_EET2_T4_ --------------------------
	.section	.nv.constant0._ZN3cub18CUB_300001_SM_10006detail6reduce18DeviceReduceKernelINS2_10policy_hubIdjN4cuda3std3__44plusIdEEE10Policy1000EN6thrust24THRUST_300001_SM_1000_NS6detail15normal_iteratorINSD_10device_ptrIdEEEEjS9_d7functorEEvT0_PT3_T1_NS0_13GridEvenShareISN_EET2_T4_,"a",@progbits
	.sectionflags	@""
	.align	4
.nv.constant0._ZN3cub18CUB_300001_SM_10006detail6reduce18DeviceReduceKernelINS2_10policy_hubIdjN4cuda3std3__44plusIdEEE10Policy1000EN6thrust24THRUST_300001_SM_1000_NS6detail15normal_iteratorINSD_10device_ptrIdEEEEjS9_d7functorEEvT0_PT3_T1_NS0_13GridEvenShareISN_EET2_T4_:
	.zero		958


//--------------------- .nv.constant0._ZN3cub18CUB_300001_SM_10006detail6reduce28DeviceReduceSingleTileKernelINS2_10policy_hubIdjN4cuda3std3__44plusIdEEE10Policy1000EN6thrust24THRUST_300001_SM_1000_NS6detail15normal_iteratorINSD_10device_ptrIdEEEEPdjS9_dd7functorEEvT0_T1_T2_T3_T4_T6_ --------------------------
	.section	.nv.constant0._ZN3cub18CUB_300001_SM_10006detail6reduce28DeviceReduceSingleTileKernelINS2_10policy_hubIdjN4cuda3std3__44plusIdEEE10Policy1000EN6thrust24THRUST_300001_SM_1000_NS6detail15normal_iteratorINSD_10device_ptrIdEEEEPdjS9_dd7functorEEvT0_T1_T2_T3_T4_T6_,"a",@progbits
	.sectionflags	@""
	.align	4
.nv.constant0._ZN3cub18CUB_300001_SM_10006detail6reduce28DeviceReduceSingleTileKernelINS2_10policy_hubIdjN4cuda3std3__44plusIdEEE10Policy1000EN6thrust24THRUST_300001_SM_1000_NS6detail15normal_iteratorINSD_10device_ptrIdEEEEPdjS9_dd7functorEEvT0_T1_T2_T3_T4_T6_:
	.zero		929


//--------------------- .nv.constant0._ZN3cub18CUB_300001_SM_10006detail8for_each13static_kernelINS2_12policy_hub_t12policy_500_tElN6thrust24THRUST_300001_SM_1000_NS8cuda_cub10__tabulate7functorINS7_6detail15normal_iteratorINS7_10device_ptrIdEEEENS7_6system6detail7generic6detail22compute_sequence_valueIdvEElEEEEvT0_T1_ --------------------------
	.section	.nv.constant0._ZN3cub18CUB_300001_SM_10006detail8for_each13static_kernelINS2_12policy_hub_t12policy_500_tElN6thrust24THRUST_300001_SM_1000_NS8cuda_cub10__tabulate7functorINS7_6detail15normal_iteratorINS7_10device_ptrIdEEEENS7_6system6detail7generic6detail22compute_sequence_valueIdvEElEEEEvT0_T1_,"a",@progbits
	.sectionflags	@""
	.align	4
.nv.constant0._ZN3cub18CUB_300001_SM_10006detail8for_each13static_kernelINS2_12policy_hub_t12policy_500_tElN6thrust24THRUST_300001_SM_1000_NS8cuda_cub10__tabulate7functorINS7_6detail15normal_iteratorINS7_10device_ptrIdEEEENS7_6system6detail7generic6detail22compute_sequence_valueIdvEElEEEEvT0_T1_:
	.zero		928


//--------------------- .nv.constant0._ZN3cub18CUB_300001_SM_10006detail8for_each13static_kernelINS2_12policy_hub_t12policy_500_tEmN6thrust24THRUST_300001_SM_1000_NS8cuda_cub20__uninitialized_fill7functorINS7_10device_ptrIdEEdEEEEvT0_T1_ --------------------------
	.section	.nv.constant0._ZN3cub18CUB_300001_SM_10006detail8for_each13static_kernelINS2_12policy_hub_t12policy_500_tEmN6thrust24THRUST_300001_SM_1000_NS8cuda_cub20__uninitialized_fill7functorINS7_10device_ptrIdEEdEEEEvT0_T1_,"a",@progbits
	.sectionflags	@""
	.align	4
.nv.constant0._ZN3cub18CUB_300001_SM_10006detail8for_each13static_kernelINS2_12policy_hub_t12policy_500_tEmN6thrust24THRUST_300001_SM_1000_NS8cuda_cub20__uninitialized_fill7functorINS7_10device_ptrIdEEdEEEEvT0_T1_:
	.zero		920


//--------------------- .nv.constant0._ZN3cub18CUB_300001_SM_10006detail11EmptyKernelIvEEvv --------------------------
	.section	.nv.constant0._ZN3cub18CUB_300001_SM_10006detail11EmptyKernelIvEEvv,"a",@progbits
	.sectionflags	@""
	.align	4
.nv.constant0._ZN3cub18CUB_300001_SM_10006detail11EmptyKernelIvEEvv:
	.zero		896


//--------------------- SYMBOLS --------------------------

	.type		.nv.reservedSmem.offset0,@object
	.size		.nv.reservedSmem.offset0,0x4
	.type		.nv.reservedSmem.cap,@object
	.size		.nv.reservedSmem.cap,0x4
